def matmul_kernel(
    a_ptr,
    b_ptr,
    c_ptr,
    M,
    N,
    K,
    stride_am,
    stride_ak,
    stride_bk,
    stride_bn,
    stride_cm,
    stride_cn,
    BLOCK_M: tl.constexpr,
    BLOCK_N: tl.constexpr,
    BLOCK_K: tl.constexpr,
    GROUP_M: tl.constexpr,
):
    pid = tl.program_id(axis=0)
    num_pid_m = tl.cdiv(M, BLOCK_M)
    num_pid_n = tl.cdiv(N, BLOCK_N)
    num_pid_in_group = GROUP_M * num_pid_n
    group_id = pid // num_pid_in_group
    first_pid_m = group_id * GROUP_M
    group_size_m = min(num_pid_m - first_pid_m, GROUP_M)
    pid_m = first_pid_m + ((pid % num_pid_in_group) % group_size_m)
    pid_n = (pid % num_pid_in_group) // group_size_m

    offs_am = (pid_m * BLOCK_M + tl.arange(0, BLOCK_M)) % M
    offs_bn = (pid_n * BLOCK_N + tl.arange(0, BLOCK_N)) % N
    offs_k = tl.arange(0, BLOCK_K)
    a_ptrs = a_ptr + offs_am[:, None] * stride_am + offs_k[None, :] * stride_ak
    b_ptrs = b_ptr + offs_k[:, None] * stride_bk + offs_bn[None, :] * stride_bn

    acc = tl.zeros((BLOCK_M, BLOCK_N), dtype=tl.float32)
    for kk in range(0, tl.cdiv(K, BLOCK_K)):
        a = tl.load(a_ptrs, mask=offs_k[None, :] < K - kk * BLOCK_K, other=0.0)
        b = tl.load(b_ptrs, mask=offs_k[:, None] < K - kk * BLOCK_K, other=0.0)
        acc = tl.dot(a, b, acc)
        a_ptrs += BLOCK_K * stride_ak
        b_ptrs += BLOCK_K * stride_bk

    c = acc.to(c_ptr.dtype.element_ty)
    offs_cm = pid_m * BLOCK_M + tl.arange(0, BLOCK_M)
    offs_cn = pid_n * BLOCK_N + tl.arange(0, BLOCK_N)
    c_ptrs = c_ptr + offs_cm[:, None] * stride_cm + offs_cn[None, :] * stride_cn
    mask = (offs_cm[:, None] < M) & (offs_cn[None, :] < N)
    tl.store(c_ptrs, c, mask=mask)

# config = {"BLOCK_K": 64, "BLOCK_M": 16, "BLOCK_N": 128, "GROUP_M": 8, "arch": "sm_100", "dtype": "bf16", "num_ctas": 1, "num_stages": 2, "num_warps": 2}
# arch = sm_100


// ===== COMPILED SASS (sm_100a) =====

	.target	sm_100a

	.elftype	@"ET_EXEC"


//--------------------- .note.nv.tkinfo           --------------------------
	.section	.note.nv.tkinfo,"",@"SHT_NOTE"
	.sectionflags	@"SHF_NOTE_NV_TKINFO"
	.tkinfo
        /*0018*/ 	.word	0x00000081
        /*0030*/ 	.string	""
        /*0030*/ 	.string	"ptxas-blackwell"
        /*0030*/ 	.string	"Cuda compilation tools, release 12.9, V12.9.86"
        /*0030*/ 	.string	"Build cuda_12.9.r12.9/compiler.36037853_0"
        /*0030*/ 	.string	"-v  -suppress-debug-info  -lineinfo  -arch sm_100a "



//--------------------- .note.nv.cuver            --------------------------
	.section	.note.nv.cuver,"",@"SHT_NOTE"
	.sectionflags	@"SHF_NOTE_NV_CUVER"
        /*0018*/ 	.short	0x0001
        /*001a*/ 	.short	0x0064
        /*001c*/ 	.short	0x0001
        /*001e*/ 	.short	0x0000
        /*0020*/ 	.short	0x0001
        /*0022*/ 	.short	0x0000


//--------------------- .nv.info                  --------------------------
	.section	.nv.info,"",@"SHT_CUDA_INFO"
	.align	4


	//----- nvinfo : EIATTR_REGCOUNT
	.align		4
        /*0000*/ 	.byte	0x04, 0x2f
        /*0002*/ 	.short	(.L_1 - .L_0)
	.align		4
.L_0:
        /*0004*/ 	.word	index@(matmul_kernel)
        /*0008*/ 	.word	0x00000020


	//----- nvinfo : EIATTR_FRAME_SIZE
	.align		4
.L_1:
        /*000c*/ 	.byte	0x04, 0x11
        /*000e*/ 	.short	(.L_3 - .L_2)
	.align		4
.L_2:
        /*0010*/ 	.word	index@(matmul_kernel)
        /*0014*/ 	.word	0x00000db8


	//----- nvinfo : EIATTR_MIN_STACK_SIZE
	.align		4
.L_3:
        /*0018*/ 	.byte	0x04, 0x12
        /*001a*/ 	.short	(.L_5 - .L_4)
	.align		4
.L_4:
        /*001c*/ 	.word	index@(matmul_kernel)
        /*0020*/ 	.word	0x00000db8
.L_5:


//--------------------- .nv.info.matmul_kernel    --------------------------
	.section	.nv.info.matmul_kernel,"",@"SHT_CUDA_INFO"
	.sectionflags	@""
	.align	4


	//----- nvinfo : EIATTR_CUDA_API_VERSION
	.align		4
        /*0000*/ 	.byte	0x04, 0x37
        /*0002*/ 	.short	(.L_7 - .L_6)
.L_6:
        /*0004*/ 	.word	0x00000081


	//----- nvinfo : EIATTR_KPARAM_INFO
	.align		4
.L_7:
        /*0008*/ 	.byte	0x04, 0x17
        /*000a*/ 	.short	(.L_9 - .L_8)
.L_8:
        /*000c*/ 	.word	0x00000000
        /*0010*/ 	.short	0x000d
        /*0012*/ 	.short	0x0048
        /*0014*/ 	.byte	0x00, 0xf4, 0x21, 0x00


	//----- nvinfo : EIATTR_KPARAM_INFO
	.align		4
.L_9:
        /*0018*/ 	.byte	0x04, 0x17
        /*001a*/ 	.short	(.L_11 - .L_10)
.L_10:
        /*001c*/ 	.word	0x00000000
        /*0020*/ 	.short	0x000c
        /*0022*/ 	.short	0x0040
        /*0024*/ 	.byte	0x00, 0xf4, 0x21, 0x00


	//----- nvinfo : EIATTR_KPARAM_INFO
	.align		4
.L_11:
        /*0028*/ 	.byte	0x04, 0x17
        /*002a*/ 	.short	(.L_13 - .L_12)
.L_12:
        /*002c*/ 	.word	0x00000000
        /*0030*/ 	.short	0x000b
        /*0032*/ 	.short	0x0038
        /*0034*/ 	.byte	0x00, 0xf0, 0x11, 0x00


	//----- nvinfo : EIATTR_KPARAM_INFO
	.align		4
.L_13:
        /*0038*/ 	.byte	0x04, 0x17
        /*003a*/ 	.short	(.L_15 - .L_14)
.L_14:
        /*003c*/ 	.word	0x00000000
        /*0040*/ 	.short	0x000a
        /*0042*/ 	.short	0x0034
        /*0044*/ 	.byte	0x00, 0xf0, 0x11, 0x00


	//----- nvinfo : EIATTR_KPARAM_INFO
	.align		4
.L_15:
        /*0048*/ 	.byte	0x04, 0x17
        /*004a*/ 	.short	(.L_17 - .L_16)
.L_16:
        /*004c*/ 	.word	0x00000000
        /*0050*/ 	.short	0x0009
        /*0052*/ 	.short	0x0030
        /*0054*/ 	.byte	0x00, 0xf0, 0x11, 0x00


	//----- nvinfo : EIATTR_KPARAM_INFO
	.align		4
.L_17:
        /*0058*/ 	.byte	0x04, 0x17
        /*005a*/ 	.short	(.L_19 - .L_18)
.L_18:
        /*005c*/ 	.word	0x00000000
        /*0060*/ 	.short	0x0008
        /*0062*/ 	.short	0x002c
        /*0064*/ 	.byte	0x00, 0xf0, 0x11, 0x00


	//----- nvinfo : EIATTR_KPARAM_INFO
	.align		4
.L_19:
        /*0068*/ 	.byte	0x04, 0x17
        /*006a*/ 	.short	(.L_21 - .L_20)
.L_20:
        /*006c*/ 	.word	0x00000000
        /*0070*/ 	.short	0x0007
        /*0072*/ 	.short	0x0028
        /*0074*/ 	.byte	0x00, 0xf0, 0x11, 0x00


	//----- nvinfo : EIATTR_KPARAM_INFO
	.align		4
.L_21:
        /*0078*/ 	.byte	0x04, 0x17
        /*007a*/ 	.short	(.L_23 - .L_22)
.L_22:
        /*007c*/ 	.word	0x00000000
        /*0080*/ 	.short	0x0006
        /*0082*/ 	.short	0x0024
        /*0084*/ 	.byte	0x00, 0xf0, 0x11, 0x00


	//----- nvinfo : EIATTR_KPARAM_INFO
	.align		4
.L_23:
        /*0088*/ 	.byte	0x04, 0x17
        /*008a*/ 	.short	(.L_25 - .L_24)
.L_24:
        /*008c*/ 	.word	0x00000000
        /*0090*/ 	.short	0x0005
        /*0092*/ 	.short	0x0020
        /*0094*/ 	.byte	0x00, 0xf0, 0x11, 0x00


	//----- nvinfo : EIATTR_KPARAM_INFO
	.align		4
.L_25:
        /*0098*/ 	.byte	0x04, 0x17
        /*009a*/ 	.short	(.L_27 - .L_26)
.L_26:
        /*009c*/ 	.word	0x00000000
        /*00a0*/ 	.short	0x0004
        /*00a2*/ 	.short	0x001c
        /*00a4*/ 	.byte	0x00, 0xf0, 0x11, 0x00


	//----- nvinfo : EIATTR_KPARAM_INFO
	.align		4
.L_27:
        /*00a8*/ 	.byte	0x04, 0x17
        /*00aa*/ 	.short	(.L_29 - .L_28)
.L_28:
        /*00ac*/ 	.word	0x00000000
        /*00b0*/ 	.short	0x0003
        /*00b2*/ 	.short	0x0018
        /*00b4*/ 	.byte	0x00, 0xf0, 0x11, 0x00


	//----- nvinfo : EIATTR_KPARAM_INFO
	.align		4
.L_29:
        /*00b8*/ 	.byte	0x04, 0x17
        /*00ba*/ 	.short	(.L_31 - .L_30)
.L_30:
        /*00bc*/ 	.word	0x00000000
        /*00c0*/ 	.short	0x0002
        /*00c2*/ 	.short	0x0010
        /*00c4*/ 	.byte	0x00, 0xf4, 0x21, 0x00


	//----- nvinfo : EIATTR_KPARAM_INFO
	.align		4
.L_31:
        /*00c8*/ 	.byte	0x04, 0x17
        /*00ca*/ 	.short	(.L_33 - .L_32)
.L_32:
        /*00cc*/ 	.word	0x00000000
        /*00d0*/ 	.short	0x0001
        /*00d2*/ 	.short	0x0008
        /*00d4*/ 	.byte	0x00, 0xf4, 0x21, 0x00


	//----- nvinfo : EIATTR_KPARAM_INFO
	.align		4
.L_33:
        /*00d8*/ 	.byte	0x04, 0x17
        /*00da*/ 	.short	(.L_35 - .L_34)
.L_34:
        /*00dc*/ 	.word	0x00000000
        /*00e0*/ 	.short	0x0000
        /*00e2*/ 	.short	0x0000
        /*00e4*/ 	.byte	0x00, 0xf4, 0x21, 0x00


	//----- nvinfo : EIATTR_SPARSE_MMA_MASK
	.align		4
.L_35:
        /*00e8*/ 	.byte	0x03, 0x50
        /*00ea*/ 	.short	0x0000


	//----- nvinfo : EIATTR_MAXREG_COUNT
	.align		4
        /*00ec*/ 	.byte	0x03, 0x1b
        /*00ee*/ 	.short	0x00ff


	//----- nvinfo : EIATTR_NUM_BARRIERS
	.align		4
        /*00f0*/ 	.byte	0x02, 0x4c
        /*00f2*/ 	.byte	0x01
	.zero		1


	//----- nvinfo : EIATTR_ANNOTATIONS
	.align		4
        /*00f4*/ 	.byte	0x04, 0x55
        /*00f6*/ 	.short	(.L_37 - .L_36)


	//   ....[0]....
.L_36:
        /*00f8*/ 	.word	0x00000001
        /*00fc*/ 	.byte	0x20, 0x05, 0x00, 0x00, 0x01, 0x00, 0x00, 0x00, 0x50, 0x05, 0x00, 0x00, 0x01, 0x00, 0x00, 0x00
        /* <DEDUP_REMOVED lines=1567> */
        /*62fc*/ 	.byte	0xd0, 0xc7, 0x01, 0x00


	//----- nvinfo : EIATTR_VRC_CTA_INIT_COUNT
	.align		4
.L_37:
        /*6300*/ 	.byte	0x02, 0x4a
	.zero		1
	.zero		1


	//----- nvinfo : EIATTR_EXIT_INSTR_OFFSETS
	.align		4
        /*6304*/ 	.byte	0x04, 0x1c
        /*6306*/ 	.short	(.L_39 - .L_38)


	//   ....[0]....
.L_38:
        /*6308*/ 	.word	0x0001c970


	//   ....[1]....
        /*630c*/ 	.word	0x0001c9a0


	//----- nvinfo : EIATTR_REQNTID
	.align		4
.L_39:
        /*6310*/ 	.byte	0x04, 0x10
        /*6312*/ 	.short	(.L_41 - .L_40)
.L_40:
        /*6314*/ 	.word	0x00000040
        /*6318*/ 	.word	0x00000001
        /*631c*/ 	.word	0x00000001


	//----- nvinfo : EIATTR_CBANK_PARAM_SIZE
	.align		4
.L_41:
        /*6320*/ 	.byte	0x03, 0x19
        /*6322*/ 	.short	0x0050


	//----- nvinfo : EIATTR_PARAM_CBANK
	.align		4
        /*6324*/ 	.byte	0x04, 0x0a
        /*6326*/ 	.short	(.L_43 - .L_42)
	.align		4
.L_42:
        /*6328*/ 	.word	index@(.nv.constant0.matmul_kernel)
        /*632c*/ 	.short	0x0380
        /*632e*/ 	.short	0x0050


	//----- nvinfo : EIATTR_SW_WAR
	.align		4
.L_43:
        /*6330*/ 	.byte	0x04, 0x36
        /*6332*/ 	.short	(.L_45 - .L_44)
.L_44:
        /*6334*/ 	.word	0x00000008
.L_45:


//--------------------- .nv.compat                --------------------------
	.section	.nv.compat,"",@"SHT_CUDA_COMPAT_INFO"
	.align	4
        /*0000*/ 	.byte	0x02, 0x02, 0x01, 0x00, 0x02, 0x05, 0x05, 0x00, 0x02, 0x03, 0x00, 0x00, 0x02, 0x06, 0x01, 0x00


//--------------------- .nv.callgraph             --------------------------
	.section	.nv.callgraph,"",@"SHT_CUDA_CALLGRAPH"
	.align	4
	.sectionentsize	8
	.align		4
        /*0000*/ 	.word	0x00000000
	.align		4
        /*0004*/ 	.word	0xffffffff
	.align		4
        /*0008*/ 	.word	0x00000000
	.align		4
        /*000c*/ 	.word	0xfffffffe
	.align		4
        /*0010*/ 	.word	0x00000000
	.align		4
        /*0014*/ 	.word	0xfffffffd
	.align		4
        /*0018*/ 	.word	0x00000000
	.align		4
        /*001c*/ 	.word	0xfffffffc


//--------------------- .text.matmul_kernel       --------------------------
	.section	.text.matmul_kernel,"ax",@progbits
	.align	128
        .global         matmul_kernel
        .type           matmul_kernel,@function
        .size           matmul_kernel,(.L_x_4 - matmul_kernel)
        .other          matmul_kernel,@"STO_CUDA_ENTRY STV_DEFAULT"
matmul_kernel:
.text.matmul_kernel:
[----:B------:R-:W0:Y:S08]  /*0000*/  LDC R1, c[0x0][0x37c] ;  /* 0x0000df00ff017b82 */ /* 0x000e300000000800 */
[----:B------:R-:W1:Y:S01]  /*0010*/  LDC.64 R2, c[0x0][0x398] ;  /* 0x0000e600ff027b82 */ /* 0x000e620000000a00 */
[----:B------:R-:W2:Y:S01]  /*0020*/  S2R R14, SR_TID.X ;  /* 0x00000000000e7919 */ /* 0x000ea20000002100 */
[----:B------:R-:W3:Y:S01]  /*0030*/  LDCU UR4, c[0x0][0x3a0] ;  /* 0x00007400ff0477ac */ /* 0x000ee20008000800 */
[----:B0-----:R-:W-:Y:S01]  /*0040*/  VIADD R1, R1, 0xfffff248 ;  /* 0xfffff24801017836 */ /* 0x001fe20000000000 */
[----:B------:R-:W0:Y:S01]  /*0050*/  LDCU.64 UR10, c[0x0][0x358] ;  /* 0x00006b00ff0a77ac */ /* 0x000e220008000a00 */
[----:B------:R-:W4:Y:S01]  /*0060*/  LDCU UR8, c[0x0][0x3a0] ;  /* 0x00007400ff0877ac */ /* 0x000f220008000800 */
[----:B---3--:R-:W-:Y:S01]  /*0070*/  UIADD3 UR4, UPT, UPT, UR4, 0x3f, URZ ;  /* 0x0000003f04047890 */ /* 0x008fe2000fffe0ff */
[----:B-1----:R-:W-:-:S03]  /*0080*/  VIADD R0, R3, 0x7f ;  /* 0x0000007f03007836 */ /* 0x002fc60000000000 */
[----:B------:R-:W-:Y:S02]  /*0090*/  UISETP.GT.AND UP0, UPT, UR4, 0x3f, UPT ;  /* 0x0000003f0400788c */ /* 0x000fe4000bf04270 */
[----:B------:R-:W-:-:S04]  /*00a0*/  SHF.R.S32.HI R5, RZ, 0x1f, R0 ;  /* 0x0000001fff057819 */ /* 0x000fc80000011400 */
[----:B------:R-:W-:-:S04]  /*00b0*/  LEA.HI R5, R5, R0, RZ, 0x7 ;  /* 0x0000000005057211 */ /* 0x000fc800078f38ff */
[----:B------:R-:W-:Y:S02]  /*00c0*/  SHF.R.S32.HI R0, RZ, 0x7, R5 ;  /* 0x00000007ff007819 */ /* 0x000fe40000011405 */
[----:B------:R-:W1:Y:S03]  /*00d0*/  S2R R5, SR_CTAID.X ;  /* 0x0000000000057919 */ /* 0x000e660000002500 */
[----:B------:R-:W-:-:S05]  /*00e0*/  IMAD.SHL.U32 R0, R0, 0x8, RZ ;  /* 0x0000000800007824 */ /* 0x000fca00078e00ff */
[-C--:B------:R-:W-:Y:S02]  /*00f0*/  IABS R9, R0.reuse ;  /* 0x0000000000097213 */ /* 0x080fe40000000000 */
[----:B------:R-:W-:Y:S02]  /*0100*/  IABS R12, R0 ;  /* 0x00000000000c7213 */ /* 0x000fe40000000000 */
[----:B------:R-:W3:Y:S08]  /*0110*/  I2F.RP R4, R9 ;  /* 0x0000000900047306 */ /* 0x000ef00000209400 */
[----:B---3--:R-:W3:Y:S01]  /*0120*/  MUFU.RCP R4, R4 ;  /* 0x0000000400047308 */ /* 0x008ee20000001000 */
[----:B-1----:R-:W-:Y:S01]  /*0130*/  IABS R10, R5 ;  /* 0x00000005000a7213 */ /* 0x002fe20000000000 */
[----:B---3--:R-:W-:-:S02]  /*0140*/  VIADD R6, R4, 0xffffffe ;  /* 0x0ffffffe04067836 */ /* 0x008fc40000000000 */
[----:B------:R-:W-:-:S04]  /*0150*/  IMAD.MOV R4, RZ, RZ, -R12 ;  /* 0x000000ffff047224 */ /* 0x000fc800078e0a0c */
[----:B------:R1:W3:Y:S02]  /*0160*/  F2I.FTZ.U32.TRUNC.NTZ R7, R6 ;  /* 0x0000000600077305 */ /* 0x0002e4000021f000 */
[----:B-1----:R-:W-:Y:S02]  /*0170*/  IMAD.MOV.U32 R6, RZ, RZ, RZ ;  /* 0x000000ffff067224 */ /* 0x002fe400078e00ff */
[----:B---3--:R-:W-:-:S04]  /*0180*/  IMAD.MOV R8, RZ, RZ, -R7 ;  /* 0x000000ffff087224 */ /* 0x008fc800078e0a07 */
[----:B------:R-:W-:Y:S02]  /*0190*/  IMAD R11, R8, R9, RZ ;  /* 0x00000009080b7224 */ /* 0x000fe400078e02ff */
[----:B------:R-:W-:Y:S02]  /*01a0*/  IMAD.MOV.U32 R8, RZ, RZ, R10 ;  /* 0x000000ffff087224 */ /* 0x000fe400078e000a */
[----:B------:R-:W-:-:S06]  /*01b0*/  IMAD.HI.U32 R7, R7, R11, R6 ;  /* 0x0000000b07077227 */ /* 0x000fcc00078e0006 */
[----:B------:R-:W-:-:S04]  /*01c0*/  IMAD.HI.U32 R7, R7, R8, RZ ;  /* 0x0000000807077227 */ /* 0x000fc800078e00ff */
[----:B------:R-:W-:-:S05]  /*01d0*/  IMAD R4, R7, R4, R8 ;  /* 0x0000000407047224 */ /* 0x000fca00078e0208 */
[----:B------:R-:W-:-:S13]  /*01e0*/  ISETP.GT.U32.AND P1, PT, R9, R4, PT ;  /* 0x000000040900720c */ /* 0x000fda0003f24070 */
[----:B------:R-:W-:Y:S02]  /*01f0*/  @!P1 IMAD.IADD R4, R4, 0x1, -R9 ;  /* 0x0000000104049824 */ /* 0x000fe400078e0a09 */
[----:B------:R-:W-:Y:S01]  /*0200*/  @!P1 VIADD R7, R7, 0x1 ;  /* 0x0000000107079836 */ /* 0x000fe20000000000 */
[----:B------:R-:W-:Y:S02]  /*0210*/  ISETP.NE.AND P1, PT, R0, RZ, PT ;  /* 0x000000ff0000720c */ /* 0x000fe40003f25270 */
[----:B------:R-:W-:Y:S02]  /*0220*/  ISETP.GE.U32.AND P0, PT, R4, R9, PT ;  /* 0x000000090400720c */ /* 0x000fe40003f06070 */
[----:B------:R-:W-:-:S04]  /*0230*/  LOP3.LUT R4, R5, R0, RZ, 0x3c, !PT ;  /* 0x0000000005047212 */ /* 0x000fc800078e3cff */
[----:B------:R-:W-:Y:S01]  /*0240*/  ISETP.GE.AND P2, PT, R4, RZ, PT ;  /* 0x000000ff0400720c */ /* 0x000fe20003f46270 */
[----:B------:R-:W-:-:S06]  /*0250*/  VIADD R4, R2, 0xf ;  /* 0x0000000f02047836 */ /* 0x000fcc0000000000 */
[----:B------:R-:W-:-:S04]  /*0260*/  @P0 VIADD R7, R7, 0x1 ;  /* 0x0000000107070836 */ /* 0x000fc80000000000 */
[----:B------:R-:W-:Y:S01]  /*0270*/  IMAD.MOV.U32 R6, RZ, RZ, R7 ;  /* 0x000000ffff067224 */ /* 0x000fe200078e0007 */
[----:B------:R-:W-:-:S03]  /*0280*/  SHF.R.S32.HI R7, RZ, 0x1f, R4 ;  /* 0x0000001fff077819 */ /* 0x000fc60000011404 */
[----:B------:R-:W-:Y:S01]  /*0290*/  @!P2 IMAD.MOV R6, RZ, RZ, -R6 ;  /* 0x000000ffff06a224 */ /* 0x000fe200078e0a06 */
[----:B------:R-:W-:Y:S02]  /*02a0*/  @!P1 LOP3.LUT R6, RZ, R0, RZ, 0x33, !PT ;  /* 0x00000000ff069212 */ /* 0x000fe400078e33ff */
[----:B------:R-:W-:-:S03]  /*02b0*/  LEA.HI R7, R7, R4, RZ, 0x4 ;  /* 0x0000000407077211 */ /* 0x000fc600078f20ff */
[----:B------:R-:W-:Y:S02]  /*02c0*/  IMAD.SHL.U32 R4, R6, 0x8, RZ ;  /* 0x0000000806047824 */ /* 0x000fe400078e00ff */
[----:B------:R-:W-:-:S03]  /*02d0*/  IMAD.MOV R6, RZ, RZ, -R6 ;  /* 0x000000ffff067224 */ /* 0x000fc600078e0a06 */
[----:B------:R-:W-:Y:S01]  /*02e0*/  LEA.HI.SX32 R7, R7, -R4, 0x1c ;  /* 0x8000000407077211 */ /* 0x000fe200078fe2ff */
[----:B------:R-:W-:Y:S02]  /*02f0*/  IMAD R15, R0, R6, R5 ;  /* 0x00000006000f7224 */ /* 0x000fe400078e0205 */
[----:B------:R-:W-:Y:S01]  /*0300*/  IMAD.MOV.U32 R6, RZ, RZ, RZ ;  /* 0x000000ffff067224 */ /* 0x000fe200078e00ff */
[----:B------:R-:W-:Y:S02]  /*0310*/  VIMNMX R8, PT, PT, R7, 0x8, PT ;  /* 0x0000000807087848 */ /* 0x000fe40003fe0100 */
[----:B------:R-:W-:Y:S02]  /*0320*/  IABS R13, R15 ;  /* 0x0000000f000d7213 */ /* 0x000fe40000000000 */
[----:B------:R-:W-:-:S04]  /*0330*/  IABS R11, R8 ;  /* 0x00000008000b7213 */ /* 0x000fc80000000000 */
[----:B------:R-:W1:Y:S08]  /*0340*/  I2F.RP R9, R11 ;  /* 0x0000000b00097306 */ /* 0x000e700000209400 */
[----:B-1----:R-:W1:Y:S02]  /*0350*/  MUFU.RCP R9, R9 ;  /* 0x0000000900097308 */ /* 0x002e640000001000 */
[----:B-1----:R-:W-:-:S06]  /*0360*/  VIADD R7, R9, 0xffffffe ;  /* 0x0ffffffe09077836 */ /* 0x002fcc0000000000 */
[----:B------:R-:W1:Y:S02]  /*0370*/  F2I.FTZ.U32.TRUNC.NTZ R7, R7 ;  /* 0x0000000700077305 */ /* 0x000e64000021f000 */
[----:B-1----:R-:W-:-:S05]  /*0380*/  IADD3 R10, PT, PT, RZ, -R7, RZ ;  /* 0x80000007ff0a7210 */ /* 0x002fca0007ffe0ff */
[----:B------:R-:W-:-:S04]  /*0390*/  IMAD.MOV.U32 R0, RZ, RZ, R10 ;  /* 0x000000ffff007224 */ /* 0x000fc800078e000a */
[----:B------:R-:W-:Y:S01]  /*03a0*/  IMAD R5, R0, R11, RZ ;  /* 0x0000000b00057224 */ /* 0x000fe200078e02ff */
[----:B------:R-:W-:-:S03]  /*03b0*/  IABS R0, R8 ;  /* 0x0000000800007213 */ /* 0x000fc60000000000 */
[----:B------:R-:W-:-:S04]  /*03c0*/  IMAD.HI.U32 R6, R7, R5, R6 ;  /* 0x0000000507067227 */ /* 0x000fc800078e0006 */
[----:B------:R-:W-:Y:S02]  /*03d0*/  IMAD.MOV R0, RZ, RZ, -R0 ;  /* 0x000000ffff007224 */ /* 0x000fe400078e0a00 */
        /* <DEDUP_REMOVED lines=8> */
[----:B------:R-:W-:Y:S02]  /*0460*/  ISETP.GE.AND P2, PT, R0, RZ, PT ;  /* 0x000000ff0000720c */ /* 0x000fe40003f46270 */
[----:B--2---:R-:W-:-:S05]  /*0470*/  LOP3.LUT R0, R14, 0xf, RZ, 0xc0, !PT ;  /* 0x0000000f0e007812 */ /* 0x004fca00078ec0ff */
[----:B------:R-:W-:-:S06]  /*0480*/  @P0 VIADD R6, R6, 0x1 ;  /* 0x0000000106060836 */ /* 0x000fcc0000000000 */
[----:B------:R-:W-:Y:S01]  /*0490*/  @!P2 IMAD.MOV R6, RZ, RZ, -R6 ;  /* 0x000000ffff06a224 */ /* 0x000fe200078e0a06 */
[----:B------:R-:W-:-:S05]  /*04a0*/  @!P1 LOP3.LUT R6, RZ, R8, RZ, 0x33, !PT ;  /* 0x00000008ff069212 */ /* 0x000fca00078e33ff */
[----:B------:R-:W-:Y:S02]  /*04b0*/  IMAD.MOV R5, RZ, RZ, -R6 ;  /* 0x000000ffff057224 */ /* 0x000fe400078e0a06 */
[----:B------:R-:W-:Y:S02]  /*04c0*/  IMAD.SHL.U32 R24, R6, 0x80, RZ ;  /* 0x0000008006187824 */ /* 0x000fe400078e00ff */
[----:B------:R-:W-:-:S04]  /*04d0*/  IMAD R5, R8, R5, R15 ;  /* 0x0000000508057224 */ /* 0x000fc800078e020f */
[----:B------:R-:W-:Y:S01]  /*04e0*/  IMAD.IADD R5, R4, 0x1, R5 ;  /* 0x0000000104057824 */ /* 0x000fe200078e0205 */
[----:B------:R-:W-:-:S03]  /*04f0*/  SHF.R.U32.HI R4, RZ, 0x4, R14 ;  /* 0x00000004ff047819 */ /* 0x000fc6000001160e */
[----:B------:R-:W-:Y:S01]  /*0500*/  IMAD R21, R5, 0x10, R0 ;  /* 0x0000001005157824 */ /* 0x000fe200078e0200 */
[----:B------:R-:W-:-:S04]  /*0510*/  SGXT.U32 R16, R4, 0x2 ;  /* 0x000000020410781a */ /* 0x000fc80000000000 */
[----:B------:R1:W-:Y:S01]  /*0520*/  STL [R1+0x644], R21 ;  /* 0x0006441501007387 */ /* 0x0003e20000100800 */
[C---:B------:R-:W-:Y:S02]  /*0530*/  LOP3.LUT R4, R16.reuse, 0x4, RZ, 0xfc, !PT ;  /* 0x0000000410047812 */ /* 0x040fe400078efcff */
[C---:B------:R-:W-:Y:S01]  /*0540*/  LOP3.LUT R0, R16.reuse, 0x8, RZ, 0xfc, !PT ;  /* 0x0000000810007812 */ /* 0x040fe200078efcff */
[----:B------:R1:W-:Y:S01]  /*0550*/  STL [R1+0x470], R24 ;  /* 0x0004701801007387 */ /* 0x0003e20000100800 */
[C---:B------:R-:W-:Y:S02]  /*0560*/  LOP3.LUT R5, R16.reuse, 0xc, RZ, 0xfc, !PT ;  /* 0x0000000c10057812 */ /* 0x040fe400078efcff */
[C---:B------:R-:W-:Y:S02]  /*0570*/  LOP3.LUT R4, R16.reuse, 0x10, RZ, 0xfc, !PT ;  /* 0x0000001010047812 */ /* 0x040fe400078efcff */
[C---:B------:R-:W-:Y:S02]  /*0580*/  LOP3.LUT R0, R16.reuse, 0x14, RZ, 0xfc, !PT ;  /* 0x0000001410007812 */ /* 0x040fe400078efcff */
[----:B------:R-:W-:-:S02]  /*0590*/  LOP3.LUT R5, R16, 0x18, RZ, 0xfc, !PT ;  /* 0x0000001810057812 */ /* 0x000fc400078efcff */
[C---:B------:R-:W-:Y:S02]  /*05a0*/  LOP3.LUT R4, R16.reuse, 0x1c, RZ, 0xfc, !PT ;  /* 0x0000001c10047812 */ /* 0x040fe400078efcff */
[C---:B------:R-:W-:Y:S02]  /*05b0*/  LOP3.LUT R0, R16.reuse, 0x20, RZ, 0xfc, !PT ;  /* 0x0000002010007812 */ /* 0x040fe400078efcff */
[C---:B------:R-:W-:Y:S02]  /*05c0*/  LOP3.LUT R5, R16.reuse, 0x24, RZ, 0xfc, !PT ;  /* 0x0000002410057812 */ /* 0x040fe400078efcff */
[C---:B------:R-:W-:Y:S02]  /*05d0*/  LOP3.LUT R4, R16.reuse, 0x28, RZ, 0xfc, !PT ;  /* 0x0000002810047812 */ /* 0x040fe400078efcff */
[----:B------:R-:W-:Y:S01]  /*05e0*/  LOP3.LUT R0, R16, 0x2c, RZ, 0xfc, !PT ;  /* 0x0000002c10007812 */ /* 0x000fe200078efcff */
[----:B01--4-:R-:W-:Y:S06]  /*05f0*/  BRA.U UP0, `(.L_x_0) ;  /* 0x0000000100387547 */ /* 0x013fec000b800000 */
[C---:B------:R-:W-:Y:S01]  /*0600*/  IMAD.SHL.U32 R0, R14.reuse, 0x20, RZ ;  /* 0x000000200e007824 */ /* 0x040fe200078e00ff */
[----:B------:R-:W-:Y:S01]  /*0610*/  CS2R R16, SRZ ;  /* 0x0000000000107805 */ /* 0x000fe2000001ff00 */
[----:B------:R-:W-:Y:S01]  /*0620*/  IMAD.SHL.U32 R2, R14, 0x10, RZ ;  /* 0x000000100e027824 */ /* 0x000fe200078e00ff */
[----:B------:R-:W-:Y:S02]  /*0630*/  CS2R R18, SRZ ;  /* 0x0000000000127805 */ /* 0x000fe4000001ff00 */
[----:B------:R-:W-:Y:S02]  /*0640*/  CS2R R12, SRZ ;  /* 0x00000000000c7805 */ /* 0x000fe4000001ff00 */
[----:B------:R-:W-:Y:S02]  /*0650*/  LOP3.LUT R0, R0, 0x60, RZ, 0xc0, !PT ;  /* 0x0000006000007812 */ /* 0x000fe400078ec0ff */
[----:B------:R-:W-:Y:S01]  /*0660*/  CS2R R14, SRZ ;  /* 0x00000000000e7805 */ /* 0x000fe2000001ff00 */
[----:B------:R0:W-:Y:S01]  /*0670*/  STL [R1+0x63c], R2 ;  /* 0x00063c0201007387 */ /* 0x0001e20000100800 */
[----:B------:R-:W-:-:S02]  /*0680*/  CS2R R8, SRZ ;  /* 0x0000000000087805 */ /* 0x000fc4000001ff00 */
[----:B------:R-:W-:Y:S02]  /*0690*/  CS2R R10, SRZ ;  /* 0x00000000000a7805 */ /* 0x000fe4000001ff00 */
[----:B------:R-:W-:Y:S01]  /*06a0*/  CS2R R4, SRZ ;  /* 0x0000000000047805 */ /* 0x000fe2000001ff00 */
[----:B------:R0:W-:Y:S01]  /*06b0*/  STL [R1+0x640], R0 ;  /* 0x0006400001007387 */ /* 0x0001e20000100800 */
[----:B------:R-:W-:Y:S01]  /*06c0*/  CS2R R6, SRZ ;  /* 0x0000000000067805 */ /* 0x000fe2000001ff00 */
[----:B------:R-:W-:Y:S06]  /*06d0*/  BRA `(.L_x_1) ;  /* 0x000001b000507947 */ /* 0x000fec0003800000 */
.L_x_0:
[----:B------:R-:W-:Y:S01]  /*06e0*/  IABS R0, R2 ;  /* 0x0000000200007213 */ /* 0x000fe20000000000 */
[----:B------:R-:W0:Y:S01]  /*06f0*/  LDCU UR9, c[0x0][0x3a4] ;  /* 0x00007480ff0977ac */ /* 0x000e220008000800 */
[----:B------:R-:W-:Y:S02]  /*0700*/  IABS R27, R3 ;  /* 0x00000003001b7213 */ /* 0x000fe40000000000 */
[----:B------:R-:W1:Y:S01]  /*0710*/  I2F.RP R9, R0 ;  /* 0x0000000000097306 */ /* 0x000e620000209400 */
[----:B------:R-:W-:Y:S01]  /*0720*/  IABS R15, R21 ;  /* 0x00000015000f7213 */ /* 0x000fe20000000000 */
[----:B------:R-:W2:Y:S01]  /*0730*/  LDCU UR7, c[0x0][0x3b0] ;  /* 0x00007600ff0777ac */ /* 0x000ea20008000800 */
[----:B------:R-:W-:Y:S02]  /*0740*/  IABS R20, R24 ;  /* 0x0000001800147213 */ /* 0x000fe40000000000 */
[----:B------:R-:W-:Y:S01]  /*0750*/  ISETP.GE.AND P6, PT, R21, RZ, PT ;  /* 0x000000ff1500720c */ /* 0x000fe20003fc6270 */
[----:B------:R-:W3:Y:S02]  /*0760*/  LDCU UR12, c[0x0][0x3a8] ;  /* 0x00007500ff0c77ac */ /* 0x000ee40008000800 */
[----:B------:R-:W4:Y:S01]  /*0770*/  I2F.RP R8, R27 ;  /* 0x0000001b00087306 */ /* 0x000f220000209400 */
[----:B------:R-:W0:Y:S01]  /*0780*/  LDCU UR14, c[0x0][0x3a8] ;  /* 0x00007500ff0e77ac */ /* 0x000e220008000800 */
[----:B------:R-:W0:Y:S06]  /*0790*/  LDCU UR13, c[0x0][0x3a8] ;  /* 0x00007500ff0d77ac */ /* 0x000e2c0008000800 */
[----:B-1----:R-:W1:Y:S01]  /*07a0*/  MUFU.RCP R9, R9 ;  /* 0x0000000900097308 */ /* 0x002e620000001000 */
[----:B------:R-:W0:Y:S01]  /*07b0*/  LDCU UR15, c[0x0][0x3a8] ;  /* 0x00007500ff0f77ac */ /* 0x000e220008000800 */
[----:B------:R-:W0:Y:S06]  /*07c0*/  LDCU UR6, c[0x0][0x3ac] ;  /* 0x00007580ff0677ac */ /* 0x000e2c0008000800 */
[----:B----4-:R-:W4:Y:S01]  /*07d0*/  MUFU.RCP R8, R8 ;  /* 0x0000000800087308 */ /* 0x010f220000001000 */
[----:B------:R-:W0:Y:S01]  /*07e0*/  LDCU UR16, c[0x0][0x3a8] ;  /* 0x00007500ff1077ac */ /* 0x000e220008000800 */
[----:B------:R-:W0:Y:S01]  /*07f0*/  LDCU UR17, c[0x0][0x3a8] ;  /* 0x00007500ff1177ac */ /* 0x000e220008000800 */
[----:B-1----:R-:W-:Y:S01]  /*0800*/  VIADD R4, R9, 0xffffffe ;  /* 0x0ffffffe09047836 */ /* 0x002fe20000000000 */
[----:B------:R-:W1:Y:S04]  /*0810*/  LDCU UR18, c[0x0][0x3a8] ;  /* 0x00007500ff1277ac */ /* 0x000e680008000800 */
[----:B------:R0:W1:Y:S01]  /*0820*/  F2I.FTZ.U32.TRUNC.NTZ R5, R4 ;  /* 0x0000000400057305 */ /* 0x000062000021f000 */
[----:B------:R-:W2:Y:S01]  /*0830*/  LDCU UR19, c[0x0][0x3a8] ;  /* 0x00007500ff1377ac */ /* 0x000ea20008000800 */
[----:B----4-:R-:W-:Y:S01]  /*0840*/  VIADD R6, R8, 0xffffffe ;  /* 0x0ffffffe08067836 */ /* 0x010fe20000000000 */
[----:B------:R-:W4:Y:S05]  /*0850*/  LDCU UR20, c[0x0][0x3a8] ;  /* 0x00007500ff1477ac */ /* 0x000f2a0008000800 */
[----:B------:R3:W2:Y:S01]  /*0860*/  F2I.FTZ.U32.TRUNC.NTZ R7, R6 ;  /* 0x0000000600077305 */ /* 0x0006a2000021f000 */
[----:B0-----:R-:W-:Y:S01]  /*0870*/  IMAD.MOV.U32 R4, RZ, RZ, RZ ;  /* 0x000000ffff047224 */ /* 0x001fe200078e00ff */
[----:B------:R-:W0:Y:S01]  /*0880*/  LDCU UR21, c[0x0][0x3a8] ;  /* 0x00007500ff1577ac */ /* 0x000e220008000800 */
[----:B------:R-:W-:Y:S01]  /*0890*/  USHF.R.S32.HI UR5, URZ, 0x1f, UR4 ;  /* 0x0000001fff057899 */ /* 0x000fe20008011404 */
[----:B-1----:R-:W-:Y:S01]  /*08a0*/  IMAD.MOV R11, RZ, RZ, -R5 ;  /* 0x000000ffff0b7224 */ /* 0x002fe200078e0a05 */
[----:B------:R-:W1:Y:S01]  /*08b0*/  LDCU UR22, c[0x0][0x3a8] ;  /* 0x00007500ff1677ac */ /* 0x000e620008000800 */
[----:B---3--:R-:W-:-:S02]  /*08c0*/  IMAD.MOV.U32 R6, RZ, RZ, RZ ;  /* 0x000000ffff067224 */ /* 0x008fc400078e00ff */
[----:B------:R-:W-:Y:S01]  /*08d0*/  IMAD R11, R11, R0, RZ ;  /* 0x000000000b0b7224 */ /* 0x000fe200078e02ff */
[----:B--2---:R-:W-:-:S03]  /*08e0*/  IADD3 R10, PT, PT, RZ, -R7, RZ ;  /* 0x80000007ff0a7210 */ /* 0x004fc60007ffe0ff */
[----:B------:R-:W-:-:S04]  /*08f0*/  IMAD.HI.U32 R8, R5, R11, R4 ;  /* 0x0000000b05087227 */ /* 0x000fc800078e0004 */
[----:B------:R-:W-:Y:S02]  /*0900*/  IMAD R23, R10, R27, RZ ;  /* 0x0000001b0a177224 */ /* 0x000fe400078e02ff */
[----:B------:R-:W-:-:S04]  /*0910*/  IMAD.HI.U32 R8, R8, R15, RZ ;  /* 0x0000000f08087227 */ /* 0x000fc800078e00ff */
[----:B------:R-:W-:-:S04]  /*0920*/  IMAD.HI.U32 R23, R7, R23, R6 ;  /* 0x0000001707177227 */ /* 0x000fc800078e0006 */
[----:B------:R-:W-:Y:S02]  /*0930*/  IMAD.MOV R4, RZ, RZ, -R8 ;  /* 0x000000ffff047224 */ /* 0x000fe400078e0a08 */
[----:B------:R-:W-:-:S04]  /*0940*/  IMAD.HI.U32 R10, R23, R20, RZ ;  /* 0x00000014170a7227 */ /* 0x000fc800078e00ff */
[----:B------:R-:W-:Y:S02]  /*0950*/  IMAD R15, R0, R4, R15 ;  /* 0x00000004000f7224 */ /* 0x000fe400078e020f */
[----:B------:R-:W-:Y:S02]  /*0960*/  IMAD.MOV R10, RZ, RZ, -R10 ;  /* 0x000000ffff0a7224 */ /* 0x000fe400078e0a0a */
[----:B------:R-:W-:Y:S01]  /*0970*/  VIADD R6, R24, 0x7f ;  /* 0x0000007f18067836 */ /* 0x000fe20000000000 */
[----:B------:R-:W-:Y:S01]  /*0980*/  ISETP.GT.U32.AND P3, PT, R0, R15, PT ;  /* 0x0000000f0000720c */ /* 0x000fe20003f64070 */
[C---:B------:R-:W-:Y:S02]  /*0990*/  IMAD R20, R27.reuse, R10, R20 ;  /* 0x0000000a1b147224 */ /* 0x040fe400078e0214 */
[C---:B------:R-:W-:Y:S01]  /*09a0*/  VIADD R7, R24.reuse, 0x7e ;  /* 0x0000007e18077836 */ /* 0x040fe20000000000 */
[----:B------:R-:W-:Y:S01]  /*09b0*/  IABS R14, R6 ;  /* 0x00000006000e7213 */ /* 0x000fe20000000000 */
[----:B------:R-:W-:Y:S01]  /*09c0*/  VIADD R8, R24, 0x7d ;  /* 0x0000007d18087836 */ /* 0x000fe20000000000 */
[----:B------:R-:W-:-:S02]  /*09d0*/  ISETP.GT.U32.AND P1, PT, R27, R20, PT ;  /* 0x000000141b00720c */ /* 0x000fc40003f24070 */
[----:B------:R-:W-:Y:S01]  /*09e0*/  IABS R5, R7 ;  /* 0x0000000700057213 */ /* 0x000fe20000000000 */
[----:B------:R-:W-:Y:S01]  /*09f0*/  IMAD.HI.U32 R9, R23, R14, RZ ;  /* 0x0000000e17097227 */ /* 0x000fe200078e00ff */
[----:B------:R-:W-:Y:S02]  /*0a00*/  IABS R4, R8 ;  /* 0x0000000800047213 */ /* 0x000fe40000000000 */
[----:B------:R-:W-:Y:S01]  /*0a10*/  ISETP.GE.AND P5, PT, R6, RZ, PT ;  /* 0x000000ff0600720c */ /* 0x000fe20003fa6270 */
[----:B------:R-:W-:Y:S01]  /*0a20*/  @!P3 IMAD.IADD R15, R15, 0x1, -R0 ;  /* 0x000000010f0fb824 */ /* 0x000fe200078e0a00 */
[----:B------:R-:W-:Y:S01]  /*0a30*/  ISETP.GE.AND P0, PT, R7, RZ, PT ;  /* 0x000000ff0700720c */ /* 0x000fe20003f06270 */
[----:B------:R-:W-:Y:S01]  /*0a40*/  IMAD.HI.U32 R10, R23, R5, RZ ;  /* 0x00000005170a7227 */ /* 0x000fe200078e00ff */
[----:B------:R-:W-:Y:S02]  /*0a50*/  ISETP.GE.AND P2, PT, R8, RZ, PT ;  /* 0x000000ff0800720c */ /* 0x000fe40003f46270 */
[----:B------:R-:W-:Y:S01]  /*0a60*/  ISETP.GT.U32.AND P3, PT, R0, R15, PT ;  /* 0x0000000f0000720c */ /* 0x000fe20003f64070 */
[----:B------:R-:W-:-:S02]  /*0a70*/  @!P1 IMAD.IADD R20, R20, 0x1, -R27 ;  /* 0x0000000114149824 */ /* 0x000fc400078e0a1b */
[----:B------:R-:W-:Y:S02]  /*0a80*/  IMAD.MOV R9, RZ, RZ, -R9 ;  /* 0x000000ffff097224 */ /* 0x000fe400078e0a09 */
[----:B------:R-:W-:Y:S01]  /*0a90*/  IMAD.HI.U32 R6, R23, R4, RZ ;  /* 0x0000000417067227 */ /* 0x000fe200078e00ff */
[----:B------:R-:W-:-:S03]  /*0aa0*/  ISETP.GT.U32.AND P4, PT, R27, R20, PT ;  /* 0x000000141b00720c */ /* 0x000fc60003f84070 */
[----:B------:R-:W-:Y:S02]  /*0ab0*/  IMAD.MOV R7, RZ, RZ, -R10 ;  /* 0x000000ffff077224 */ /* 0x000fe400078e0a0a */
[----:B------:R-:W-:Y:S02]  /*0ac0*/  IMAD R14, R27, R9, R14 ;  /* 0x000000091b0e7224 */ /* 0x000fe400078e020e */
[----:B------:R-:W-:Y:S01]  /*0ad0*/  @!P3 IMAD.IADD R15, R15, 0x1, -R0 ;  /* 0x000000010f0fb824 */ /* 0x000fe200078e0a00 */
[----:B------:R-:W-:Y:S01]  /*0ae0*/  ISETP.NE.AND P3, PT, R2, RZ, PT ;  /* 0x000000ff0200720c */ /* 0x000fe20003f65270 */
[----:B------:R-:W-:Y:S01]  /*0af0*/  IMAD.MOV R6, RZ, RZ, -R6 ;  /* 0x000000ffff067224 */ /* 0x000fe200078e0a06 */
[C---:B------:R-:W-:Y:S01]  /*0b00*/  ISETP.GT.U32.AND P1, PT, R27.reuse, R14, PT ;  /* 0x0000000e1b00720c */ /* 0x040fe20003f24070 */
[C---:B------:R-:W-:Y:S01]  /*0b10*/  IMAD R5, R27.reuse, R7, R5 ;  /* 0x000000071b057224 */ /* 0x040fe200078e0205 */
[----:B------:R-:W-:Y:S01]  /*0b20*/  MOV R0, R15 ;  /* 0x0000000f00007202 */ /* 0x000fe20000000f00 */
[----:B------:R-:W-:-:S02]  /*0b30*/  IMAD R4, R27, R6, R4 ;  /* 0x000000061b047224 */ /* 0x000fc400078e0204 */
[--C-:B------:R-:W-:Y:S01]  /*0b40*/  @!P4 IMAD.IADD R20, R20, 0x1, -R27.reuse ;  /* 0x000000011414c824 */ /* 0x100fe200078e0a1b */
[C---:B------:R-:W-:Y:S01]  /*0b50*/  ISETP.GT.U32.AND P4, PT, R27.reuse, R5, PT ;  /* 0x000000051b00720c */ /* 0x040fe20003f84070 */
[C---:B------:R-:W-:Y:S02]  /*0b60*/  VIADD R6, R24.reuse, 0x7c ;  /* 0x0000007c18067836 */ /* 0x040fe40000000000 */
[----:B------:R-:W-:Y:S01]  /*0b70*/  @!P6 IMAD.MOV R0, RZ, RZ, -R0 ;  /* 0x000000ffff00e224 */ /* 0x000fe200078e0a00 */
[----:B------:R-:W-:Y:S01]  /*0b80*/  ISETP.GT.U32.AND P6, PT, R27, R4, PT ;  /* 0x000000041b00720c */ /* 0x000fe20003fc4070 */
[----:B------:R-:W-:Y:S01]  /*0b90*/  VIADD R9, R24, 0x7b ;  /* 0x0000007b18097836 */ /* 0x000fe20000000000 */
[----:B------:R-:W-:Y:S01]  /*0ba0*/  IABS R13, R6 ;  /* 0x00000006000d7213 */ /* 0x000fe20000000000 */
[--C-:B------:R-:W-:Y:S01]  /*0bb0*/  @!P1 IMAD.IADD R14, R14, 0x1, -R27.reuse ;  /* 0x000000010e0e9824 */ /* 0x100fe200078e0a1b */
[----:B------:R-:W-:Y:S01]  /*0bc0*/  @!P3 LOP3.LUT R0, RZ, R2, RZ, 0x33, !PT ;  /* 0x00000002ff00b212 */ /* 0x000fe200078e33ff */
[C---:B------:R-:W-:Y:S01]  /*0bd0*/  VIADD R10, R24.reuse, 0x7a ;  /* 0x0000007a180a7836 */ /* 0x040fe20000000000 */
[----:B------:R-:W-:Y:S01]  /*0be0*/  IABS R11, R9 ;  /* 0x00000009000b7213 */ /* 0x000fe20000000000 */
[----:B------:R-:W-:Y:S01]  /*0bf0*/  IMAD.HI.U32 R16, R23, R13, RZ ;  /* 0x0000000d17107227 */ /* 0x000fe200078e00ff */
[----:B------:R-:W-:Y:S01]  /*0c00*/  ISETP.GE.AND P3, PT, R24, RZ, PT ;  /* 0x000000ff1800720c */ /* 0x000fe20003f66270 */
[----:B------:R2:W-:Y:S01]  /*0c10*/  STL [R1+0x740], R0 ;  /* 0x0007400001007387 */ /* 0x0005e20000100800 */
[----:B------:R-:W-:Y:S01]  /*0c20*/  ISETP.GT.U32.AND P1, PT, R27, R14, PT ;  /* 0x0000000e1b00720c */ /* 0x000fe20003f24070 */
[----:B------:R-:W-:Y:S01]  /*0c30*/  @!P4 IMAD.IADD R5, R5, 0x1, -R27 ;  /* 0x000000010505c824 */ /* 0x000fe200078e0a1b */
[----:B------:R-:W-:Y:S01]  /*0c40*/  IABS R8, R10 ;  /* 0x0000000a00087213 */ /* 0x000fe20000000000 */
[----:B------:R-:W-:-:S04]  /*0c50*/  IMAD.HI.U32 R7, R23, R11, RZ ;  /* 0x0000000b17077227 */ /* 0x000fc800078e00ff */
[----:B------:R-:W-:Y:S02]  /*0c60*/  IMAD.MOV R16, RZ, RZ, -R16 ;  /* 0x000000ffff107224 */ /* 0x000fe400078e0a10 */
[----:B------:R-:W-:Y:S01]  /*0c70*/  @!P6 IMAD.IADD R4, R4, 0x1, -R27 ;  /* 0x000000010404e824 */ /* 0x000fe200078e0a1b */
[----:B------:R-:W-:Y:S01]  /*0c80*/  ISETP.GT.U32.AND P6, PT, R27, R5, PT ;  /* 0x000000051b00720c */ /* 0x000fe20003fc4070 */
[----:B------:R-:W-:-:S04]  /*0c90*/  IMAD.HI.U32 R12, R23, R8, RZ ;  /* 0x00000008170c7227 */ /* 0x000fc800078e00ff */
[C---:B------:R-:W-:Y:S02]  /*0ca0*/  IMAD R13, R27.reuse, R16, R13 ;  /* 0x000000101b0d7224 */ /* 0x040fe400078e020d */
[----:B------:R-:W-:Y:S02]  /*0cb0*/  IMAD.MOV R7, RZ, RZ, -R7 ;  /* 0x000000ffff077224 */ /* 0x000fe400078e0a07 */
[----:B------:R-:W-:Y:S02]  /*0cc0*/  IMAD.MOV R12, RZ, RZ, -R12 ;  /* 0x000000ffff0c7224 */ /* 0x000fe400078e0a0c */
[C---:B------:R-:W-:Y:S02]  /*0cd0*/  IMAD R11, R27.reuse, R7, R11 ;  /* 0x000000071b0b7224 */ /* 0x040fe400078e020b */
[----:B------:R-:W-:Y:S02]  /*0ce0*/  VIADD R2, R24, 0x79 ;  /* 0x0000007918027836 */ /* 0x000fe40000000000 */
[----:B------:R-:W-:Y:S01]  /*0cf0*/  @!P3 IMAD.MOV R20, RZ, RZ, -R20 ;  /* 0x000000ffff14b224 */ /* 0x000fe200078e0a14 */
[C---:B------:R-:W-:Y:S01]  /*0d00*/  ISETP.GT.U32.AND P3, PT, R27.reuse, R13, PT ;  /* 0x0000000d1b00720c */ /* 0x040fe20003f64070 */
[--C-:B------:R-:W-:Y:S01]  /*0d10*/  @!P1 IMAD.IADD R14, R14, 0x1, -R27.reuse ;  /* 0x000000010e0e9824 */ /* 0x100fe200078e0a1b */
[C---:B------:R-:W-:Y:S01]  /*0d20*/  ISETP.GT.U32.AND P1, PT, R27.reuse, R4, PT ;  /* 0x000000041b00720c */ /* 0x040fe20003f24070 */
[----:B------:R-:W-:Y:S01]  /*0d30*/  IMAD R8, R27, R12, R8 ;  /* 0x0000000c1b087224 */ /* 0x000fe200078e0208 */
[----:B------:R-:W-:Y:S01]  /*0d40*/  IABS R12, R2 ;  /* 0x00000002000c7213 */ /* 0x000fe20000000000 */
[----:B------:R-:W-:Y:S01]  /*0d50*/  @!P6 IMAD.IADD R5, R5, 0x1, -R27 ;  /* 0x000000010505e824 */ /* 0x000fe200078e0a1b */
[C---:B------:R-:W-:Y:S01]  /*0d60*/  ISETP.GT.U32.AND P4, PT, R27.reuse, R11, PT ;  /* 0x0000000b1b00720c */ /* 0x040fe20003f84070 */
[----:B------:R-:W-:Y:S01]  /*0d70*/  IMAD.MOV.U32 R17, RZ, RZ, R14 ;  /* 0x000000ffff117224 */ /* 0x000fe200078e000e */
[----:B------:R-:W-:Y:S01]  /*0d80*/  ISETP.GT.U32.AND P6, PT, R27, R8, PT ;  /* 0x000000081b00720c */ /* 0x000fe20003fc4070 */
[----:B------:R-:W-:-:S04]  /*0d90*/  IMAD.HI.U32 R14, R23, R12, RZ ;  /* 0x0000000c170e7227 */ /* 0x000fc800078e00ff */
[----:B--2---:R-:W-:Y:S01]  /*0da0*/  IMAD.MOV.U32 R0, RZ, RZ, R5 ;  /* 0x000000ffff007224 */ /* 0x004fe200078e0005 */
[----:B------:R-:W-:Y:S01]  /*0db0*/  IADD3 R14, PT, PT, -R14, RZ, RZ ;  /* 0x000000ff0e0e7210 */ /* 0x000fe20007ffe1ff */
[----:B------:R-:W-:Y:S01]  /*0dc0*/  @!P5 IMAD.MOV R17, RZ, RZ, -R17 ;  /* 0x000000ffff11d224 */ /* 0x000fe200078e0a11 */
[----:B------:R-:W-:Y:S01]  /*0dd0*/  ISETP.GE.AND P5, PT, R6, RZ, PT ;  /* 0x000000ff0600720c */ /* 0x000fe20003fa6270 */
[--C-:B------:R-:W-:Y:S01]  /*0de0*/  @!P3 IMAD.IADD R13, R13, 0x1, -R27.reuse ;  /* 0x000000010d0db824 */ /* 0x100fe200078e0a1b */
[----:B------:R-:W-:Y:S01]  /*0df0*/  ISETP.GE.AND P3, PT, R10, RZ, PT ;  /* 0x000000ff0a00720c */ /* 0x000fe20003f66270 */
[----:B------:R-:W-:Y:S01]  /*0e00*/  @!P0 IMAD.MOV R0, RZ, RZ, -R0 ;  /* 0x000000ffff008224 */ /* 0x000fe200078e0a00 */
[----:B------:R-:W-:Y:S01]  /*0e10*/  STL [R1+0x3c], R17 ;  /* 0x00003c1101007387 */ /* 0x000fe20000100800 */
[--C-:B------:R-:W-:Y:S01]  /*0e20*/  @!P1 IMAD.IADD R4, R4, 0x1, -R27.reuse ;  /* 0x0000000104049824 */ /* 0x100fe200078e0a1b */
[----:B------:R-:W-:Y:S01]  /*0e30*/  ISETP.GE.AND P1, PT, R9, RZ, PT ;  /* 0x000000ff0900720c */ /* 0x000fe20003f26270 */
[----:B------:R-:W-:Y:S01]  /*0e40*/  @!P4 IMAD.IADD R11, R11, 0x1, -R27 ;  /* 0x000000010b0bc824 */ /* 0x000fe200078e0a1b */
[----:B------:R-:W-:Y:S01]  /*0e50*/  ISETP.GT.U32.AND P4, PT, R27, R13, PT ;  /* 0x0000000d1b00720c */ /* 0x000fe20003f84070 */
[----:B------:R2:W-:Y:S01]  /*0e60*/  STL [R1+0x38], R0 ;  /* 0x0000380001007387 */ /* 0x0005e20000100800 */
[----:B------:R-:W-:-:S02]  /*0e70*/  VIADD R7, R24, 0x78 ;  /* 0x0000007818077836 */ /* 0x000fc40000000000 */
[C---:B------:R-:W-:Y:S02]  /*0e80*/  IMAD R9, R27.reuse, R14, R12 ;  /* 0x0000000e1b097224 */ /* 0x040fe400078e020c */
[----:B------:R-:W-:Y:S01]  /*0e90*/  @!P6 IMAD.IADD R8, R8, 0x1, -R27 ;  /* 0x000000010808e824 */ /* 0x000fe200078e0a1b */
[----:B------:R-:W-:Y:S01]  /*0ea0*/  IABS R15, R7 ;  /* 0x00000007000f7213 */ /* 0x000fe20000000000 */
[C---:B------:R-:W-:Y:S01]  /*0eb0*/  VIADD R5, R24.reuse, 0x76 ;  /* 0x0000007618057836 */ /* 0x040fe20000000000 */
[C---:B------:R-:W-:Y:S01]  /*0ec0*/  ISETP.GT.U32.AND P6, PT, R27.reuse, R11, PT ;  /* 0x0000000b1b00720c */ /* 0x040fe20003fc4070 */
[----:B------:R-:W-:Y:S01]  /*0ed0*/  VIADD R12, R24, 0x77 ;  /* 0x00000077180c7836 */ /* 0x000fe20000000000 */
[C---:B------:R-:W-:Y:S01]  /*0ee0*/  ISETP.GT.U32.AND P0, PT, R27.reuse, R8, PT ;  /* 0x000000081b00720c */ /* 0x040fe20003f04070 */
[----:B--2---:R-:W-:Y:S02]  /*0ef0*/  IMAD.MOV.U32 R0, RZ, RZ, R4 ;  /* 0x000000ffff007224 */ /* 0x004fe400078e0004 */
[----:B------:R-:W-:Y:S01]  /*0f00*/  IMAD.MOV.U32 R6, RZ, RZ, R15 ;  /* 0x000000ffff067224 */ /* 0x000fe200078e000f */
[----:B------:R-:W-:Y:S01]  /*0f10*/  IABS R4, R12 ;  /* 0x0000000c00047213 */ /* 0x000fe20000000000 */
[----:B------:R-:W-:Y:S01]  /*0f20*/  @!P2 IMAD.MOV R0, RZ, RZ, -R0 ;  /* 0x000000ffff00a224 */ /* 0x000fe200078e0a00 */
[----:B------:R-:W-:Y:S01]  /*0f30*/  ISETP.GT.U32.AND P2, PT, R27, R9, PT ;  /* 0x000000091b00720c */ /* 0x000fe20003f44070 */
[----:B------:R-:W-:Y:S01]  /*0f40*/  @!P4 IMAD.IADD R13, R13, 0x1, -R27 ;  /* 0x000000010d0dc824 */ /* 0x000fe200078e0a1b */
[----:B------:R-:W-:Y:S01]  /*0f50*/  ISETP.GE.AND P4, PT, R2, RZ, PT ;  /* 0x000000ff0200720c */ /* 0x000fe20003f86270 */
[----:B------:R-:W-:Y:S01]  /*0f60*/  IMAD.HI.U32 R10, R23, R6, RZ ;  /* 0x00000006170a7227 */ /* 0x000fe200078e00ff */
[----:B------:R2:W-:Y:S01]  /*0f70*/  STL [R1+0x34], R0 ;  /* 0x0000340001007387 */ /* 0x0005e20000100800 */
[----:B------:R-:W-:-:S02]  /*0f80*/  IABS R2, R5 ;  /* 0x0000000500027213 */ /* 0x000fc40000000000 */
[----:B------:R-:W-:Y:S02]  /*0f90*/  IMAD.MOV R10, RZ, RZ, -R10 ;  /* 0x000000ffff0a7224 */ /* 0x000fe400078e0a0a */
[--C-:B------:R-:W-:Y:S01]  /*0fa0*/  @!P0 IMAD.IADD R8, R8, 0x1, -R27.reuse ;  /* 0x0000000108088824 */ /* 0x100fe200078e0a1b */
[----:B------:R-:W-:Y:S01]  /*0fb0*/  ISETP.GE.AND P0, PT, R7, RZ, PT ;  /* 0x000000ff0700720c */ /* 0x000fe20003f06270 */
[----:B------:R-:W-:Y:S02]  /*0fc0*/  IMAD R6, R27, R10, R6 ;  /* 0x0000000a1b067224 */ /* 0x000fe400078e0206 */
[----:B------:R-:W-:Y:S01]  /*0fd0*/  @!P2 IMAD.IADD R9, R9, 0x1, -R27 ;  /* 0x000000010909a824 */ /* 0x000fe200078e0a1b */
[----:B--2---:R-:W-:Y:S01]  /*0fe0*/  MOV R0, R13 ;  /* 0x0000000d00007202 */ /* 0x004fe20000000f00 */
[----:B------:R-:W-:Y:S01]  /*0ff0*/  VIADD R7, R24, 0x75 ;  /* 0x0000007518077836 */ /* 0x000fe20000000000 */
[----:B------:R-:W-:Y:S01]  /*1000*/  ISETP.GE.AND P2, PT, R12, RZ, PT ;  /* 0x000000ff0c00720c */ /* 0x000fe20003f46270 */
[----:B------:R-:W-:-:S03]  /*1010*/  IMAD.HI.U32 R10, R23, R2, RZ ;  /* 0x00000002170a7227 */ /* 0x000fc600078e00ff */
[----:B------:R-:W-:Y:S01]  /*1020*/  IABS R12, R7 ;  /* 0x00000007000c7213 */ /* 0x000fe20000000000 */
[----:B------:R-:W-:Y:S01]  /*1030*/  @!P5 IMAD.MOV R0, RZ, RZ, -R0 ;  /* 0x000000ffff00d224 */ /* 0x000fe200078e0a00 */
[----:B------:R-:W-:Y:S01]  /*1040*/  ISETP.GT.U32.AND P5, PT, R27, R9, PT ;  /* 0x000000091b00720c */ /* 0x000fe20003fa4070 */
[----:B------:R-:W-:Y:S01]  /*1050*/  @!P6 IMAD.IADD R11, R11, 0x1, -R27 ;  /* 0x000000010b0be824 */ /* 0x000fe200078e0a1b */
[----:B------:R-:W-:Y:S01]  /*1060*/  ISETP.GT.U32.AND P6, PT, R27, R6, PT ;  /* 0x000000061b00720c */ /* 0x000fe20003fc4070 */
[----:B------:R-:W-:Y:S01]  /*1070*/  IMAD.MOV R10, RZ, RZ, -R10 ;  /* 0x000000ffff0a7224 */ /* 0x000fe200078e0a0a */
[----:B------:R2:W-:Y:S01]  /*1080*/  STL [R1+0x48], R0 ;  /* 0x0000480001007387 */ /* 0x0005e20000100800 */
[----:B------:R-:W-:-:S04]  /*1090*/  IMAD.HI.U32 R14, R23, R4, RZ ;  /* 0x00000004170e7227 */ /* 0x000fc800078e00ff */
[----:B------:R-:W-:Y:S02]  /*10a0*/  IMAD R2, R27, R10, R2 ;  /* 0x0000000a1b027224 */ /* 0x000fe400078e0202 */
[----:B------:R-:W-:-:S04]  /*10b0*/  IMAD.HI.U32 R10, R23, R12, RZ ;  /* 0x0000000c170a7227 */ /* 0x000fc800078e00ff */
[----:B------:R-:W-:Y:S02]  /*10c0*/  @!P1 IMAD.MOV R11, RZ, RZ, -R11 ;  /* 0x000000ffff0b9224 */ /* 0x000fe400078e0a0b */
[----:B------:R-:W-:Y:S02]  /*10d0*/  IMAD.MOV R13, RZ, RZ, -R14 ;  /* 0x000000ffff0d7224 */ /* 0x000fe400078e0a0e */
[----:B------:R-:W-:Y:S01]  /*10e0*/  IMAD.MOV R10, RZ, RZ, -R10 ;  /* 0x000000ffff0a7224 */ /* 0x000fe200078e0a0a */
[----:B------:R3:W-:Y:S01]  /*10f0*/  STL [R1+0x5c], R11 ;  /* 0x00005c0b01007387 */ /* 0x0007e20000100800 */
[--C-:B------:R-:W-:Y:S01]  /*1100*/  @!P5 IMAD.IADD R9, R9, 0x1, -R27.reuse ;  /* 0x000000010909d824 */ /* 0x100fe200078e0a1b */
[C---:B------:R-:W-:Y:S01]  /*1110*/  ISETP.GT.U32.AND P5, PT, R27.reuse, R2, PT ;  /* 0x000000021b00720c */ /* 0x040fe20003fa4070 */
[----:B------:R-:W-:Y:S02]  /*1120*/  @!P6 IMAD.IADD R6, R6, 0x1, -R27 ;  /* 0x000000010606e824 */ /* 0x000fe400078e0a1b */
[----:B------:R-:W-:-:S02]  /*1130*/  IMAD R4, R27, R13, R4 ;  /* 0x0000000d1b047224 */ /* 0x000fc400078e0204 */
[C---:B------:R-:W-:Y:S01]  /*1140*/  IMAD R12, R27.reuse, R10, R12 ;  /* 0x0000000a1b0c7224 */ /* 0x040fe200078e020c */
[C---:B------:R-:W-:Y:S01]  /*1150*/  ISETP.GT.U32.AND P6, PT, R27.reuse, R6, PT ;  /* 0x000000061b00720c */ /* 0x040fe20003fc4070 */
[----:B--2---:R-:W-:Y:S01]  /*1160*/  IMAD.MOV.U32 R0, RZ, RZ, R8 ;  /* 0x000000ffff007224 */ /* 0x004fe200078e0008 */
[C---:B------:R-:W-:Y:S01]  /*1170*/  ISETP.GT.U32.AND P1, PT, R27.reuse, R4, PT ;  /* 0x000000041b00720c */ /* 0x040fe20003f24070 */
[----:B---3--:R-:W-:Y:S02]  /*1180*/  IMAD.MOV.U32 R11, RZ, RZ, R9 ;  /* 0x000000ffff0b7224 */ /* 0x008fe400078e0009 */
[----:B------:R-:W-:Y:S02]  /*1190*/  VIADD R8, R24, 0x73 ;  /* 0x0000007318087836 */ /* 0x000fe40000000000 */
[----:B------:R-:W-:Y:S01]  /*11a0*/  @!P4 IMAD.MOV R11, RZ, RZ, -R11 ;  /* 0x000000ffff0bc224 */ /* 0x000fe200078e0a0b */
[----:B------:R-:W-:Y:S01]  /*11b0*/  ISETP.GT.U32.AND P4, PT, R27, R12, PT ;  /* 0x0000000c1b00720c */ /* 0x000fe20003f84070 */
[----:B------:R-:W-:Y:S01]  /*11c0*/  @!P3 IMAD.MOV R0, RZ, RZ, -R0 ;  /* 0x000000ffff00b224 */ /* 0x000fe200078e0a00 */
[----:B------:R-:W-:Y:S01]  /*11d0*/  IABS R18, R8 ;  /* 0x0000000800127213 */ /* 0x000fe20000000000 */
[--C-:B------:R-:W-:Y:S01]  /*11e0*/  @!P5 IMAD.IADD R2, R2, 0x1, -R27.reuse ;  /* 0x000000010202d824 */ /* 0x100fe200078e0a1b */
[----:B------:R-:W-:Y:S01]  /*11f0*/  ISETP.GE.AND P3, PT, R5, RZ, PT ;  /* 0x000000ff0500720c */ /* 0x000fe20003f66270 */
[--C-:B------:R-:W-:Y:S01]  /*1200*/  @!P6 IMAD.IADD R6, R6, 0x1, -R27.reuse ;  /* 0x000000010606e824 */ /* 0x100fe200078e0a1b */
[----:B------:R2:W-:Y:S01]  /*1210*/  STL [R1+0x60], R0 ;  /* 0x0000600001007387 */ /* 0x0005e20000100800 */
[--C-:B------:R-:W-:Y:S01]  /*1220*/  @!P1 IMAD.IADD R4, R4, 0x1, -R27.reuse ;  /* 0x0000000104049824 */ /* 0x100fe200078e0a1b */
[----:B------:R-:W-:Y:S01]  /*1230*/  ISETP.GT.U32.AND P5, PT, R27, R2, PT ;  /* 0x000000021b00720c */ /* 0x000fe20003fa4070 */
[C---:B------:R-:W-:Y:S01]  /*1240*/  VIADD R5, R24.reuse, 0x74 ;  /* 0x0000007418057836 */ /* 0x040fe20000000000 */
[----:B------:R-:W-:Y:S01]  /*1250*/  ISETP.GE.AND P6, PT, R7, RZ, PT ;  /* 0x000000ff0700720c */ /* 0x000fe20003fc6270 */
[----:B------:R-:W-:Y:S01]  /*1260*/  VIADD R7, R24, 0x72 ;  /* 0x0000007218077836 */ /* 0x000fe20000000000 */
[----:B------:R-:W-:Y:S01]  /*1270*/  ISETP.GT.U32.AND P1, PT, R27, R4, PT ;  /* 0x000000041b00720c */ /* 0x000fe20003f24070 */
[----:B------:R-:W-:Y:S01]  /*1280*/  @!P4 IMAD.IADD R12, R12, 0x1, -R27 ;  /* 0x000000010c0cc824 */ /* 0x000fe200078e0a1b */
[----:B------:R-:W-:Y:S01]  /*1290*/  IABS R19, R5 ;  /* 0x0000000500137213 */ /* 0x000fe20000000000 */
[----:B------:R-:W-:Y:S01]  /*12a0*/  STL [R1+0x64], R11 ;  /* 0x0000640b01007387 */ /* 0x000fe20000100800 */
[----:B--2---:R-:W-:Y:S01]  /*12b0*/  MOV R0, R6 ;  /* 0x0000000600007202 */ /* 0x004fe20000000f00 */
[----:B------:R-:W-:Y:S01]  /*12c0*/  IMAD.HI.U32 R6, R23, R18, RZ ;  /* 0x0000001217067227 */ /* 0x000fe200078e00ff */
[----:B------:R-:W-:-:S02]  /*12d0*/  ISETP.GT.U32.AND P4, PT, R27, R12, PT ;  /* 0x0000000c1b00720c */ /* 0x000fc40003f84070 */
[----:B------:R-:W-:Y:S01]  /*12e0*/  IABS R17, R7 ;  /* 0x0000000700117213 */ /* 0x000fe20000000000 */
[----:B------:R-:W-:Y:S02]  /*12f0*/  IMAD.MOV R6, RZ, RZ, -R6 ;  /* 0x000000ffff067224 */ /* 0x000fe400078e0a06 */
[----:B------:R-:W-:-:S04]  /*1300*/  IMAD.HI.U32 R9, R23, R19, RZ ;  /* 0x0000001317097227 */ /* 0x000fc800078e00ff */
[C---:B------:R-:W-:Y:S02]  /*1310*/  IMAD R18, R27.reuse, R6, R18 ;  /* 0x000000061b127224 */ /* 0x040fe400078e0212 */
[----:B------:R-:W-:Y:S01]  /*1320*/  @!P1 IMAD.IADD R4, R4, 0x1, -R27 ;  /* 0x0000000104049824 */ /* 0x000fe200078e0a1b */
[----:B------:R-:W-:Y:S01]  /*1330*/  ISETP.GE.AND P1, PT, R8, RZ, PT ;  /* 0x000000ff0800720c */ /* 0x000fe20003f26270 */
[----:B------:R-:W-:Y:S01]  /*1340*/  IMAD.MOV R8, RZ, RZ, -R9 ;  /* 0x000000ffff087224 */ /* 0x000fe200078e0a09 */
[----:B------:R-:W-:Y:S01]  /*1350*/  @!P4 IADD3 R12, PT, PT, R12, -R27, RZ ;  /* 0x8000001b0c0cc210 */ /* 0x000fe20007ffe0ff */
[----:B------:R-:W-:Y:S01]  /*1360*/  @!P0 IMAD.MOV R0, RZ, RZ, -R0 ;  /* 0x000000ffff008224 */ /* 0x000fe200078e0a00 */
[----:B------:R-:W-:Y:S01]  /*1370*/  ISETP.GT.U32.AND P4, PT, R27, R18, PT ;  /* 0x000000121b00720c */ /* 0x000fe20003f84070 */
[----:B------:R-:W-:Y:S01]  /*1380*/  @!P5 IMAD.IADD R2, R2, 0x1, -R27 ;  /* 0x000000010202d824 */ /* 0x000fe200078e0a1b */
[----:B------:R-:W-:Y:S01]  /*1390*/  ISETP.GE.AND P0, PT, R5, RZ, PT ;  /* 0x000000ff0500720c */ /* 0x000fe20003f06270 */
[----:B------:R-:W-:Y:S01]  /*13a0*/  IMAD R19, R27, R8, R19 ;  /* 0x000000081b137224 */ /* 0x000fe200078e0213 */
[----:B------:R2:W-:Y:S01]  /*13b0*/  STL [R1+0x68], R0 ;  /* 0x0000680001007387 */ /* 0x0005e20000100800 */
[----:B------:R-:W-:Y:S01]  /*13c0*/  IMAD.MOV.U32 R10, RZ, RZ, R4 ;  /* 0x000000ffff0a7224 */ /* 0x000fe200078e0004 */
[----:B------:R-:W-:Y:S01]  /*13d0*/  ISETP.GE.AND P5, PT, R7, RZ, PT ;  /* 0x000000ff0700720c */ /* 0x000fe20003fa6270 */
[----:B------:R-:W-:-:S02]  /*13e0*/  VIADD R16, R24, 0x71 ;  /* 0x0000007118107836 */ /* 0x000fc40000000000 */
[----:B------:R-:W-:Y:S01]  /*13f0*/  @!P2 IMAD.MOV R10, RZ, RZ, -R10 ;  /* 0x000000ffff0aa224 */ /* 0x000fe200078e0a0a */
[----:B------:R-:W-:Y:S01]  /*1400*/  ISETP.GT.U32.AND P2, PT, R27, R19, PT ;  /* 0x000000131b00720c */ /* 0x000fe20003f44070 */
[----:B------:R-:W-:-:S03]  /*1410*/  IMAD.HI.U32 R5, R23, R17, RZ ;  /* 0x0000001117057227 */ /* 0x000fc600078e00ff */
[----:B------:R-:W-:Y:S01]  /*1420*/  STL [R1+0x1b8], R10 ;  /* 0x0001b80a01007387 */ /* 0x000fe20000100800 */
[----:B--2---:R-:W-:Y:S02]  /*1430*/  IMAD.MOV.U32 R0, RZ, RZ, R2 ;  /* 0x000000ffff007224 */ /* 0x004fe400078e0002 */
[----:B------:R-:W-:Y:S02]  /*1440*/  @!P4 IMAD.IADD R18, R18, 0x1, -R27 ;  /* 0x000000011212c824 */ /* 0x000fe400078e0a1b */
[----:B------:R-:W-:Y:S01]  /*1450*/  @!P3 IMAD.MOV R0, RZ, RZ, -R0 ;  /* 0x000000ffff00b224 */ /* 0x000fe200078e0a00 */
[----:B------:R-:W-:Y:S01]  /*1460*/  ISETP.GE.AND P3, PT, R16, RZ, PT ;  /* 0x000000ff1000720c */ /* 0x000fe20003f66270 */
[----:B------:R-:W-:Y:S01]  /*1470*/  IMAD.MOV R5, RZ, RZ, -R5 ;  /* 0x000000ffff057224 */ /* 0x000fe200078e0a05 */
[----:B------:R-:W-:Y:S01]  /*1480*/  IABS R16, R16 ;  /* 0x0000001000107213 */ /* 0x000fe20000000000 */
[----:B------:R-:W-:Y:S01]  /*1490*/  VIADD R8, R24, 0x70 ;  /* 0x0000007018087836 */ /* 0x000fe20000000000 */
[----:B------:R2:W-:Y:S01]  /*14a0*/  STL [R1+0x1bc], R0 ;  /* 0x0001bc0001007387 */ /* 0x0005e20000100800 */
[C---:B------:R-:W-:Y:S01]  /*14b0*/  ISETP.GT.U32.AND P4, PT, R27.reuse, R18, PT ;  /* 0x000000121b00720c */ /* 0x040fe20003f84070 */
[----:B------:R-:W-:-:S02]  /*14c0*/  IMAD R17, R27, R5, R17 ;  /* 0x000000051b117224 */ /* 0x000fc400078e0211 */
[----:B------:R-:W-:Y:S01]  /*14d0*/  IMAD.HI.U32 R9, R23, R16, RZ ;  /* 0x0000001017097227 */ /* 0x000fe200078e00ff */
[----:B------:R-:W-:-:S03]  /*14e0*/  IABS R15, R8 ;  /* 0x00000008000f7213 */ /* 0x000fc60000000000 */
[----:B------:R-:W-:Y:S02]  /*14f0*/  @!P2 IMAD.IADD R19, R19, 0x1, -R27 ;  /* 0x000000011313a824 */ /* 0x000fe400078e0a1b */
[----:B--2---:R-:W-:Y:S02]  /*1500*/  IMAD.MOV.U32 R0, RZ, RZ, R12 ;  /* 0x000000ffff007224 */ /* 0x004fe400078e000c */
[----:B------:R-:W-:Y:S01]  /*1510*/  IMAD.MOV R9, RZ, RZ, -R9 ;  /* 0x000000ffff097224 */ /* 0x000fe200078e0a09 */
[C---:B------:R-:W-:Y:S01]  /*1520*/  ISETP.GT.U32.AND P2, PT, R27.reuse, R19, PT ;  /* 0x000000131b00720c */ /* 0x040fe20003f44070 */
[----:B------:R-:W-:Y:S01]  /*1530*/  @!P6 IMAD.MOV R0, RZ, RZ, -R0 ;  /* 0x000000ffff00e224 */ /* 0x000fe200078e0a00 */
[----:B------:R-:W-:Y:S01]  /*1540*/  ISETP.GT.U32.AND P6, PT, R27, R17, PT ;  /* 0x000000111b00720c */ /* 0x000fe20003fc4070 */
[----:B------:R-:W-:Y:S02]  /*1550*/  VIADD R6, R24, 0x6f ;  /* 0x0000006f18067836 */ /* 0x000fe40000000000 */
[----:B------:R-:W-:Y:S01]  /*1560*/  IMAD.HI.U32 R7, R23, R15, RZ ;  /* 0x0000000f17077227 */ /* 0x000fe200078e00ff */
[----:B------:R2:W-:Y:S02]  /*1570*/  STL [R1+0x70], R0 ;  /* 0x0000700001007387 */ /* 0x0005e40000100800 */
[----:B------:R-:W-:Y:S01]  /*1580*/  IABS R11, R6 ;  /* 0x00000006000b7213 */ /* 0x000fe20000000000 */
[----:B------:R-:W-:-:S02]  /*1590*/  IMAD R16, R27, R9, R16 ;  /* 0x000000091b107224 */ /* 0x000fc400078e0210 */
[----:B------:R-:W-:Y:S02]  /*15a0*/  IMAD.MOV R7, RZ, RZ, -R7 ;  /* 0x000000ffff077224 */ /* 0x000fe400078e0a07 */
[----:B------:R-:W-:Y:S01]  /*15b0*/  @!P4 IMAD.IADD R18, R18, 0x1, -R27 ;  /* 0x000000011212c824 */ /* 0x000fe200078e0a1b */
[C---:B------:R-:W-:Y:S01]  /*15c0*/  ISETP.GT.U32.AND P4, PT, R27.reuse, R16, PT ;  /* 0x000000101b00720c */ /* 0x040fe20003f84070 */
[----:B------:R-:W-:Y:S02]  /*15d0*/  IMAD R15, R27, R7, R15 ;  /* 0x000000071b0f7224 */ /* 0x000fe400078e020f */
[----:B------:R-:W-:-:S04]  /*15e0*/  IMAD.HI.U32 R4, R23, R11, RZ ;  /* 0x0000000b17047227 */ /* 0x000fc800078e00ff */
[----:B------:R-:W-:Y:S02]  /*15f0*/  VIADD R5, R24, 0x6e ;  /* 0x0000006e18057836 */ /* 0x000fe40000000000 */
[--C-:B------:R-:W-:Y:S01]  /*1600*/  @!P6 IMAD.IADD R17, R17, 0x1, -R27.reuse ;  /* 0x000000011111e824 */ /* 0x100fe200078e0a1b */
[----:B------:R-:W-:Y:S01]  /*1610*/  ISETP.GT.U32.AND P6, PT, R27, R15, PT ;  /* 0x0000000f1b00720c */ /* 0x000fe20003fc4070 */
[----:B------:R-:W-:Y:S01]  /*1620*/  IMAD.MOV R4, RZ, RZ, -R4 ;  /* 0x000000ffff047224 */ /* 0x000fe200078e0a04 */
[----:B------:R-:W-:Y:S01]  /*1630*/  IABS R10, R5 ;  /* 0x00000005000a7213 */ /* 0x000fe20000000000 */
[----:B------:R-:W-:Y:S01]  /*1640*/  @!P2 IMAD.IADD R19, R19, 0x1, -R27 ;  /* 0x000000011313a824 */ /* 0x000fe200078e0a1b */
[----:B------:R-:W-:Y:S01]  /*1650*/  ISETP.GE.AND P2, PT, R8, RZ, PT ;  /* 0x000000ff0800720c */ /* 0x000fe20003f46270 */
[C---:B------:R-:W-:Y:S02]  /*1660*/  IMAD R11, R27.reuse, R4, R11 ;  /* 0x000000041b0b7224 */ /* 0x040fe400078e020b */
[----:B------:R-:W-:Y:S01]  /*1670*/  VIADD R4, R24, 0x6d ;  /* 0x0000006d18047836 */ /* 0x000fe20000000000 */
[----:B--2---:R-:W-:Y:S01]  /*1680*/  MOV R0, R19 ;  /* 0x0000001300007202 */ /* 0x004fe20000000f00 */
[----:B------:R-:W-:Y:S01]  /*1690*/  @!P4 IMAD.IADD R16, R16, 0x1, -R27 ;  /* 0x000000011010c824 */ /* 0x000fe200078e0a1b */
[----:B------:R-:W-:Y:S01]  /*16a0*/  ISETP.GT.U32.AND P4, PT, R27, R17, PT ;  /* 0x000000111b00720c */ /* 0x000fe20003f84070 */
[----:B------:R-:W-:Y:S01]  /*16b0*/  IMAD.HI.U32 R2, R23, R10, RZ ;  /* 0x0000000a17027227 */ /* 0x000fe200078e00ff */
[----:B------:R-:W-:-:S03]  /*16c0*/  IABS R8, R4 ;  /* 0x0000000400087213 */ /* 0x000fc60000000000 */
[----:B------:R-:W-:Y:S02]  /*16d0*/  VIADD R12, R24, 0x6c ;  /* 0x0000006c180c7836 */ /* 0x000fe40000000000 */
[----:B------:R-:W-:Y:S02]  /*16e0*/  IMAD.MOV R2, RZ, RZ, -R2 ;  /* 0x000000ffff027224 */ /* 0x000fe400078e0a02 */
[----:B------:R-:W-:Y:S01]  /*16f0*/  @!P6 IMAD.IADD R15, R15, 0x1, -R27 ;  /* 0x000000010f0fe824 */ /* 0x000fe200078e0a1b */
[----:B------:R-:W-:Y:S01]  /*1700*/  IABS R7, R12 ;  /* 0x0000000c00077213 */ /* 0x000fe20000000000 */
[----:B------:R-:W-:Y:S01]  /*1710*/  @!P0 IMAD.MOV R0, RZ, RZ, -R0 ;  /* 0x000000ffff008224 */ /* 0x000fe200078e0a00 */
[----:B------:R-:W-:Y:S01]  /*1720*/  ISETP.GT.U32.AND P0, PT, R27, R16, PT ;  /* 0x000000101b00720c */ /* 0x000fe20003f04070 */
[----:B------:R-:W-:Y:S01]  /*1730*/  IMAD.HI.U32 R19, R23, R8, RZ ;  /* 0x0000000817137227 */ /* 0x000fe200078e00ff */
[C---:B------:R-:W-:Y:S02]  /*1740*/  ISETP.GT.U32.AND P6, PT, R27.reuse, R15, PT ;  /* 0x0000000f1b00720c */ /* 0x040fe40003fc4070 */
[----:B------:R2:W-:Y:S01]  /*1750*/  STL [R1+0x84], R0 ;  /* 0x0000840001007387 */ /* 0x0005e20000100800 */
[----:B------:R-:W-:-:S02]  /*1760*/  IMAD R10, R27, R2, R10 ;  /* 0x000000021b0a7224 */ /* 0x000fc400078e020a */
[----:B------:R-:W-:-:S04]  /*1770*/  IMAD.HI.U32 R21, R23, R7, RZ ;  /* 0x0000000717157227 */ /* 0x000fc800078e00ff */
[----:B------:R-:W-:Y:S02]  /*1780*/  IMAD.MOV R19, RZ, RZ, -R19 ;  /* 0x000000ffff137224 */ /* 0x000fe400078e0a13 */
[----:B------:R-:W-:Y:S01]  /*1790*/  @!P4 IMAD.IADD R17, R17, 0x1, -R27 ;  /* 0x000000011111c824 */ /* 0x000fe200078e0a1b */
[C---:B------:R-:W-:Y:S01]  /*17a0*/  ISETP.GT.U32.AND P4, PT, R27.reuse, R10, PT ;  /* 0x0000000a1b00720c */ /* 0x040fe20003f84070 */
[----:B--2---:R-:W-:Y:S02]  /*17b0*/  IMAD.MOV.U32 R0, RZ, RZ, R18 ;  /* 0x000000ffff007224 */ /* 0x004fe400078e0012 */
[----:B------:R-:W-:Y:S01]  /*17c0*/  IMAD.MOV R21, RZ, RZ, -R21 ;  /* 0x000000ffff157224 */ /* 0x000fe200078e0a15 */
[----:B------:R-:W-:Y:S01]  /*17d0*/  MOV R22, R17 ;  /* 0x0000001100167202 */ /* 0x000fe20000000f00 */
[C---:B------:R-:W-:Y:S02]  /*17e0*/  IMAD R8, R27.reuse, R19, R8 ;  /* 0x000000131b087224 */ /* 0x040fe400078e0208 */
[----:B------:R-:W-:Y:S01]  /*17f0*/  @!P1 IMAD.MOV R0, RZ, RZ, -R0 ;  /* 0x000000ffff009224 */ /* 0x000fe200078e0a00 */
[----:B------:R-:W-:Y:S01]  /*1800*/  ISETP.GT.U32.AND P1, PT, R27, R11, PT ;  /* 0x0000000b1b00720c */ /* 0x000fe20003f24070 */
[----:B------:R-:W-:-:S02]  /*1810*/  VIADD R13, R24, 0x6b ;  /* 0x0000006b180d7836 */ /* 0x000fc40000000000 */
[C---:B------:R-:W-:Y:S01]  /*1820*/  IMAD R7, R27.reuse, R21, R7 ;  /* 0x000000151b077224 */ /* 0x040fe200078e0207 */
[----:B------:R2:W-:Y:S01]  /*1830*/  STL [R1+0x88], R0 ;  /* 0x0000880001007387 */ /* 0x0005e20000100800 */
[--C-:B------:R-:W-:Y:S01]  /*1840*/  @!P0 IMAD.IADD R16, R16, 0x1, -R27.reuse ;  /* 0x0000000110108824 */ /* 0x100fe200078e0a1b */
[----:B------:R-:W-:Y:S01]  /*1850*/  ISETP.GT.U32.AND P0, PT, R27, R8, PT ;  /* 0x000000081b00720c */ /* 0x000fe20003f04070 */
[----:B------:R-:W-:Y:S01]  /*1860*/  VIADD R14, R24, 0x6a ;  /* 0x0000006a180e7836 */ /* 0x000fe20000000000 */
[----:B------:R-:W-:Y:S01]  /*1870*/  IABS R9, R13 ;  /* 0x0000000d00097213 */ /* 0x000fe20000000000 */
[--C-:B------:R-:W-:Y:S01]  /*1880*/  @!P6 IMAD.IADD R15, R15, 0x1, -R27.reuse ;  /* 0x000000010f0fe824 */ /* 0x100fe200078e0a1b */
[----:B------:R-:W-:Y:S01]  /*1890*/  ISETP.GT.U32.AND P6, PT, R27, R7, PT ;  /* 0x000000071b00720c */ /* 0x000fe20003fc4070 */
[----:B------:R-:W-:Y:S01]  /*18a0*/  @!P4 IMAD.IADD R10, R10, 0x1, -R27 ;  /* 0x000000010a0ac824 */ /* 0x000fe200078e0a1b */
[----:B------:R-:W-:Y:S01]  /*18b0*/  IABS R2, R14 ;  /* 0x0000000e00027213 */ /* 0x000fe20000000000 */
[----:B------:R-:W-:Y:S01]  /*18c0*/  IMAD.HI.U32 R18, R23, R9, RZ ;  /* 0x0000000917127227 */ /* 0x000fe200078e00ff */
[----:B------:R-:W-:-:S03]  /*18d0*/  ISETP.GE.AND P4, PT, R5, RZ, PT ;  /* 0x000000ff0500720c */ /* 0x000fc60003f86270 */
[----:B--2---:R-:W-:Y:S02]  /*18e0*/  IMAD.MOV.U32 R0, RZ, RZ, R16 ;  /* 0x000000ffff007224 */ /* 0x004fe400078e0010 */
[----:B------:R-:W-:Y:S01]  /*18f0*/  @!P5 IMAD.MOV R22, RZ, RZ, -R22 ;  /* 0x000000ffff16d224 */ /* 0x000fe200078e0a16 */
[----:B------:R-:W-:Y:S01]  /*1900*/  ISETP.GT.U32.AND P5, PT, R27, R10, PT ;  /* 0x0000000a1b00720c */ /* 0x000fe20003fa4070 */
[----:B------:R-:W-:Y:S02]  /*1910*/  @!P3 IMAD.MOV R0, RZ, RZ, -R0 ;  /* 0x000000ffff00b224 */ /* 0x000fe400078e0a00 */
[----:B------:R-:W-:Y:S01]  /*1920*/  @!P1 IMAD.IADD R11, R11, 0x1, -R27 ;  /* 0x000000010b0b9824 */ /* 0x000fe200078e0a1b */
[----:B------:R-:W-:Y:S01]  /*1930*/  STL [R1+0x90], R22 ;  /* 0x0000901601007387 */ /* 0x000fe20000100800 */
[----:B------:R-:W-:Y:S01]  /*1940*/  IMAD.HI.U32 R19, R23, R2, RZ ;  /* 0x0000000217137227 */ /* 0x000fe200078e00ff */
[----:B------:R-:W-:Y:S02]  /*1950*/  ISETP.GE.AND P1, PT, R6, RZ, PT ;  /* 0x000000ff0600720c */ /* 0x000fe40003f26270 */
[----:B------:R2:W-:Y:S01]  /*1960*/  STL [R1+0x94], R0 ;  /* 0x0000940001007387 */ /* 0x0005e20000100800 */
[----:B------:R-:W-:-:S02]  /*1970*/  IMAD.MOV R18, RZ, RZ, -R18 ;  /* 0x000000ffff127224 */ /* 0x000fc400078e0a12 */
[----:B------:R-:W-:Y:S01]  /*1980*/  @!P0 IMAD.IADD R8, R8, 0x1, -R27 ;  /* 0x0000000108088824 */ /* 0x000fe200078e0a1b */
[C---:B------:R-:W-:Y:S01]  /*1990*/  ISETP.GT.U32.AND P0, PT, R27.reuse, R11, PT ;  /* 0x0000000b1b00720c */ /* 0x040fe20003f04070 */
[----:B------:R-:W-:Y:S02]  /*19a0*/  IMAD.MOV R19, RZ, RZ, -R19 ;  /* 0x000000ffff137224 */ /* 0x000fe400078e0a13 */
[----:B------:R-:W-:Y:S02]  /*19b0*/  IMAD R5, R27, R18, R9 ;  /* 0x000000121b057224 */ /* 0x000fe400078e0209 */
[----:B------:R-:W-:Y:S01]  /*19c0*/  @!P6 IMAD.IADD R7, R7, 0x1, -R27 ;  /* 0x000000010707e824 */ /* 0x000fe200078e0a1b */
[C---:B------:R-:W-:Y:S01]  /*19d0*/  ISETP.GT.U32.AND P6, PT, R27.reuse, R8, PT ;  /* 0x000000081b00720c */ /* 0x040fe20003fc4070 */
[----:B--2---:R-:W-:Y:S02]  /*19e0*/  IMAD.MOV.U32 R0, RZ, RZ, R15 ;  /* 0x000000ffff007224 */ /* 0x004fe400078e000f */
[C---:B------:R-:W-:Y:S01]  /*19f0*/  IMAD R2, R27.reuse, R19, R2 ;  /* 0x000000131b027224 */ /* 0x040fe200078e0202 */
[C---:B------:R-:W-:Y:S01]  /*1a00*/  ISETP.GT.U32.AND P3, PT, R27.reuse, R7, PT ;  /* 0x000000071b00720c */ /* 0x040fe20003f64070 */
[----:B------:R-:W-:Y:S01]  /*1a10*/  @!P2 IMAD.MOV R0, RZ, RZ, -R0 ;  /* 0x000000ffff00a224 */ /* 0x000fe200078e0a00 */
[----:B------:R-:W-:Y:S01]  /*1a20*/  ISETP.GT.U32.AND P2, PT, R27, R5, PT ;  /* 0x000000051b00720c */ /* 0x000fe20003f44070 */
[----:B------:R-:W-:-:S02]  /*1a30*/  VIADD R9, R24, 0x69 ;  /* 0x0000006918097836 */ /* 0x000fc40000000000 */
[----:B------:R-:W-:Y:S01]  /*1a40*/  VIADD R6, R24, 0x68 ;  /* 0x0000006818067836 */ /* 0x000fe20000000000 */
[----:B------:R2:W-:Y:S01]  /*1a50*/  STL [R1+0x98], R0 ;  /* 0x0000980001007387 */ /* 0x0005e20000100800 */
[--C-:B------:R-:W-:Y:S01]  /*1a60*/  @!P5 IMAD.IADD R10, R10, 0x1, -R27.reuse ;  /* 0x000000010a0ad824 */ /* 0x100fe200078e0a1b */
[----:B------:R-:W-:Y:S01]  /*1a70*/  ISETP.GT.U32.AND P5, PT, R27, R2, PT ;  /* 0x000000021b00720c */ /* 0x000fe20003fa4070 */
[--C-:B------:R-:W-:Y:S01]  /*1a80*/  @!P0 IMAD.IADD R11, R11, 0x1, -R27.reuse ;  /* 0x000000010b0b8824 */ /* 0x100fe200078e0a1b */
[----:B------:R-:W-:Y:S01]  /*1a90*/  IABS R15, R9 ;  /* 0x00000009000f7213 */ /* 0x000fe20000000000 */
[----:B------:R-:W-:Y:S01]  /*1aa0*/  @!P6 IMAD.IADD R8, R8, 0x1, -R27 ;  /* 0x000000010808e824 */ /* 0x000fe200078e0a1b */
[----:B------:R-:W-:Y:S01]  /*1ab0*/  IABS R16, R6 ;  /* 0x0000000600107213 */ /* 0x000fe20000000000 */
[----:B------:R-:W-:Y:S01]  /*1ac0*/  IMAD.MOV.U32 R17, RZ, RZ, R11 ;  /* 0x000000ffff117224 */ /* 0x000fe200078e000b */
[----:B------:R-:W-:Y:S01]  /*1ad0*/  ISETP.GE.AND P0, PT, R4, RZ, PT ;  /* 0x000000ff0400720c */ /* 0x000fe20003f06270 */
[----:B------:R-:W-:Y:S01]  /*1ae0*/  @!P3 IMAD.IADD R7, R7, 0x1, -R27 ;  /* 0x000000010707b824 */ /* 0x000fe200078e0a1b */
[----:B------:R-:W-:Y:S01]  /*1af0*/  ISETP.GE.AND P6, PT, R12, RZ, PT ;  /* 0x000000ff0c00720c */ /* 0x000fe20003fc6270 */
[----:B------:R-:W-:Y:S01]  /*1b00*/  IMAD.MOV.U32 R4, RZ, RZ, R16 ;  /* 0x000000ffff047224 */ /* 0x000fe200078e0010 */
[----:B------:R-:W-:Y:S01]  /*1b10*/  ISETP.GE.AND P3, PT, R13, RZ, PT ;  /* 0x000000ff0d00720c */ /* 0x000fe20003f66270 */
[----:B------:R-:W-:-:S02]  /*1b20*/  IMAD.HI.U32 R12, R23, R15, RZ ;  /* 0x0000000f170c7227 */ /* 0x000fc400078e00ff */
[----:B------:R-:W-:Y:S02]  /*1b30*/  @!P5 IADD3 R2, PT, PT, R2, -R27, RZ ;  /* 0x8000001b0202d210 */ /* 0x000fe40007ffe0ff */
[----:B------:R-:W-:Y:S01]  /*1b40*/  @!P2 IMAD.IADD R5, R5, 0x1, -R27 ;  /* 0x000000010505a824 */ /* 0x000fe200078e0a1b */
[----:B------:R-:W-:Y:S01]  /*1b50*/  ISETP.GE.AND P5, PT, R9, RZ, PT ;  /* 0x000000ff0900720c */ /* 0x000fe20003fa6270 */
[----:B--2---:R-:W-:Y:S01]  /*1b60*/  IMAD.MOV.U32 R0, RZ, RZ, R10 ;  /* 0x000000ffff007224 */ /* 0x004fe200078e000a */
[----:B------:R-:W-:Y:S01]  /*1b70*/  ISETP.GE.AND P2, PT, R14, RZ, PT ;  /* 0x000000ff0e00720c */ /* 0x000fe20003f46270 */
[----:B------:R-:W-:-:S04]  /*1b80*/  IMAD.HI.U32 R13, R23, R4, RZ ;  /* 0x00000004170d7227 */ /* 0x000fc800078e00ff */
[----:B------:R-:W-:Y:S02]  /*1b90*/  IMAD.MOV R12, RZ, RZ, -R12 ;  /* 0x000000ffff0c7224 */ /* 0x000fe400078e0a0c */
[----:B------:R-:W-:Y:S01]  /*1ba0*/  @!P1 IMAD.MOV R17, RZ, RZ, -R17 ;  /* 0x000000ffff119224 */ /* 0x000fe200078e0a11 */
[C---:B------:R-:W-:Y:S01]  /*1bb0*/  ISETP.GT.U32.AND P1, PT, R27.reuse, R5, PT ;  /* 0x000000051b00720c */ /* 0x040fe20003f24070 */
[----:B------:R-:W-:Y:S01]  /*1bc0*/  @!P4 IMAD.MOV R0, RZ, RZ, -R0 ;  /* 0x000000ffff00c224 */ /* 0x000fe200078e0a00 */
[C---:B------:R-:W-:Y:S01]  /*1bd0*/  ISETP.GT.U32.AND P4, PT, R27.reuse, R2, PT ;  /* 0x000000021b00720c */ /* 0x040fe20003f84070 */
[----:B------:R-:W-:Y:S01]  /*1be0*/  IMAD.MOV R11, RZ, RZ, -R13 ;  /* 0x000000ffff0b7224 */ /* 0x000fe200078e0a0d */
[----:B------:R-:W-:Y:S01]  /*1bf0*/  STL [R1+0x9c], R17 ;  /* 0x00009c1101007387 */ /* 0x000fe20000100800 */
[C---:B------:R-:W-:Y:S02]  /*1c00*/  IMAD R9, R27.reuse, R12, R15 ;  /* 0x0000000c1b097224 */ /* 0x040fe400078e020f */
[C---:B------:R-:W-:Y:S01]  /*1c10*/  IMAD R4, R27.reuse, R11, R4 ;  /* 0x0000000b1b047224 */ /* 0x040fe200078e0204 */
[----:B------:R2:W-:Y:S01]  /*1c20*/  STL [R1+0xbc], R0 ;  /* 0x0000bc0001007387 */ /* 0x0005e20000100800 */
[----:B------:R-:W-:Y:S01]  /*1c30*/  @!P0 IMAD.MOV R8, RZ, RZ, -R8 ;  /* 0x000000ffff088224 */ /* 0x000fe200078e0a08 */
[----:B------:R-:W-:Y:S01]  /*1c40*/  ISETP.GT.U32.AND P0, PT, R27, R9, PT ;  /* 0x000000091b00720c */ /* 0x000fe20003f04070 */
[----:B------:R-:W-:-:S02]  /*1c50*/  VIADD R11, R24, 0x65 ;  /* 0x00000065180b7836 */ /* 0x000fc40000000000 */
[--C-:B------:R-:W-:Y:S01]  /*1c60*/  @!P1 IMAD.IADD R5, R5, 0x1, -R27.reuse ;  /* 0x0000000105059824 */ /* 0x100fe200078e0a1b */
[----:B------:R3:W-:Y:S01]  /*1c70*/  STL [R1+0xc0], R8 ;  /* 0x0000c00801007387 */ /* 0x0007e20000100800 */
[----:B------:R-:W-:Y:S01]  /*1c80*/  ISETP.GE.AND P1, PT, R6, RZ, PT ;  /* 0x000000ff0600720c */ /* 0x000fe20003f26270 */
[----:B------:R-:W-:Y:S02]  /*1c90*/  @!P4 IMAD.IADD R2, R2, 0x1, -R27 ;  /* 0x000000010202c824 */ /* 0x000fe400078e0a1b */
[----:B--2---:R-:W-:Y:S02]  /*1ca0*/  IMAD.MOV.U32 R0, RZ, RZ, R7 ;  /* 0x000000ffff007224 */ /* 0x004fe400078e0007 */
[C---:B------:R-:W-:Y:S02]  /*1cb0*/  VIADD R7, R24.reuse, 0x67 ;  /* 0x0000006718077836 */ /* 0x040fe40000000000 */
[----:B------:R-:W-:Y:S01]  /*1cc0*/  @!P6 IMAD.MOV R0, RZ, RZ, -R0 ;  /* 0x000000ffff00e224 */ /* 0x000fe200078e0a00 */
[----:B------:R-:W-:Y:S01]  /*1cd0*/  ISETP.GT.U32.AND P6, PT, R27, R4, PT ;  /* 0x000000041b00720c */ /* 0x000fe20003fc4070 */
[C---:B---3--:R-:W-:Y:S01]  /*1ce0*/  VIADD R8, R24.reuse, 0x66 ;  /* 0x0000006618087836 */ /* 0x048fe20000000000 */
[----:B------:R-:W-:Y:S01]  /*1cf0*/  IABS R6, R7 ;  /* 0x0000000700067213 */ /* 0x000fe20000000000 */
[----:B------:R-:W-:Y:S01]  /*1d00*/  @!P0 IMAD.IADD R9, R9, 0x1, -R27 ;  /* 0x0000000109098824 */ /* 0x000fe200078e0a1b */
[----:B------:R2:W-:Y:S01]  /*1d10*/  STL [R1+0xc4], R0 ;  /* 0x0000c40001007387 */ /* 0x0005e20000100800 */
[----:B------:R-:W-:Y:S01]  /*1d20*/  ISETP.GE.AND P4, PT, R7, RZ, PT ;  /* 0x000000ff0700720c */ /* 0x000fe20003f86270 */
[C---:B------:R-:W-:Y:S01]  /*1d30*/  VIADD R17, R24.reuse, 0x61 ;  /* 0x0000006118117836 */ /* 0x040fe20000000000 */
[----:B------:R-:W-:Y:S01]  /*1d40*/  IABS R10, R8 ;  /* 0x00000008000a7213 */ /* 0x000fe20000000000 */
[----:B------:R-:W-:Y:S01]  /*1d50*/  VIADD R14, R24, 0x60 ;  /* 0x00000060180e7836 */ /* 0x000fe20000000000 */
[----:B------:R-:W-:Y:S01]  /*1d60*/  ISETP.GE.AND P0, PT, R8, RZ, PT ;  /* 0x000000ff0800720c */ /* 0x000fe20003f06270 */
[----:B------:R-:W-:-:S03]  /*1d70*/  IMAD.HI.U32 R8, R23, R6, RZ ;  /* 0x0000000617087227 */ /* 0x000fc600078e00ff */
[----:B------:R-:W-:Y:S01]  /*1d80*/  IABS R13, R14 ;  /* 0x0000000e000d7213 */ /* 0x000fe20000000000 */
[----:B--2---:R-:W-:Y:S02]  /*1d90*/  IMAD.MOV.U32 R0, RZ, RZ, R5 ;  /* 0x000000ffff007224 */ /* 0x004fe400078e0005 */
[----:B------:R-:W-:Y:S01]  /*1da0*/  @!P6 IMAD.IADD R4, R4, 0x1, -R27 ;  /* 0x000000010404e824 */ /* 0x000fe200078e0a1b */
[C---:B------:R-:W-:Y:S01]  /*1db0*/  ISETP.GT.U32.AND P6, PT, R27.reuse, R9, PT ;  /* 0x000000091b00720c */ /* 0x040fe20003fc4070 */
[----:B------:R-:W-:Y:S02]  /*1dc0*/  @!P3 IMAD.MOV R0, RZ, RZ, -R0 ;  /* 0x000000ffff00b224 */ /* 0x000fe400078e0a00 */
[----:B------:R-:W-:Y:S01]  /*1dd0*/  IMAD.MOV.U32 R7, RZ, RZ, R10 ;  /* 0x000000ffff077224 */ /* 0x000fe200078e000a */
[----:B------:R-:W-:Y:S01]  /*1de0*/  ISETP.GT.U32.AND P3, PT, R27, R4, PT ;  /* 0x000000041b00720c */ /* 0x000fe20003f64070 */
[----:B------:R-:W-:Y:S01]  /*1df0*/  VIADD R10, R24, 0x63 ;  /* 0x00000063180a7836 */ /* 0x000fe20000000000 */
[----:B------:R2:W-:Y:S01]  /*1e00*/  STL [R1+0xc8], R0 ;  /* 0x0000c80001007387 */ /* 0x0005e20000100800 */
[----:B------:R-:W-:-:S04]  /*1e10*/  IMAD.HI.U32 R5, R23, R7, RZ ;  /* 0x0000000717057227 */ /* 0x000fc800078e00ff */
[----:B------:R-:W-:Y:S02]  /*1e20*/  IMAD.MOV R5, RZ, RZ, -R5 ;  /* 0x000000ffff057224 */ /* 0x000fe400078e0a05 */
[----:B------:R-:W-:Y:S02]  /*1e30*/  @!P6 IMAD.IADD R9, R9, 0x1, -R27 ;  /* 0x000000010909e824 */ /* 0x000fe400078e0a1b */
[----:B------:R-:W-:Y:S02]  /*1e40*/  IMAD R5, R27, R5, R7 ;  /* 0x000000051b057224 */ /* 0x000fe400078e0207 */
[----:B--2---:R-:W-:Y:S01]  /*1e50*/  IMAD.MOV.U32 R0, RZ, RZ, R2 ;  /* 0x000000ffff007224 */ /* 0x004fe200078e0002 */
[----:B------:R-:W-:Y:S01]  /*1e60*/  IADD3 R2, PT, PT, -R8, RZ, RZ ;  /* 0x000000ff08027210 */ /* 0x000fe20007ffe1ff */
[----:B------:R-:W-:Y:S02]  /*1e70*/  IMAD.MOV.U32 R12, RZ, RZ, R9 ;  /* 0x000000ffff0c7224 */ /* 0x000fe400078e0009 */
[----:B------:R-:W-:Y:S01]  /*1e80*/  @!P2 IMAD.MOV R0, RZ, RZ, -R0 ;  /* 0x000000ffff00a224 */ /* 0x000fe200078e0a00 */
[----:B------:R-:W-:Y:S01]  /*1e90*/  ISETP.GE.AND P2, PT, R11, RZ, PT ;  /* 0x000000ff0b00720c */ /* 0x000fe20003f46270 */
[C---:B------:R-:W-:Y:S01]  /*1ea0*/  IMAD R6, R27.reuse, R2, R6 ;  /* 0x000000021b067224 */ /* 0x040fe200078e0206 */
[----:B------:R-:W-:Y:S01]  /*1eb0*/  IABS R11, R11 ;  /* 0x0000000b000b7213 */ /* 0x000fe20000000000 */
[----:B------:R-:W-:Y:S01]  /*1ec0*/  @!P5 IMAD.MOV R12, RZ, RZ, -R12 ;  /* 0x000000ffff0cd224 */ /* 0x000fe200078e0a0c */
[C---:B------:R-:W-:Y:S01]  /*1ed0*/  ISETP.GT.U32.AND P5, PT, R27.reuse, R5, PT ;  /* 0x000000051b00720c */ /* 0x040fe20003fa4070 */
[----:B------:R-:W-:Y:S01]  /*1ee0*/  @!P3 IMAD.IADD R4, R4, 0x1, -R27 ;  /* 0x000000010404b824 */ /* 0x000fe200078e0a1b */
[----:B------:R-:W-:Y:S01]  /*1ef0*/  ISETP.GT.U32.AND P6, PT, R27, R6, PT ;  /* 0x000000061b00720c */ /* 0x000fe20003fc4070 */
[----:B------:R2:W-:Y:S01]  /*1f00*/  STL [R1+0xcc], R0 ;  /* 0x0000cc0001007387 */ /* 0x0005e20000100800 */
[----:B------:R-:W-:-:S03]  /*1f10*/  IMAD.HI.U32 R7, R23, R11, RZ ;  /* 0x0000000b17077227 */ /* 0x000fc600078e00ff */
[----:B------:R3:W-:Y:S01]  /*1f20*/  STL [R1+0xec], R12 ;  /* 0x0000ec0c01007387 */ /* 0x0007e20000100800 */
[C---:B------:R-:W-:Y:S02]  /*1f30*/  VIADD R8, R24.reuse, 0x64 ;  /* 0x0000006418087836 */ /* 0x040fe40000000000 */
[----:B------:R-:W-:Y:S02]  /*1f40*/  VIADD R2, R24, 0x62 ;  /* 0x0000006218027836 */ /* 0x000fe40000000000 */
[----:B------:R-:W-:Y:S01]  /*1f50*/  IMAD.MOV R7, RZ, RZ, -R7 ;  /* 0x000000ffff077224 */ /* 0x000fe200078e0a07 */
[----:B------:R-:W-:Y:S01]  /*1f60*/  ISETP.GE.AND P3, PT, R8, RZ, PT ;  /* 0x000000ff0800720c */ /* 0x000fe20003f66270 */
[----:B--2---:R-:W-:Y:S01]  /*1f70*/  IMAD.MOV.U32 R0, RZ, RZ, R4 ;  /* 0x000000ffff007224 */ /* 0x004fe200078e0004 */
[----:B------:R-:W-:Y:S01]  /*1f80*/  IABS R8, R8 ;  /* 0x0000000800087213 */ /* 0x000fe20000000000 */
[--C-:B------:R-:W-:Y:S01]  /*1f90*/  @!P6 IMAD.IADD R6, R6, 0x1, -R27.reuse ;  /* 0x000000010606e824 */ /* 0x100fe200078e0a1b */
[----:B------:R-:W-:Y:S01]  /*1fa0*/  IABS R9, R2 ;  /* 0x0000000200097213 */ /* 0x000fe20000000000 */
[----:B------:R-:W-:Y:S01]  /*1fb0*/  @!P1 IMAD.MOV R0, RZ, RZ, -R0 ;  /* 0x000000ffff009224 */ /* 0x000fe200078e0a00 */
[----:B------:R-:W-:Y:S01]  /*1fc0*/  ISETP.GE.AND P1, PT, R10, RZ, PT ;  /* 0x000000ff0a00720c */ /* 0x000fe20003f26270 */
[----:B------:R-:W-:Y:S01]  /*1fd0*/  @!P5 IMAD.IADD R5, R5, 0x1, -R27 ;  /* 0x000000010505d824 */ /* 0x000fe200078e0a1b */
[C---:B------:R-:W-:Y:S01]  /*1fe0*/  ISETP.GT.U32.AND P6, PT, R27.reuse, R6, PT ;  /* 0x000000061b00720c */ /* 0x040fe20003fc4070 */
[----:B------:R-:W-:Y:S01]  /*1ff0*/  IMAD R11, R27, R7, R11 ;  /* 0x000000071b0b7224 */ /* 0x000fe200078e020b */
[----:B------:R-:W-:Y:S01]  /*2000*/  IABS R10, R10 ;  /* 0x0000000a000a7213 */ /* 0x000fe20000000000 */
[----:B------:R-:W-:Y:S01]  /*2010*/  IMAD.HI.U32 R4, R23, R8, RZ ;  /* 0x0000000817047227 */ /* 0x000fe200078e00ff */
[----:B------:R-:W-:Y:S01]  /*2020*/  ISETP.GT.U32.AND P5, PT, R27, R5, PT ;  /* 0x000000051b00720c */ /* 0x000fe20003fa4070 */
[----:B------:R2:W-:Y:S02]  /*2030*/  STL [R1+0xf0], R0 ;  /* 0x0000f00001007387 */ /* 0x0005e40000100800 */
[----:B---3--:R-:W-:-:S04]  /*2040*/  IMAD.HI.U32 R12, R23, R10, RZ ;  /* 0x0000000a170c7227 */ /* 0x008fc800078e00ff */
[----:B------:R-:W-:Y:S02]  /*2050*/  IMAD.HI.U32 R7, R23, R9, RZ ;  /* 0x0000000917077227 */ /* 0x000fe400078e00ff */
[----:B------:R-:W-:Y:S02]  /*2060*/  @!P6 IADD3 R6, PT, PT, R6, -R27, RZ ;  /* 0x8000001b0606e210 */ /* 0x000fe40007ffe0ff */
[C---:B------:R-:W-:Y:S01]  /*2070*/  ISETP.GT.U32.AND P6, PT, R27.reuse, R11, PT ;  /* 0x0000000b1b00720c */ /* 0x040fe20003fc4070 */
[----:B------:R-:W-:Y:S02]  /*2080*/  IMAD.MOV R12, RZ, RZ, -R12 ;  /* 0x000000ffff0c7224 */ /* 0x000fe400078e0a0c */
[----:B------:R-:W-:Y:S02]  /*2090*/  IMAD.MOV R4, RZ, RZ, -R4 ;  /* 0x000000ffff047224 */ /* 0x000fe400078e0a04 */
[----:B------:R-:W-:Y:S02]  /*20a0*/  IMAD.MOV R7, RZ, RZ, -R7 ;  /* 0x000000ffff077224 */ /* 0x000fe400078e0a07 */
[----:B------:R-:W-:-:S02]  /*20b0*/  IMAD R10, R27, R12, R10 ;  /* 0x0000000c1b0a7224 */ /* 0x000fc400078e020a */
[C---:B------:R-:W-:Y:S01]  /*20c0*/  IMAD R8, R27.reuse, R4, R8 ;  /* 0x000000041b087224 */ /* 0x040fe200078e0208 */
[----:B------:R-:W-:Y:S01]  /*20d0*/  IABS R4, R17 ;  /* 0x0000001100047213 */ /* 0x000fe20000000000 */
[----:B--2---:R-:W-:Y:S02]  /*20e0*/  IMAD.MOV.U32 R0, RZ, RZ, R6 ;  /* 0x000000ffff007224 */ /* 0x004fe400078e0006 */
[----:B------:R-:W-:Y:S02]  /*20f0*/  IMAD R9, R27, R7, R9 ;  /* 0x000000071b097224 */ /* 0x000fe400078e0209 */
[--C-:B------:R-:W-:Y:S01]  /*2100*/  @!P5 IMAD.IADD R5, R5, 0x1, -R27.reuse ;  /* 0x000000010505d824 */ /* 0x100fe200078e0a1b */
[C---:B------:R-:W-:Y:S01]  /*2110*/  ISETP.GT.U32.AND P5, PT, R27.reuse, R10, PT ;  /* 0x0000000a1b00720c */ /* 0x040fe20003fa4070 */
[----:B------:R-:W-:Y:S01]  /*2120*/  @!P4 IMAD.MOV R0, RZ, RZ, -R0 ;  /* 0x000000ffff00c224 */ /* 0x000fe200078e0a00 */
[----:B------:R-:W-:Y:S01]  /*2130*/  ISETP.GT.U32.AND P4, PT, R27, R8, PT ;  /* 0x000000081b00720c */ /* 0x000fe20003f84070 */
[----:B------:R-:W-:Y:S01]  /*2140*/  @!P6 IMAD.IADD R11, R11, 0x1, -R27 ;  /* 0x000000010b0be824 */ /* 0x000fe200078e0a1b */
[----:B------:R-:W-:Y:S01]  /*2150*/  ISETP.GT.U32.AND P6, PT, R27, R9, PT ;  /* 0x000000091b00720c */ /* 0x000fe20003fc4070 */
[----:B------:R-:W-:Y:S01]  /*2160*/  IMAD.HI.U32 R6, R23, R4, RZ ;  /* 0x0000000417067227 */ /* 0x000fe200078e00ff */
[----:B------:R2:W-:Y:S03]  /*2170*/  STL [R1+0xf8], R0 ;  /* 0x0000f80001007387 */ /* 0x0005e60000100800 */
[----:B------:R-:W-:-:S02]  /*2180*/  IMAD.MOV R6, RZ, RZ, -R6 ;  /* 0x000000ffff067224 */ /* 0x000fc400078e0a06 */
[----:B------:R-:W-:Y:S02]  /*2190*/  VIADD R7, R24, 0x5f ;  /* 0x0000005f18077836 */ /* 0x000fe40000000000 */
[--C-:B------:R-:W-:Y:S02]  /*21a0*/  @!P5 IMAD.IADD R10, R10, 0x1, -R27.reuse ;  /* 0x000000010a0ad824 */ /* 0x100fe400078e0a1b */
[--C-:B------:R-:W-:Y:S01]  /*21b0*/  @!P4 IMAD.IADD R8, R8, 0x1, -R27.reuse ;  /* 0x000000010808c824 */ /* 0x100fe200078e0a1b */
[----:B------:R-:W-:Y:S01]  /*21c0*/  ISETP.GT.U32.AND P4, PT, R27, R11, PT ;  /* 0x0000000b1b00720c */ /* 0x000fe20003f84070 */
[----:B------:R-:W-:Y:S01]  /*21d0*/  @!P6 IMAD.IADD R9, R9, 0x1, -R27 ;  /* 0x000000010909e824 */ /* 0x000fe200078e0a1b */
[C---:B------:R-:W-:Y:S01]  /*21e0*/  ISETP.GT.U32.AND P6, PT, R27.reuse, R10, PT ;  /* 0x0000000a1b00720c */ /* 0x040fe20003fc4070 */
[----:B--2---:R-:W-:Y:S01]  /*21f0*/  IMAD.MOV.U32 R0, RZ, RZ, R5 ;  /* 0x000000ffff007224 */ /* 0x004fe200078e0005 */
[----:B------:R-:W-:Y:S01]  /*2200*/  ISETP.GT.U32.AND P5, PT, R27, R8, PT ;  /* 0x000000081b00720c */ /* 0x000fe20003fa4070 */
[----:B------:R-:W-:Y:S01]  /*2210*/  IMAD.HI.U32 R5, R23, R13, RZ ;  /* 0x0000000d17057227 */ /* 0x000fe200078e00ff */
[----:B------:R-:W-:-:S03]  /*2220*/  IABS R16, R7 ;  /* 0x0000000700107213 */ /* 0x000fc60000000000 */
[----:B------:R-:W-:Y:S02]  /*2230*/  IMAD.MOV R5, RZ, RZ, -R5 ;  /* 0x000000ffff057224 */ /* 0x000fe400078e0a05 */
[----:B------:R-:W-:Y:S01]  /*2240*/  @!P0 IMAD.MOV R0, RZ, RZ, -R0 ;  /* 0x000000ffff008224 */ /* 0x000fe200078e0a00 */
[C---:B------:R-:W-:Y:S01]  /*2250*/  ISETP.GT.U32.AND P0, PT, R27.reuse, R9, PT ;  /* 0x000000091b00720c */ /* 0x040fe20003f04070 */
[----:B------:R-:W-:Y:S01]  /*2260*/  IMAD R4, R27, R6, R4 ;  /* 0x000000061b047224 */ /* 0x000fe200078e0204 */
[----:B------:R-:W-:Y:S01]  /*2270*/  @!P4 IADD3 R11, PT, PT, R11, -R27, RZ ;  /* 0x8000001b0b0bc210 */ /* 0x000fe20007ffe0ff */
[C---:B------:R-:W-:Y:S01]  /*2280*/  IMAD R13, R27.reuse, R5, R13 ;  /* 0x000000051b0d7224 */ /* 0x040fe200078e020d */
[----:B------:R2:W-:Y:S01]  /*2290*/  STL [R1+0xfc], R0 ;  /* 0x0000fc0001007387 */ /* 0x0005e20000100800 */
[--C-:B------:R-:W-:Y:S01]  /*22a0*/  @!P6 IMAD.IADD R10, R10, 0x1, -R27.reuse ;  /* 0x000000010a0ae824 */ /* 0x100fe200078e0a1b */
[C---:B------:R-:W-:Y:S01]  /*22b0*/  ISETP.GT.U32.AND P4, PT, R27.reuse, R4, PT ;  /* 0x000000041b00720c */ /* 0x040fe20003f84070 */
[C---:B------:R-:W-:Y:S01]  /*22c0*/  VIADD R5, R24.reuse, 0x5d ;  /* 0x0000005d18057836 */ /* 0x040fe20000000000 */
[----:B------:R-:W-:Y:S01]  /*22d0*/  ISETP.GT.U32.AND P6, PT, R27, R13, PT ;  /* 0x0000000d1b00720c */ /* 0x000fe20003fc4070 */
[----:B------:R-:W-:Y:S01]  /*22e0*/  VIADD R6, R24, 0x5e ;  /* 0x0000005e18067836 */ /* 0x000fe20000000000 */
[----:B------:R-:W-:Y:S01]  /*22f0*/  @!P1 IADD3 R10, PT, PT, -R10, RZ, RZ ;  /* 0x000000ff0a0a9210 */ /* 0x000fe20007ffe1ff */
[--C-:B------:R-:W-:Y:S01]  /*2300*/  @!P5 IMAD.IADD R8, R8, 0x1, -R27.reuse ;  /* 0x000000010808d824 */ /* 0x100fe200078e0a1b */
[----:B------:R-:W-:Y:S01]  /*2310*/  ISETP.GE.AND P5, PT, R2, RZ, PT ;  /* 0x000000ff0200720c */ /* 0x000fe20003fa6270 */
[----:B------:R-:W-:Y:S01]  /*2320*/  @!P0 IMAD.IADD R9, R9, 0x1, -R27 ;  /* 0x0000000109098824 */ /* 0x000fe200078e0a1b */
[----:B------:R-:W-:Y:S01]  /*2330*/  ISETP.GE.AND P0, PT, R17, RZ, PT ;  /* 0x000000ff1100720c */ /* 0x000fe20003f06270 */
[----:B------:R-:W-:Y:S01]  /*2340*/  IMAD.HI.U32 R12, R23, R16, RZ ;  /* 0x00000010170c7227 */ /* 0x000fe200078e00ff */
[----:B------:R-:W-:-:S02]  /*2350*/  IABS R17, R5 ;  /* 0x0000000500117213 */ /* 0x000fc40000000000 */
[----:B------:R-:W-:Y:S01]  /*2360*/  IABS R15, R6 ;  /* 0x00000006000f7213 */ /* 0x000fe20000000000 */
[--C-:B------:R-:W-:Y:S01]  /*2370*/  @!P4 IMAD.IADD R4, R4, 0x1, -R27.reuse ;  /* 0x000000010404c824 */ /* 0x100fe200078e0a1b */
[----:B------:R-:W-:Y:S01]  /*2380*/  ISETP.GE.AND P4, PT, R14, RZ, PT ;  /* 0x000000ff0e00720c */ /* 0x000fe20003f86270 */
[----:B------:R-:W-:Y:S01]  /*2390*/  @!P6 IMAD.IADD R13, R13, 0x1, -R27 ;  /* 0x000000010d0de824 */ /* 0x000fe200078e0a1b */
[----:B------:R-:W-:Y:S01]  /*23a0*/  ISETP.GE.AND P1, PT, R7, RZ, PT ;  /* 0x000000ff0700720c */ /* 0x000fe20003f26270 */
[----:B------:R-:W-:Y:S02]  /*23b0*/  IMAD.MOV.U32 R14, RZ, RZ, R17 ;  /* 0x000000ffff0e7224 */ /* 0x000fe400078e0011 */
[----:B------:R-:W-:Y:S01]  /*23c0*/  IMAD.MOV.U32 R18, RZ, RZ, R11 ;  /* 0x000000ffff127224 */ /* 0x000fe200078e000b */
[----:B------:R-:W-:Y:S01]  /*23d0*/  ISETP.GT.U32.AND P6, PT, R27, R13, PT ;  /* 0x0000000d1b00720c */ /* 0x000fe20003fc4070 */
[----:B------:R-:W-:-:S04]  /*23e0*/  IMAD.HI.U32 R11, R23, R14, RZ ;  /* 0x0000000e170b7227 */ /* 0x000fc800078e00ff */
[----:B------:R-:W-:Y:S02]  /*23f0*/  IMAD.MOV R12, RZ, RZ, -R12 ;  /* 0x000000ffff0c7224 */ /* 0x000fe400078e0a0c */
[----:B--2---:R-:W-:Y:S02]  /*2400*/  IMAD.MOV.U32 R0, RZ, RZ, R8 ;  /* 0x000000ffff007224 */ /* 0x004fe400078e0008 */
[----:B------:R-:W-:Y:S02]  /*2410*/  IMAD.MOV R8, RZ, RZ, -R11 ;  /* 0x000000ffff087224 */ /* 0x000fe400078e0a0b */
[----:B------:R-:W-:Y:S01]  /*2420*/  @!P2 IMAD.MOV R18, RZ, RZ, -R18 ;  /* 0x000000ffff12a224 */ /* 0x000fe200078e0a12 */
[C---:B------:R-:W-:Y:S01]  /*2430*/  ISETP.GT.U32.AND P2, PT, R27.reuse, R4, PT ;  /* 0x000000041b00720c */ /* 0x040fe20003f44070 */
[C---:B------:R-:W-:Y:S02]  /*2440*/  IMAD R16, R27.reuse, R12, R16 ;  /* 0x0000000c1b107224 */ /* 0x040fe400078e0210 */
[----:B------:R-:W-:Y:S01]  /*2450*/  IMAD R14, R27, R8, R14 ;  /* 0x000000081b0e7224 */ /* 0x000fe200078e020e */
[----:B------:R-:W-:Y:S01]  /*2460*/  STL [R1+0x100], R18 ;  /* 0x0001001201007387 */ /* 0x000fe20000100800 */
[----:B------:R-:W-:-:S04]  /*2470*/  IMAD.HI.U32 R2, R23, R15, RZ ;  /* 0x0000000f17027227 */ /* 0x000fc800078e00ff */
[----:B------:R-:W-:Y:S01]  /*2480*/  @!P3 IMAD.MOV R0, RZ, RZ, -R0 ;  /* 0x000000ffff00b224 */ /* 0x000fe200078e0a00 */
[----:B------:R-:W-:Y:S01]  /*2490*/  ISETP.GT.U32.AND P3, PT, R27, R16, PT ;  /* 0x000000101b00720c */ /* 0x000fe20003f64070 */
[--C-:B------:R-:W-:Y:S01]  /*24a0*/  @!P6 IMAD.IADD R13, R13, 0x1, -R27.reuse ;  /* 0x000000010d0de824 */ /* 0x100fe200078e0a1b */
[C---:B------:R-:W-:Y:S01]  /*24b0*/  ISETP.GT.U32.AND P6, PT, R27.reuse, R14, PT ;  /* 0x0000000e1b00720c */ /* 0x040fe20003fc4070 */
[----:B------:R-:W-:Y:S01]  /*24c0*/  IMAD.MOV R2, RZ, RZ, -R2 ;  /* 0x000000ffff027224 */ /* 0x000fe200078e0a02 */
[----:B------:R2:W-:Y:S01]  /*24d0*/  STL [R1+0x108], R0 ;  /* 0x0001080001007387 */ /* 0x0005e20000100800 */
[----:B------:R-:W-:Y:S01]  /*24e0*/  @!P2 IMAD.IADD R4, R4, 0x1, -R27 ;  /* 0x000000010404a824 */ /* 0x000fe200078e0a1b */
[----:B------:R-:W-:Y:S01]  /*24f0*/  ISETP.GE.AND P2, PT, R6, RZ, PT ;  /* 0x000000ff0600720c */ /* 0x000fe20003f46270 */
[----:B------:R-:W-:Y:S01]  /*2500*/  IMAD R15, R27, R2, R15 ;  /* 0x000000021b0f7224 */ /* 0x000fe200078e020f */
[----:B------:R-:W-:Y:S01]  /*2510*/  STL [R1+0x10c], R10 ;  /* 0x00010c0a01007387 */ /* 0x000fe20000100800 */
[----:B------:R-:W-:-:S02]  /*2520*/  VIADD R6, R24, 0x5b ;  /* 0x0000005b18067836 */ /* 0x000fc40000000000 */
[----:B------:R-:W-:Y:S02]  /*2530*/  VIADD R2, R24, 0x5c ;  /* 0x0000005c18027836 */ /* 0x000fe40000000000 */
[----:B------:R-:W-:Y:S01]  /*2540*/  @!P3 IMAD.IADD R16, R16, 0x1, -R27 ;  /* 0x000000011010b824 */ /* 0x000fe200078e0a1b */
[----:B------:R-:W-:Y:S01]  /*2550*/  ISETP.GE.AND P3, PT, R5, RZ, PT ;  /* 0x000000ff0500720c */ /* 0x000fe20003f66270 */
[----:B--2---:R-:W-:Y:S01]  /*2560*/  IMAD.MOV.U32 R0, RZ, RZ, R9 ;  /* 0x000000ffff007224 */ /* 0x004fe200078e0009 */
[----:B------:R-:W-:Y:S01]  /*2570*/  IABS R5, R6 ;  /* 0x0000000600057213 */ /* 0x000fe20000000000 */
[----:B------:R-:W-:Y:S01]  /*2580*/  @!P6 IMAD.IADD R14, R14, 0x1, -R27 ;  /* 0x000000010e0ee824 */ /* 0x000fe200078e0a1b */
[----:B------:R-:W-:Y:S01]  /*2590*/  IABS R11, R2 ;  /* 0x00000002000b7213 */ /* 0x000fe20000000000 */
[----:B------:R-:W-:Y:S01]  /*25a0*/  @!P5 IMAD.MOV R0, RZ, RZ, -R0 ;  /* 0x000000ffff00d224 */ /* 0x000fe200078e0a00 */
[----:B------:R-:W-:Y:S01]  /*25b0*/  ISETP.GT.U32.AND P5, PT, R27, R15, PT ;  /* 0x0000000f1b00720c */ /* 0x000fe20003fa4070 */
[----:B------:R-:W-:Y:S01]  /*25c0*/  IMAD.HI.U32 R7, R23, R5, RZ ;  /* 0x0000000517077227 */ /* 0x000fe200078e00ff */
[----:B------:R-:W-:-:S02]  /*25d0*/  ISETP.GT.U32.AND P6, PT, R27, R14, PT ;  /* 0x0000000e1b00720c */ /* 0x000fc40003fc4070 */
[----:B------:R2:W-:Y:S01]  /*25e0*/  STL [R1+0x114], R0 ;  /* 0x0001140001007387 */ /* 0x0005e20000100800 */
[----:B------:R-:W-:Y:S02]  /*25f0*/  IMAD.MOV R7, RZ, RZ, -R7 ;  /* 0x000000ffff077224 */ /* 0x000fe400078e0a07 */
[----:B------:R-:W-:-:S04]  /*2600*/  IMAD.HI.U32 R8, R23, R11, RZ ;  /* 0x0000000b17087227 */ /* 0x000fc800078e00ff */
[----:B------:R-:W-:Y:S02]  /*2610*/  IMAD R5, R27, R7, R5 ;  /* 0x000000071b057224 */ /* 0x000fe400078e0205 */
[----:B------:R-:W-:Y:S01]  /*2620*/  @!P5 IMAD.IADD R15, R15, 0x1, -R27 ;  /* 0x000000010f0fd824 */ /* 0x000fe200078e0a1b */
[C---:B------:R-:W-:Y:S01]  /*2630*/  ISETP.GT.U32.AND P5, PT, R27.reuse, R16, PT ;  /* 0x000000101b00720c */ /* 0x040fe20003fa4070 */
[----:B------:R-:W-:Y:S01]  /*2640*/  IMAD.MOV R8, RZ, RZ, -R8 ;  /* 0x000000ffff087224 */ /* 0x000fe200078e0a08 */
[----:B------:R-:W-:Y:S01]  /*2650*/  @!P6 IADD3 R14, PT, PT, R14, -R27, RZ ;  /* 0x8000001b0e0ee210 */ /* 0x000fe20007ffe0ff */
[----:B--2---:R-:W-:Y:S01]  /*2660*/  IMAD.MOV.U32 R0, RZ, RZ, R4 ;  /* 0x000000ffff007224 */ /* 0x004fe200078e0004 */
[C---:B------:R-:W-:Y:S01]  /*2670*/  ISETP.GT.U32.AND P6, PT, R27.reuse, R5, PT ;  /* 0x000000051b00720c */ /* 0x040fe20003fc4070 */
[C---:B------:R-:W-:Y:S02]  /*2680*/  IMAD R11, R27.reuse, R8, R11 ;  /* 0x000000081b0b7224 */ /* 0x040fe400078e020b */
[----:B------:R-:W-:Y:S01]  /*2690*/  @!P0 IMAD.MOV R0, RZ, RZ, -R0 ;  /* 0x000000ffff008224 */ /* 0x000fe200078e0a00 */
[----:B------:R-:W-:Y:S01]  /*26a0*/  ISETP.GT.U32.AND P0, PT, R27, R15, PT ;  /* 0x0000000f1b00720c */ /* 0x000fe20003f04070 */
[----:B------:R-:W-:-:S02]  /*26b0*/  VIADD R7, R24, 0x58 ;  /* 0x0000005818077836 */ /* 0x000fc40000000000 */
[----:B------:R-:W-:Y:S01]  /*26c0*/  VIADD R9, R24, 0x5a ;  /* 0x0000005a18097836 */ /* 0x000fe20000000000 */
[----:B------:R2:W-:Y:S01]  /*26d0*/  STL [R1+0x118], R0 ;  /* 0x0001180001007387 */ /* 0x0005e20000100800 */
[--C-:B------:R-:W-:Y:S01]  /*26e0*/  @!P5 IMAD.IADD R16, R16, 0x1, -R27.reuse ;  /* 0x000000011010d824 */ /* 0x100fe200078e0a1b */
[----:B------:R-:W-:Y:S01]  /*26f0*/  ISETP.GT.U32.AND P5, PT, R27, R11, PT ;  /* 0x0000000b1b00720c */ /* 0x000fe20003fa4070 */
[----:B------:R-:W-:Y:S01]  /*2700*/  VIADD R4, R24, 0x59 ;  /* 0x0000005918047836 */ /* 0x000fe20000000000 */
[----:B------:R-:W-:Y:S01]  /*2710*/  IABS R10, R7 ;  /* 0x00000007000a7213 */ /* 0x000fe20000000000 */
[----:B------:R-:W-:Y:S01]  /*2720*/  @!P6 IMAD.IADD R5, R5, 0x1, -R27 ;  /* 0x000000010505e824 */ /* 0x000fe200078e0a1b */
[----:B------:R-:W-:Y:S01]  /*2730*/  IABS R12, R9 ;  /* 0x00000009000c7213 */ /* 0x000fe20000000000 */
[----:B------:R-:W-:Y:S01]  /*2740*/  IMAD.MOV.U32 R18, RZ, RZ, R13 ;  /* 0x000000ffff127224 */ /* 0x000fe200078e000d */
[----:B------:R-:W-:Y:S01]  /*2750*/  IABS R8, R4 ;  /* 0x0000000400087213 */ /* 0x000fe20000000000 */
[----:B------:R-:W-:-:S04]  /*2760*/  IMAD.HI.U32 R13, R23, R10, RZ ;  /* 0x0000000a170d7227 */ /* 0x000fc800078e00ff */
[----:B--2---:R-:W-:Y:S02]  /*2770*/  IMAD.MOV.U32 R0, RZ, RZ, R16 ;  /* 0x000000ffff007224 */ /* 0x004fe400078e0010 */
[--C-:B------:R-:W-:Y:S01]  /*2780*/  @!P5 IMAD.IADD R11, R11, 0x1, -R27.reuse ;  /* 0x000000010b0bd824 */ /* 0x100fe200078e0a1b */
[----:B------:R-:W-:Y:S01]  /*2790*/  ISETP.GE.AND P5, PT, R6, RZ, PT ;  /* 0x000000ff0600720c */ /* 0x000fe20003fa6270 */
[----:B------:R-:W-:Y:S01]  /*27a0*/  @!P1 IMAD.MOV R0, RZ, RZ, -R0 ;  /* 0x000000ffff009224 */ /* 0x000fe200078e0a00 */
[----:B------:R-:W-:Y:S01]  /*27b0*/  ISETP.GT.U32.AND P1, PT, R27, R5, PT ;  /* 0x000000051b00720c */ /* 0x000fe20003f24070 */
[----:B------:R-:W-:Y:S01]  /*27c0*/  @!P0 IMAD.IADD R15, R15, 0x1, -R27 ;  /* 0x000000010f0f8824 */ /* 0x000fe200078e0a1b */
[----:B------:R-:W-:Y:S01]  /*27d0*/  ISETP.GE.AND P0, PT, R2, RZ, PT ;  /* 0x000000ff0200720c */ /* 0x000fe20003f06270 */
[----:B------:R-:W-:-:S04]  /*27e0*/  IMAD.HI.U32 R17, R23, R12, RZ ;  /* 0x0000000c17117227 */ /* 0x000fc800078e00ff */
[----:B------:R-:W-:Y:S01]  /*27f0*/  @!P4 IMAD.MOV R18, RZ, RZ, -R18 ;  /* 0x000000ffff12c224 */ /* 0x000fe200078e0a12 */
[----:B------:R-:W-:Y:S01]  /*2800*/  ISETP.GT.U32.AND P4, PT, R27, R11, PT ;  /* 0x0000000b1b00720c */ /* 0x000fe20003f84070 */
[----:B------:R-:W-:Y:S02]  /*2810*/  IMAD.MOV R13, RZ, RZ, -R13 ;  /* 0x000000ffff0d7224 */ /* 0x000fe400078e0a0d */
[----:B------:R-:W-:Y:S01]  /*2820*/  IMAD.HI.U32 R2, R23, R8, RZ ;  /* 0x0000000817027227 */ /* 0x000fe200078e00ff */
[----:B------:R-:W-:Y:S03]  /*2830*/  STL [R1+0x120], R18 ;  /* 0x0001201201007387 */ /* 0x000fe60000100800 */
[----:B------:R-:W-:Y:S01]  /*2840*/  IMAD.MOV R17, RZ, RZ, -R17 ;  /* 0x000000ffff117224 */ /* 0x000fe200078e0a11 */
[----:B------:R2:W-:Y:S01]  /*2850*/  STL [R1+0x12c], R0 ;  /* 0x00012c0001007387 */ /* 0x0005e20000100800 */
[----:B------:R-:W-:Y:S01]  /*2860*/  @!P2 IMAD.MOV R15, RZ, RZ, -R15 ;  /* 0x000000ffff0fa224 */ /* 0x000fe200078e0a0f */
[----:B------:R-:W-:Y:S01]  /*2870*/  ISETP.GE.AND P2, PT, R9, RZ, PT ;  /* 0x000000ff0900720c */ /* 0x000fe20003f46270 */
[----:B------:R-:W-:-:S02]  /*2880*/  IMAD R9, R27, R13, R10 ;  /* 0x0000000d1b097224 */ /* 0x000fc400078e020a */
[----:B------:R-:W-:Y:S01]  /*2890*/  IMAD.MOV R2, RZ, RZ, -R2 ;  /* 0x000000ffff027224 */ /* 0x000fe200078e0a02 */
[----:B------:R-:W-:Y:S01]  /*28a0*/  STL [R1+0x138], R15 ;  /* 0x0001380f01007387 */ /* 0x000fe20000100800 */
[----:B------:R-:W-:Y:S02]  /*28b0*/  IMAD R12, R27, R17, R12 ;  /* 0x000000111b0c7224 */ /* 0x000fe400078e020c */
[----:B------:R-:W-:Y:S01]  /*28c0*/  @!P1 IMAD.IADD R5, R5, 0x1, -R27 ;  /* 0x0000000105059824 */ /* 0x000fe200078e0a1b */
[C---:B------:R-:W-:Y:S01]  /*28d0*/  ISETP.GT.U32.AND P1, PT, R27.reuse, R9, PT ;  /* 0x000000091b00720c */ /* 0x040fe20003f24070 */
[----:B--2---:R-:W-:Y:S01]  /*28e0*/  IMAD.MOV.U32 R0, RZ, RZ, R14 ;  /* 0x000000ffff007224 */ /* 0x004fe200078e000e */
[C---:B------:R-:W-:Y:S01]  /*28f0*/  ISETP.GT.U32.AND P6, PT, R27.reuse, R12, PT ;  /* 0x0000000c1b00720c */ /* 0x040fe20003fc4070 */
[----:B------:R-:W-:Y:S02]  /*2900*/  IMAD R8, R27, R2, R8 ;  /* 0x000000021b087224 */ /* 0x000fe400078e0208 */
[----:B------:R-:W-:-:S02]  /*2910*/  @!P3 IMAD.MOV R0, RZ, RZ, -R0 ;  /* 0x000000ffff00b224 */ /* 0x000fc400078e0a00 */
[--C-:B------:R-:W-:Y:S01]  /*2920*/  @!P4 IMAD.IADD R11, R11, 0x1, -R27.reuse ;  /* 0x000000010b0bc824 */ /* 0x100fe200078e0a1b */
[----:B------:R-:W-:Y:S01]  /*2930*/  ISETP.GT.U32.AND P3, PT, R27, R8, PT ;  /* 0x000000081b00720c */ /* 0x000fe20003f64070 */
[----:B------:R-:W-:Y:S01]  /*2940*/  VIADD R6, R24, 0x57 ;  /* 0x0000005718067836 */ /* 0x000fe20000000000 */
[----:B------:R2:W-:Y:S01]  /*2950*/  STL [R1+0x13c], R0 ;  /* 0x00013c0001007387 */ /* 0x0005e20000100800 */
[----:B------:R-:W-:Y:S01]  /*2960*/  ISETP.GE.AND P4, PT, R4, RZ, PT ;  /* 0x000000ff0400720c */ /* 0x000fe20003f86270 */
[C---:B------:R-:W-:Y:S02]  /*2970*/  VIADD R4, R24.reuse, 0x56 ;  /* 0x0000005618047836 */ /* 0x040fe40000000000 */
[----:B------:R-:W-:Y:S01]  /*2980*/  @!P1 IMAD.IADD R9, R9, 0x1, -R27 ;  /* 0x0000000109099824 */ /* 0x000fe200078e0a1b */
[----:B------:R-:W-:Y:S01]  /*2990*/  IABS R2, R6 ;  /* 0x0000000600027213 */ /* 0x000fe20000000000 */
[----:B------:R-:W-:Y:S01]  /*29a0*/  VIADD R17, R24, 0x42 ;  /* 0x0000004218117836 */ /* 0x000fe20000000000 */
[----:B------:R-:W-:-:S02]  /*29b0*/  @!P6 IADD3 R12, PT, PT, R12, -R27, RZ ;  /* 0x8000001b0c0ce210 */ /* 0x000fc40007ffe0ff */
[C---:B------:R-:W-:Y:S01]  /*29c0*/  ISETP.GT.U32.AND P1, PT, R27.reuse, R9, PT ;  /* 0x000000091b00720c */ /* 0x040fe20003f24070 */
[----:B--2---:R-:W-:Y:S01]  /*29d0*/  IMAD.MOV.U32 R0, RZ, RZ, R11 ;  /* 0x000000ffff007224 */ /* 0x004fe200078e000b */
[----:B------:R-:W-:Y:S01]  /*29e0*/  IABS R11, R4 ;  /* 0x00000004000b7213 */ /* 0x000fe20000000000 */
[----:B------:R-:W-:Y:S01]  /*29f0*/  @!P3 IMAD.IADD R8, R8, 0x1, -R27 ;  /* 0x000000010808b824 */ /* 0x000fe200078e0a1b */
[----:B------:R-:W-:Y:S01]  /*2a00*/  ISETP.GT.U32.AND P3, PT, R27, R12, PT ;  /* 0x0000000c1b00720c */ /* 0x000fe20003f64070 */
[----:B------:R-:W-:Y:S01]  /*2a10*/  @!P0 IMAD.MOV R0, RZ, RZ, -R0 ;  /* 0x000000ffff008224 */ /* 0x000fe200078e0a00 */
[----:B------:R-:W-:Y:S01]  /*2a20*/  ISETP.GE.AND P6, PT, R7, RZ, PT ;  /* 0x000000ff0700720c */ /* 0x000fe20003fc6270 */
[----:B------:R-:W-:Y:S01]  /*2a30*/  IMAD.HI.U32 R10, R23, R2, RZ ;  /* 0x00000002170a7227 */ /* 0x000fe200078e00ff */
[----:B------:R-:W-:Y:S02]  /*2a40*/  ISETP.GT.U32.AND P0, PT, R27, R8, PT ;  /* 0x000000081b00720c */ /* 0x000fe40003f04070 */
[----:B------:R2:W-:Y:S01]  /*2a50*/  STL [R1+0x144], R0 ;  /* 0x0001440001007387 */ /* 0x0005e20000100800 */
[----:B------:R-:W-:Y:S01]  /*2a60*/  IMAD.MOV R10, RZ, RZ, -R10 ;  /* 0x000000ffff0a7224 */ /* 0x000fe200078e0a0a */
[----:B------:R-:W-:Y:S01]  /*2a70*/  IABS R18, R17 ;  /* 0x0000001100127213 */ /* 0x000fe20000000000 */
[----:B------:R-:W-:-:S02]  /*2a80*/  VIADD R7, R24, 0x55 ;  /* 0x0000005518077836 */ /* 0x000fc40000000000 */
[----:B------:R-:W-:Y:S02]  /*2a90*/  IMAD R2, R27, R10, R2 ;  /* 0x0000000a1b027224 */ /* 0x000fe400078e0202 */
[--C-:B------:R-:W-:Y:S01]  /*2aa0*/  @!P1 IMAD.IADD R9, R9, 0x1, -R27.reuse ;  /* 0x0000000109099824 */ /* 0x100fe200078e0a1b */
[----:B------:R-:W-:Y:S01]  /*2ab0*/  IABS R10, R7 ;  /* 0x00000007000a7213 */ /* 0x000fe20000000000 */
[----:B------:R-:W-:Y:S01]  /*2ac0*/  @!P3 IMAD.IADD R12, R12, 0x1, -R27 ;  /* 0x000000010c0cb824 */ /* 0x000fe200078e0a1b */
[----:B------:R-:W-:Y:S01]  /*2ad0*/  ISETP.GT.U32.AND P3, PT, R27, R2, PT ;  /* 0x000000021b00720c */ /* 0x000fe20003f64070 */
[----:B--2---:R-:W-:Y:S02]  /*2ae0*/  IMAD.MOV.U32 R0, RZ, RZ, R5 ;  /* 0x000000ffff007224 */ /* 0x004fe400078e0005 */
[----:B------:R-:W-:-:S04]  /*2af0*/  IMAD.HI.U32 R5, R23, R11, RZ ;  /* 0x0000000b17057227 */ /* 0x000fc800078e00ff */
[----:B------:R-:W-:Y:S02]  /*2b00*/  IMAD.MOV R5, RZ, RZ, -R5 ;  /* 0x000000ffff057224 */ /* 0x000fe400078e0a05 */
[----:B------:R-:W-:Y:S01]  /*2b10*/  @!P5 IMAD.MOV R0, RZ, RZ, -R0 ;  /* 0x000000ffff00d224 */ /* 0x000fe200078e0a00 */
[----:B------:R-:W-:Y:S01]  /*2b20*/  ISETP.GE.AND P5, PT, R6, RZ, PT ;  /* 0x000000ff0600720c */ /* 0x000fe20003fa6270 */
[C---:B------:R-:W-:Y:S02]  /*2b30*/  IMAD R11, R27.reuse, R5, R11 ;  /* 0x000000051b0b7224 */ /* 0x040fe400078e020b */
[----:B------:R-:W-:Y:S01]  /*2b40*/  @!P0 IMAD.IADD R8, R8, 0x1, -R27 ;  /* 0x0000000108088824 */ /* 0x000fe200078e0a1b */
[----:B------:R-:W-:Y:S01]  /*2b50*/  ISETP.GE.AND P0, PT, R4, RZ, PT ;  /* 0x000000ff0400720c */ /* 0x000fe20003f06270 */
[----:B------:R-:W-:Y:S01]  /*2b60*/  VIADD R4, R24, 0x54 ;  /* 0x0000005418047836 */ /* 0x000fe20000000000 */
[----:B------:R-:W-:Y:S01]  /*2b70*/  ISETP.GT.U32.AND P1, PT, R27, R11, PT ;  /* 0x0000000b1b00720c */ /* 0x000fe20003f24070 */
[----:B------:R-:W-:Y:S01]  /*2b80*/  IMAD.HI.U32 R14, R23, R10, RZ ;  /* 0x0000000a170e7227 */ /* 0x000fe200078e00ff */
[----:B------:R2:W-:Y:S01]  /*2b90*/  STL [R1+0x148], R0 ;  /* 0x0001480001007387 */ /* 0x0005e20000100800 */
[----:B------:R-:W-:-:S02]  /*2ba0*/  @!P3 IADD3 R2, PT, PT, R2, -R27, RZ ;  /* 0x8000001b0202b210 */ /* 0x000fc40007ffe0ff */
[----:B------:R-:W-:Y:S01]  /*2bb0*/  IMAD.MOV R14, RZ, RZ, -R14 ;  /* 0x000000ffff0e7224 */ /* 0x000fe200078e0a0e */
[----:B------:R-:W-:Y:S01]  /*2bc0*/  IABS R6, R4 ;  /* 0x0000000400067213 */ /* 0x000fe20000000000 */
[----:B------:R-:W-:Y:S01]  /*2bd0*/  VIADD R5, R24, 0x53 ;  /* 0x0000005318057836 */ /* 0x000fe20000000000 */
[----:B------:R-:W-:Y:S01]  /*2be0*/  ISETP.GE.AND P3, PT, R7, RZ, PT ;  /* 0x000000ff0700720c */ /* 0x000fe20003f66270 */
[----:B------:R-:W-:Y:S02]  /*2bf0*/  IMAD R10, R27, R14, R10 ;  /* 0x0000000e1b0a7224 */ /* 0x000fe400078e020a */
[----:B------:R-:W-:Y:S01]  /*2c00*/  IMAD.HI.U32 R7, R23, R6, RZ ;  /* 0x0000000617077227 */ /* 0x000fe200078e00ff */
[----:B------:R-:W-:-:S03]  /*2c10*/  IABS R13, R5 ;  /* 0x00000005000d7213 */ /* 0x000fc60000000000 */
[----:B--2---:R-:W-:Y:S02]  /*2c20*/  IMAD.MOV.U32 R0, RZ, RZ, R12 ;  /* 0x000000ffff007224 */ /* 0x004fe400078e000c */
[----:B------:R-:W-:Y:S02]  /*2c30*/  @!P1 IMAD.IADD R11, R11, 0x1, -R27 ;  /* 0x000000010b0b9824 */ /* 0x000fe400078e0a1b */
[----:B------:R-:W-:Y:S01]  /*2c40*/  @!P2 IMAD.MOV R0, RZ, RZ, -R0 ;  /* 0x000000ffff00a224 */ /* 0x000fe200078e0a00 */
[C---:B------:R-:W-:Y:S01]  /*2c50*/  ISETP.GT.U32.AND P2, PT, R27.reuse, R2, PT ;  /* 0x000000021b00720c */ /* 0x040fe20003f44070 */
[----:B------:R-:W-:Y:S01]  /*2c60*/  IMAD.MOV.U32 R12, RZ, RZ, R8 ;  /* 0x000000ffff0c7224 */ /* 0x000fe200078e0008 */
[C---:B------:R-:W-:Y:S01]  /*2c70*/  ISETP.GT.U32.AND P1, PT, R27.reuse, R11, PT ;  /* 0x0000000b1b00720c */ /* 0x040fe20003f24070 */
[----:B------:R-:W-:Y:S01]  /*2c80*/  IMAD.MOV R7, RZ, RZ, -R7 ;  /* 0x000000ffff077224 */ /* 0x000fe200078e0a07 */
[----:B------:R-:W-:Y:S01]  /*2c90*/  STL [R1+0x154], R0 ;  /* 0x0001540001007387 */ /* 0x000fe20000100800 */
[----:B------:R-:W-:Y:S01]  /*2ca0*/  @!P4 IMAD.MOV R12, RZ, RZ, -R12 ;  /* 0x000000ffff0cc224 */ /* 0x000fe200078e0a0c */
[C---:B------:R-:W-:Y:S01]  /*2cb0*/  ISETP.GT.U32.AND P4, PT, R27.reuse, R10, PT ;  /* 0x0000000a1b00720c */ /* 0x040fe20003f84070 */
[----:B------:R-:W-:-:S02]  /*2cc0*/  IMAD R6, R27, R7, R6 ;  /* 0x000000071b067224 */ /* 0x000fc400078e0206 */
[----:B------:R-:W-:Y:S01]  /*2cd0*/  IMAD.HI.U32 R8, R23, R13, RZ ;  /* 0x0000000d17087227 */ /* 0x000fe200078e00ff */
[----:B------:R2:W-:Y:S03]  /*2ce0*/  STL [R1+0x15c], R12 ;  /* 0x00015c0c01007387 */ /* 0x0005e60000100800 */
[--C-:B------:R-:W-:Y:S01]  /*2cf0*/  @!P2 IMAD.IADD R2, R2, 0x1, -R27.reuse ;  /* 0x000000010202a824 */ /* 0x100fe200078e0a1b */
[----:B------:R-:W-:Y:S01]  /*2d00*/  ISETP.GE.AND P2, PT, R5, RZ, PT ;  /* 0x000000ff0500720c */ /* 0x000fe20003f46270 */
[--C-:B------:R-:W-:Y:S01]  /*2d10*/  @!P1 IMAD.IADD R11, R11, 0x1, -R27.reuse ;  /* 0x000000010b0b9824 */ /* 0x100fe200078e0a1b */
[----:B------:R-:W-:Y:S01]  /*2d20*/  ISETP.GT.U32.AND P1, PT, R27, R6, PT ;  /* 0x000000061b00720c */ /* 0x000fe20003f24070 */
[----:B------:R-:W-:Y:S02]  /*2d30*/  IMAD.MOV R8, RZ, RZ, -R8 ;  /* 0x000000ffff087224 */ /* 0x000fe400078e0a08 */
[----:B------:R-:W-:-:S02]  /*2d40*/  @!P4 IMAD.IADD R10, R10, 0x1, -R27 ;  /* 0x000000010a0ac824 */ /* 0x000fc400078e0a1b */
[----:B--2---:R-:W-:Y:S02]  /*2d50*/  IMAD.MOV.U32 R12, RZ, RZ, R2 ;  /* 0x000000ffff0c7224 */ /* 0x004fe400078e0002 */
[C---:B------:R-:W-:Y:S01]  /*2d60*/  IMAD R13, R27.reuse, R8, R13 ;  /* 0x000000081b0d7224 */ /* 0x040fe200078e020d */
[C---:B------:R-:W-:Y:S01]  /*2d70*/  ISETP.GT.U32.AND P4, PT, R27.reuse, R10, PT ;  /* 0x0000000a1b00720c */ /* 0x040fe20003f84070 */
[----:B------:R-:W-:Y:S01]  /*2d80*/  IMAD.MOV.U32 R0, RZ, RZ, R9 ;  /* 0x000000ffff007224 */ /* 0x000fe200078e0009 */
[----:B------:R-:W-:Y:S01]  /*2d90*/  @!P5 IADD3 R12, PT, PT, -R12, RZ, RZ ;  /* 0x000000ff0c0cd210 */ /* 0x000fe20007ffe1ff */
[----:B------:R-:W-:Y:S01]  /*2da0*/  VIADD R9, R24, 0x52 ;  /* 0x0000005218097836 */ /* 0x000fe20000000000 */
[C---:B------:R-:W-:Y:S01]  /*2db0*/  ISETP.GT.U32.AND P5, PT, R27.reuse, R13, PT ;  /* 0x0000000d1b00720c */ /* 0x040fe20003fa4070 */
[----:B------:R-:W-:Y:S01]  /*2dc0*/  @!P6 IMAD.MOV R0, RZ, RZ, -R0 ;  /* 0x000000ffff00e224 */ /* 0x000fe200078e0a00 */
[----:B------:R-:W-:Y:S01]  /*2dd0*/  ISETP.GE.AND P6, PT, R4, RZ, PT ;  /* 0x000000ff0400720c */ /* 0x000fe20003fc6270 */
[--C-:B------:R-:W-:Y:S01]  /*2de0*/  @!P1 IMAD.IADD R6, R6, 0x1, -R27.reuse ;  /* 0x0000000106069824 */ /* 0x100fe200078e0a1b */
[----:B------:R-:W-:Y:S01]  /*2df0*/  IABS R5, R9 ;  /* 0x0000000900057213 */ /* 0x000fe20000000000 */
[C---:B------:R-:W-:Y:S01]  /*2e00*/  VIADD R8, R24.reuse, 0x51 ;  /* 0x0000005118087836 */ /* 0x040fe20000000000 */
[----:B------:R2:W-:Y:S01]  /*2e10*/  STL [R1+0x160], R0 ;  /* 0x0001600001007387 */ /* 0x0005e20000100800 */
[----:B------:R-:W-:Y:S01]  /*2e20*/  VIADD R4, R24, 0x50 ;  /* 0x0000005018047836 */ /* 0x000fe20000000000 */
[----:B------:R-:W-:Y:S01]  /*2e30*/  ISETP.GT.U32.AND P1, PT, R27, R6, PT ;  /* 0x000000061b00720c */ /* 0x000fe20003f24070 */
[--C-:B------:R-:W-:Y:S01]  /*2e40*/  @!P4 IMAD.IADD R10, R10, 0x1, -R27.reuse ;  /* 0x000000010a0ac824 */ /* 0x100fe200078e0a1b */
[----:B------:R-:W-:Y:S01]  /*2e50*/  IABS R7, R8 ;  /* 0x0000000800077213 */ /* 0x000fe20000000000 */
[----:B------:R-:W-:Y:S01]  /*2e60*/  STL [R1+0x168], R12 ;  /* 0x0001680c01007387 */ /* 0x000fe20000100800 */
[----:B------:R-:W-:Y:S01]  /*2e70*/  ISETP.GE.AND P4, PT, R8, RZ, PT ;  /* 0x000000ff0800720c */ /* 0x000fe20003f86270 */
[----:B------:R-:W-:Y:S01]  /*2e80*/  @!P5 IMAD.IADD R13, R13, 0x1, -R27 ;  /* 0x000000010d0dd824 */ /* 0x000fe200078e0a1b */
[----:B------:R-:W-:Y:S01]  /*2e90*/  IABS R2, R4 ;  /* 0x0000000400027213 */ /* 0x000fe20000000000 */
[----:B------:R-:W-:-:S03]  /*2ea0*/  IMAD.HI.U32 R8, R23, R7, RZ ;  /* 0x0000000717087227 */ /* 0x000fc600078e00ff */
[----:B------:R-:W-:Y:S01]  /*2eb0*/  ISETP.GT.U32.AND P5, PT, R27, R13, PT ;  /* 0x0000000d1b00720c */ /* 0x000fe20003fa4070 */
[----:B--2---:R-:W-:Y:S02]  /*2ec0*/  IMAD.MOV.U32 R0, RZ, RZ, R11 ;  /* 0x000000ffff007224 */ /* 0x004fe400078e000b */
[----:B------:R-:W-:-:S04]  /*2ed0*/  IMAD.HI.U32 R11, R23, R5, RZ ;  /* 0x00000005170b7227 */ /* 0x000fc800078e00ff */
[----:B------:R-:W-:Y:S01]  /*2ee0*/  @!P0 IMAD.MOV R0, RZ, RZ, -R0 ;  /* 0x000000ffff008224 */ /* 0x000fe200078e0a00 */
[----:B------:R-:W-:Y:S01]  /*2ef0*/  ISETP.GE.AND P0, PT, R9, RZ, PT ;  /* 0x000000ff0900720c */ /* 0x000fe20003f06270 */
[----:B------:R-:W-:Y:S02]  /*2f00*/  IMAD.MOV R11, RZ, RZ, -R11 ;  /* 0x000000ffff0b7224 */ /* 0x000fe400078e0a0b */
[----:B------:R-:W-:Y:S01]  /*2f10*/  IMAD.MOV R8, RZ, RZ, -R8 ;  /* 0x000000ffff087224 */ /* 0x000fe200078e0a08 */
[----:B------:R2:W-:Y:S01]  /*2f20*/  STL [R1+0x16c], R0 ;  /* 0x00016c0001007387 */ /* 0x0005e20000100800 */
[----:B------:R-:W-:Y:S01]  /*2f30*/  @!P1 IMAD.IADD R6, R6, 0x1, -R27 ;  /* 0x0000000106069824 */ /* 0x000fe200078e0a1b */
[----:B------:R-:W-:Y:S01]  /*2f40*/  @!P5 IADD3 R13, PT, PT, R13, -R27, RZ ;  /* 0x8000001b0d0dd210 */ /* 0x000fe20007ffe0ff */
[----:B------:R-:W-:Y:S02]  /*2f50*/  IMAD R5, R27, R11, R5 ;  /* 0x0000000b1b057224 */ /* 0x000fe400078e0205 */
[----:B------:R-:W-:-:S03]  /*2f60*/  IMAD.HI.U32 R9, R23, R2, RZ ;  /* 0x0000000217097227 */ /* 0x000fc600078e00ff */
[C---:B------:R-:W-:Y:S01]  /*2f70*/  ISETP.GT.U32.AND P1, PT, R27.reuse, R5, PT ;  /* 0x000000051b00720c */ /* 0x040fe20003f24070 */
[----:B------:R-:W-:Y:S02]  /*2f80*/  IMAD.MOV R9, RZ, RZ, -R9 ;  /* 0x000000ffff097224 */ /* 0x000fe400078e0a09 */
[----:B--2---:R-:W-:Y:S02]  /*2f90*/  IMAD.MOV.U32 R0, RZ, RZ, R10 ;  /* 0x000000ffff007224 */ /* 0x004fe400078e000a */
[C---:B------:R-:W-:Y:S02]  /*2fa0*/  IMAD R2, R27.reuse, R9, R2 ;  /* 0x000000091b027224 */ /* 0x040fe400078e0202 */
[----:B------:R-:W-:Y:S01]  /*2fb0*/  @!P3 IMAD.MOV R0, RZ, RZ, -R0 ;  /* 0x000000ffff00b224 */ /* 0x000fe200078e0a00 */
[----:B------:R-:W-:Y:S01]  /*2fc0*/  ISETP.GE.AND P3, PT, R4, RZ, PT ;  /* 0x000000ff0400720c */ /* 0x000fe20003f66270 */
[----:B------:R-:W-:Y:S02]  /*2fd0*/  IMAD R4, R27, R8, R7 ;  /* 0x000000081b047224 */ /* 0x000fe400078e0207 */
[----:B------:R-:W-:Y:S01]  /*2fe0*/  VIADD R9, R24, 0x4f ;  /* 0x0000004f18097836 */ /* 0x000fe20000000000 */
[----:B------:R2:W-:Y:S01]  /*2ff0*/  STL [R1+0x170], R0 ;  /* 0x0001700001007387 */ /* 0x0005e20000100800 */
[----:B------:R-:W-:-:S02]  /*3000*/  @!P1 IMAD.IADD R5, R5, 0x1, -R27 ;  /* 0x0000000105059824 */ /* 0x000fc400078e0a1b */
[C---:B------:R-:W-:Y:S01]  /*3010*/  VIADD R8, R24.reuse, 0x4c ;  /* 0x0000004c18087836 */ /* 0x040fe20000000000 */
[----:B------:R-:W-:Y:S01]  /*3020*/  ISETP.GE.AND P5, PT, R9, RZ, PT ;  /* 0x000000ff0900720c */ /* 0x000fe20003fa6270 */
[C---:B------:R-:W-:Y:S01]  /*3030*/  VIADD R7, R24.reuse, 0x4d ;  /* 0x0000004d18077836 */ /* 0x040fe20000000000 */
[----:B------:R-:W-:Y:S01]  /*3040*/  ISETP.GT.U32.AND P1, PT, R27, R5, PT ;  /* 0x000000051b00720c */ /* 0x000fe20003f24070 */
[----:B------:R-:W-:Y:S01]  /*3050*/  IMAD.HI.U32 R22, R23, R18, RZ ;  /* 0x0000001217167227 */ /* 0x000fe200078e00ff */
[----:B------:R-:W-:Y:S02]  /*3060*/  IABS R9, R9 ;  /* 0x0000000900097213 */ /* 0x000fe40000000000 */
[----:B------:R-:W-:Y:S01]  /*3070*/  IABS R12, R8 ;  /* 0x00000008000c7213 */ /* 0x000fe20000000000 */
[----:B--2---:R-:W-:Y:S01]  /*3080*/  IMAD.MOV.U32 R0, RZ, RZ, R6 ;  /* 0x000000ffff007224 */ /* 0x004fe200078e0006 */
[----:B------:R-:W-:Y:S01]  /*3090*/  IABS R11, R7 ;  /* 0x00000007000b7213 */ /* 0x000fe20000000000 */
[----:B------:R-:W-:-:S02]  /*30a0*/  VIADD R6, R24, 0x4e ;  /* 0x0000004e18067836 */ /* 0x000fc40000000000 */
[----:B------:R-:W-:Y:S01]  /*30b0*/  @!P6 IMAD.MOV R0, RZ, RZ, -R0 ;  /* 0x000000ffff00e224 */ /* 0x000fe200078e0a00 */
[----:B------:R-:W-:Y:S01]  /*30c0*/  ISETP.GT.U32.AND P6, PT, R27, R4, PT ;  /* 0x000000041b00720c */ /* 0x000fe20003fc4070 */
[----:B------:R-:W-:Y:S01]  /*30d0*/  IMAD.HI.U32 R15, R23, R11, RZ ;  /* 0x0000000b170f7227 */ /* 0x000fe200078e00ff */
[----:B------:R-:W-:Y:S02]  /*30e0*/  IABS R10, R6 ;  /* 0x00000006000a7213 */ /* 0x000fe40000000000 */
[----:B------:R2:W-:Y:S01]  /*30f0*/  STL [R1+0x178], R0 ;  /* 0x0001780001007387 */ /* 0x0005e20000100800 */
[----:B------:R-:W-:Y:S01]  /*3100*/  @!P1 IMAD.IADD R5, R5, 0x1, -R27 ;  /* 0x0000000105059824 */ /* 0x000fe200078e0a1b */
[----:B------:R-:W-:Y:S01]  /*3110*/  ISETP.GE.AND P1, PT, R6, RZ, PT ;  /* 0x000000ff0600720c */ /* 0x000fe20003f26270 */
[----:B------:R-:W-:-:S04]  /*3120*/  IMAD.HI.U32 R14, R23, R10, RZ ;  /* 0x0000000a170e7227 */ /* 0x000fc800078e00ff */
[----:B------:R-:W-:Y:S02]  /*3130*/  IMAD.MOV.U32 R16, RZ, RZ, R5 ;  /* 0x000000ffff107224 */ /* 0x000fe400078e0005 */
[----:B------:R-:W-:Y:S02]  /*3140*/  @!P6 IMAD.IADD R4, R4, 0x1, -R27 ;  /* 0x000000010404e824 */ /* 0x000fe400078e0a1b */
[----:B--2---:R-:W-:Y:S02]  /*3150*/  IMAD.MOV.U32 R0, RZ, RZ, R13 ;  /* 0x000000ffff007224 */ /* 0x004fe400078e000d */
[----:B------:R-:W-:Y:S01]  /*3160*/  IMAD.HI.U32 R13, R23, R9, RZ ;  /* 0x00000009170d7227 */ /* 0x000fe200078e00ff */
[----:B------:R-:W-:-:S03]  /*3170*/  ISETP.GT.U32.AND P6, PT, R27, R4, PT ;  /* 0x000000041b00720c */ /* 0x000fc60003fc4070 */
[----:B------:R-:W-:Y:S01]  /*3180*/  @!P2 IMAD.MOV R0, RZ, RZ, -R0 ;  /* 0x000000ffff00a224 */ /* 0x000fe200078e0a00 */
[C---:B------:R-:W-:Y:S01]  /*3190*/  ISETP.GT.U32.AND P2, PT, R27.reuse, R2, PT ;  /* 0x000000021b00720c */ /* 0x040fe20003f44070 */
[----:B------:R-:W-:Y:S02]  /*31a0*/  IMAD.MOV R13, RZ, RZ, -R13 ;  /* 0x000000ffff0d7224 */ /* 0x000fe400078e0a0d */
[----:B------:R-:W-:Y:S01]  /*31b0*/  IMAD.MOV R14, RZ, RZ, -R14 ;  /* 0x000000ffff0e7224 */ /* 0x000fe200078e0a0e */
[----:B------:R2:W-:Y:S01]  /*31c0*/  STL [R1+0x180], R0 ;  /* 0x0001800001007387 */ /* 0x0005e20000100800 */
[----:B------:R-:W-:Y:S02]  /*31d0*/  IMAD R9, R27, R13, R9 ;  /* 0x0000000d1b097224 */ /* 0x000fe400078e0209 */
[----:B------:R-:W-:-:S04]  /*31e0*/  IMAD.HI.U32 R6, R23, R12, RZ ;  /* 0x0000000c17067227 */ /* 0x000fc800078e00ff */
[--C-:B------:R-:W-:Y:S01]  /*31f0*/  @!P6 IMAD.IADD R4, R4, 0x1, -R27.reuse ;  /* 0x000000010404e824 */ /* 0x100fe200078e0a1b */
[C---:B------:R-:W-:Y:S01]  /*3200*/  ISETP.GT.U32.AND P6, PT, R27.reuse, R9, PT ;  /* 0x000000091b00720c */ /* 0x040fe20003fc4070 */
[----:B------:R-:W-:Y:S02]  /*3210*/  @!P2 IMAD.IADD R2, R2, 0x1, -R27 ;  /* 0x000000010202a824 */ /* 0x000fe400078e0a1b */
[----:B--2---:R-:W-:Y:S02]  /*3220*/  IMAD.MOV.U32 R0, RZ, RZ, R4 ;  /* 0x000000ffff007224 */ /* 0x004fe400078e0004 */
[----:B------:R-:W-:Y:S01]  /*3230*/  @!P0 IMAD.MOV R16, RZ, RZ, -R16 ;  /* 0x000000ffff108224 */ /* 0x000fe200078e0a10 */
[----:B------:R-:W-:Y:S01]  /*3240*/  ISETP.GT.U32.AND P2, PT, R27, R2, PT ;  /* 0x000000021b00720c */ /* 0x000fe20003f44070 */
[----:B------:R-:W-:Y:S01]  /*3250*/  @!P4 IMAD.MOV R0, RZ, RZ, -R0 ;  /* 0x000000ffff00c224 */ /* 0x000fe200078e0a00 */
[----:B------:R-:W-:Y:S01]  /*3260*/  ISETP.GE.AND P4, PT, R7, RZ, PT ;  /* 0x000000ff0700720c */ /* 0x000fe20003f86270 */
[----:B------:R-:W-:Y:S01]  /*3270*/  IMAD R10, R27, R14, R10 ;  /* 0x0000000e1b0a7224 */ /* 0x000fe200078e020a */
[----:B------:R-:W-:Y:S01]  /*3280*/  STL [R1+0x188], R16 ;  /* 0x0001881001007387 */ /* 0x000fe20000100800 */
[----:B------:R-:W-:-:S02]  /*3290*/  IMAD.MOV R6, RZ, RZ, -R6 ;  /* 0x000000ffff067224 */ /* 0x000fc400078e0a06 */
[----:B------:R-:W-:Y:S01]  /*32a0*/  @!P6 IADD3 R9, PT, PT, R9, -R27, RZ ;  /* 0x8000001b0909e210 */ /* 0x000fe20007ffe0ff */
[----:B------:R2:W-:Y:S01]  /*32b0*/  STL [R1+0x194], R0 ;  /* 0x0001940001007387 */ /* 0x0005e20000100800 */
[C---:B------:R-:W-:Y:S01]  /*32c0*/  IMAD R4, R27.reuse, R6, R12 ;  /* 0x000000061b047224 */ /* 0x040fe200078e020c */
[C---:B------:R-:W-:Y:S01]  /*32d0*/  ISETP.GT.U32.AND P0, PT, R27.reuse, R10, PT ;  /* 0x0000000a1b00720c */ /* 0x040fe20003f04070 */
[----:B------:R-:W-:Y:S01]  /*32e0*/  IMAD.MOV R15, RZ, RZ, -R15 ;  /* 0x000000ffff0f7224 */ /* 0x000fe200078e0a0f */
[C---:B------:R-:W-:Y:S01]  /*32f0*/  ISETP.GT.U32.AND P6, PT, R27.reuse, R9, PT ;  /* 0x000000091b00720c */ /* 0x040fe20003fc4070 */
[----:B------:R-:W-:Y:S02]  /*3300*/  @!P2 IMAD.IADD R2, R2, 0x1, -R27 ;  /* 0x000000010202a824 */ /* 0x000fe400078e0a1b */
[----:B------:R-:W-:Y:S02]  /*3310*/  IMAD R11, R27, R15, R11 ;  /* 0x0000000f1b0b7224 */ /* 0x000fe400078e020b */
[----:B------:R-:W-:-:S02]  /*3320*/  VIADD R5, R24, 0x4b ;  /* 0x0000004b18057836 */ /* 0x000fc40000000000 */
[----:B--2---:R-:W-:Y:S01]  /*3330*/  IMAD.MOV.U32 R0, RZ, RZ, R2 ;  /* 0x000000ffff007224 */ /* 0x004fe200078e0002 */
[C---:B------:R-:W-:Y:S01]  /*3340*/  ISETP.GT.U32.AND P2, PT, R27.reuse, R11, PT ;  /* 0x0000000b1b00720c */ /* 0x040fe20003f44070 */
[----:B------:R-:W-:Y:S01]  /*3350*/  VIADD R6, R24, 0x4a ;  /* 0x0000004a18067836 */ /* 0x000fe20000000000 */
[----:B------:R-:W-:Y:S01]  /*3360*/  IABS R13, R5 ;  /* 0x00000005000d7213 */ /* 0x000fe20000000000 */
[----:B------:R-:W-:Y:S01]  /*3370*/  @!P3 IMAD.MOV R0, RZ, RZ, -R0 ;  /* 0x000000ffff00b224 */ /* 0x000fe200078e0a00 */
[----:B------:R-:W-:Y:S01]  /*3380*/  ISETP.GT.U32.AND P3, PT, R27, R4, PT ;  /* 0x000000041b00720c */ /* 0x000fe20003f64070 */
[--C-:B------:R-:W-:Y:S01]  /*3390*/  @!P0 IMAD.IADD R10, R10, 0x1, -R27.reuse ;  /* 0x000000010a0a8824 */ /* 0x100fe200078e0a1b */
[----:B------:R-:W-:Y:S01]  /*33a0*/  IABS R12, R6 ;  /* 0x00000006000c7213 */ /* 0x000fe20000000000 */
[----:B------:R-:W-:Y:S01]  /*33b0*/  IMAD.HI.U32 R14, R23, R13, RZ ;  /* 0x0000000d170e7227 */ /* 0x000fe200078e00ff */
[----:B------:R2:W-:Y:S02]  /*33c0*/  STL [R1+0x198], R0 ;  /* 0x0001980001007387 */ /* 0x0005e40000100800 */
[----:B------:R-:W-:Y:S01]  /*33d0*/  ISETP.GT.U32.AND P0, PT, R27, R10, PT ;  /* 0x0000000a1b00720c */ /* 0x000fe20003f04070 */
[----:B------:R-:W-:Y:S01]  /*33e0*/  @!P6 IMAD.IADD R9, R9, 0x1, -R27 ;  /* 0x000000010909e824 */ /* 0x000fe200078e0a1b */
[----:B------:R-:W-:Y:S01]  /*33f0*/  ISETP.GE.AND P6, PT, R8, RZ, PT ;  /* 0x000000ff0800720c */ /* 0x000fe20003fc6270 */
[----:B------:R-:W-:-:S02]  /*3400*/  IMAD.MOV R14, RZ, RZ, -R14 ;  /* 0x000000ffff0e7224 */ /* 0x000fc400078e0a0e */
[----:B------:R-:W-:-:S04]  /*3410*/  IMAD.HI.U32 R8, R23, R12, RZ ;  /* 0x0000000c17087227 */ /* 0x000fc800078e00ff */
[--C-:B------:R-:W-:Y:S02]  /*3420*/  @!P3 IMAD.IADD R4, R4, 0x1, -R27.reuse ;  /* 0x000000010404b824 */ /* 0x100fe400078e0a1b */
[----:B------:R-:W-:Y:S02]  /*3430*/  VIADD R7, R24, 0x49 ;  /* 0x0000004918077836 */ /* 0x000fe40000000000 */
[----:B------:R-:W-:Y:S01]  /*3440*/  @!P2 IMAD.IADD R11, R11, 0x1, -R27 ;  /* 0x000000010b0ba824 */ /* 0x000fe200078e0a1b */
[C---:B------:R-:W-:Y:S01]  /*3450*/  ISETP.GT.U32.AND P3, PT, R27.reuse, R4, PT ;  /* 0x000000041b00720c */ /* 0x040fe20003f64070 */
[C---:B------:R-:W-:Y:S01]  /*3460*/  IMAD R13, R27.reuse, R14, R13 ;  /* 0x0000000e1b0d7224 */ /* 0x040fe200078e020d */
[----:B------:R-:W-:Y:S01]  /*3470*/  IABS R2, R7 ;  /* 0x0000000700027213 */ /* 0x000fe20000000000 */
[----:B------:R-:W-:Y:S01]  /*3480*/  IMAD.MOV R8, RZ, RZ, -R8 ;  /* 0x000000ffff087224 */ /* 0x000fe200078e0a08 */
[C---:B------:R-:W-:Y:S01]  /*3490*/  ISETP.GT.U32.AND P2, PT, R27.reuse, R11, PT ;  /* 0x0000000b1b00720c */ /* 0x040fe20003f44070 */
[----:B------:R-:W-:Y:S01]  /*34a0*/  @!P0 IMAD.IADD R10, R10, 0x1, -R27 ;  /* 0x000000010a0a8824 */ /* 0x000fe200078e0a1b */
[C---:B------:R-:W-:Y:S01]  /*34b0*/  ISETP.GT.U32.AND P0, PT, R27.reuse, R13, PT ;  /* 0x0000000d1b00720c */ /* 0x040fe20003f04070 */
[----:B------:R-:W-:-:S02]  /*34c0*/  IMAD R12, R27, R8, R12 ;  /* 0x000000081b0c7224 */ /* 0x000fc400078e020c */
[----:B------:R-:W-:Y:S02]  /*34d0*/  IMAD.MOV.U32 R15, RZ, RZ, R9 ;  /* 0x000000ffff0f7224 */ /* 0x000fe400078e0009 */
[----:B------:R-:W-:-:S04]  /*34e0*/  IMAD.HI.U32 R9, R23, R2, RZ ;  /* 0x0000000217097227 */ /* 0x000fc800078e00ff */
[--C-:B------:R-:W-:Y:S01]  /*34f0*/  @!P3 IMAD.IADD R4, R4, 0x1, -R27.reuse ;  /* 0x000000010404b824 */ /* 0x100fe200078e0a1b */
[----:B------:R-:W-:Y:S01]  /*3500*/  ISETP.GT.U32.AND P3, PT, R27, R12, PT ;  /* 0x0000000c1b00720c */ /* 0x000fe20003f64070 */
[----:B--2---:R-:W-:Y:S01]  /*3510*/  IMAD.MOV.U32 R0, RZ, RZ, R10 ;  /* 0x000000ffff007224 */ /* 0x004fe200078e000a */
[----:B------:R-:W-:Y:S01]  /*3520*/  IADD3 R9, PT, PT, -R9, RZ, RZ ;  /* 0x000000ff09097210 */ /* 0x000fe20007ffe1ff */
[--C-:B------:R-:W-:Y:S01]  /*3530*/  @!P2 IMAD.IADD R11, R11, 0x1, -R27.reuse ;  /* 0x000000010b0ba824 */ /* 0x100fe200078e0a1b */
[----:B------:R-:W-:Y:S01]  /*3540*/  ISETP.GE.AND P2, PT, R7, RZ, PT ;  /* 0x000000ff0700720c */ /* 0x000fe20003f46270 */
[----:B------:R-:W-:Y:S02]  /*3550*/  @!P0 IMAD.IADD R13, R13, 0x1, -R27 ;  /* 0x000000010d0d8824 */ /* 0x000fe400078e0a1b */
[C---:B------:R-:W-:Y:S02]  /*3560*/  IMAD R10, R27.reuse, R9, R2 ;  /* 0x000000091b0a7224 */ /* 0x040fe400078e0202 */
[----:B------:R-:W-:Y:S01]  /*3570*/  VIADD R2, R24, 0x48 ;  /* 0x0000004818027836 */ /* 0x000fe20000000000 */
[----:B------:R-:W-:Y:S01]  /*3580*/  ISETP.GT.U32.AND P0, PT, R27, R13, PT ;  /* 0x0000000d1b00720c */ /* 0x000fe20003f04070 */
[----:B------:R-:W-:Y:S01]  /*3590*/  @!P5 IMAD.MOV R15, RZ, RZ, -R15 ;  /* 0x000000ffff0fd224 */ /* 0x000fe200078e0a0f */
[----:B------:R-:W-:Y:S01]  /*35a0*/  ISETP.GE.AND P5, PT, R5, RZ, PT ;  /* 0x000000ff0500720c */ /* 0x000fe20003fa6270 */
[----:B------:R-:W-:Y:S01]  /*35b0*/  @!P1 IMAD.MOV R0, RZ, RZ, -R0 ;  /* 0x000000ffff009224 */ /* 0x000fe200078e0a00 */
[----:B------:R-:W-:Y:S01]  /*35c0*/  ISETP.GE.AND P1, PT, R6, RZ, PT ;  /* 0x000000ff0600720c */ /* 0x000fe20003f26270 */
[----:B------:R-:W-:Y:S01]  /*35d0*/  IMAD.MOV.U32 R14, RZ, RZ, R11 ;  /* 0x000000ffff0e7224 */ /* 0x000fe200078e000b */
[----:B------:R-:W-:Y:S01]  /*35e0*/  IABS R11, R2 ;  /* 0x00000002000b7213 */ /* 0x000fe20000000000 */
[----:B------:R-:W-:Y:S01]  /*35f0*/  @!P3 IMAD.IADD R12, R12, 0x1, -R27 ;  /* 0x000000010c0cb824 */ /* 0x000fe200078e0a1b */
[----:B------:R-:W-:Y:S01]  /*3600*/  STL [R1+0x1a0], R15 ;  /* 0x0001a00f01007387 */ /* 0x000fe20000100800 */
[----:B------:R-:W-:-:S02]  /*3610*/  VIADD R5, R24, 0x47 ;  /* 0x0000004718057836 */ /* 0x000fc40000000000 */
[----:B------:R-:W-:Y:S01]  /*3620*/  IMAD.HI.U32 R9, R23, R11, RZ ;  /* 0x0000000b17097227 */ /* 0x000fe200078e00ff */
[----:B------:R2:W-:Y:S01]  /*3630*/  STL [R1+0x1a4], R0 ;  /* 0x0001a40001007387 */ /* 0x0005e20000100800 */
[----:B------:R-:W-:Y:S02]  /*3640*/  ISETP.GT.U32.AND P3, PT, R27, R12, PT ;  /* 0x0000000c1b00720c */ /* 0x000fe40003f64070 */
[----:B------:R-:W-:Y:S01]  /*3650*/  IABS R6, R5 ;  /* 0x0000000500067213 */ /* 0x000fe20000000000 */
[----:B------:R-:W-:Y:S02]  /*3660*/  IMAD.MOV R9, RZ, RZ, -R9 ;  /* 0x000000ffff097224 */ /* 0x000fe400078e0a09 */
[----:B------:R-:W-:Y:S01]  /*3670*/  @!P4 IMAD.MOV R14, RZ, RZ, -R14 ;  /* 0x000000ffff0ec224 */ /* 0x000fe200078e0a0e */
[----:B------:R-:W-:Y:S01]  /*3680*/  ISETP.GE.AND P4, PT, R2, RZ, PT ;  /* 0x000000ff0200720c */ /* 0x000fe20003f86270 */
[----:B------:R-:W-:Y:S01]  /*3690*/  @!P0 IMAD.IADD R13, R13, 0x1, -R27 ;  /* 0x000000010d0d8824 */ /* 0x000fe200078e0a1b */
[C---:B------:R-:W-:Y:S01]  /*36a0*/  ISETP.GT.U32.AND P0, PT, R27.reuse, R10, PT ;  /* 0x0000000a1b00720c */ /* 0x040fe20003f04070 */
[----:B--2---:R-:W-:Y:S01]  /*36b0*/  IMAD.MOV.U32 R0, RZ, RZ, R4 ;  /* 0x000000ffff007224 */ /* 0x004fe200078e0004 */
[----:B------:R2:W-:Y:S01]  /*36c0*/  STL [R1+0x1ac], R14 ;  /* 0x0001ac0e01007387 */ /* 0x0005e20000100800 */
[----:B------:R-:W-:-:S02]  /*36d0*/  IMAD R11, R27, R9, R11 ;  /* 0x000000091b0b7224 */ /* 0x000fc400078e020b */
[----:B------:R-:W-:Y:S01]  /*36e0*/  @!P6 IMAD.MOV R0, RZ, RZ, -R0 ;  /* 0x000000ffff00e224 */ /* 0x000fe200078e0a00 */
[----:B------:R-:W-:Y:S01]  /*36f0*/  ISETP.GE.AND P6, PT, R5, RZ, PT ;  /* 0x000000ff0500720c */ /* 0x000fe20003fc6270 */
[----:B------:R-:W-:Y:S01]  /*3700*/  IMAD.HI.U32 R5, R23, R6, RZ ;  /* 0x0000000617057227 */ /* 0x000fe200078e00ff */
[----:B------:R-:W-:Y:S02]  /*3710*/  @!P3 IADD3 R12, PT, PT, R12, -R27, RZ ;  /* 0x8000001b0c0cb210 */ /* 0x000fe40007ffe0ff */
[C---:B------:R-:W-:Y:S01]  /*3720*/  ISETP.GT.U32.AND P3, PT, R27.reuse, R11, PT ;  /* 0x0000000b1b00720c */ /* 0x040fe20003f64070 */
[----:B------:R-:W-:Y:S01]  /*3730*/  IMAD.MOV R5, RZ, RZ, -R5 ;  /* 0x000000ffff057224 */ /* 0x000fe200078e0a05 */
[----:B------:R3:W-:Y:S01]  /*3740*/  STL [R1+0x1b4], R0 ;  /* 0x0001b40001007387 */ /* 0x0007e20000100800 */
[----:B--2---:R-:W-:Y:S02]  /*3750*/  IMAD.MOV.U32 R14, RZ, RZ, R13 ;  /* 0x000000ffff0e7224 */ /* 0x004fe400078e000d */
[----:B------:R-:W-:-:S02]  /*3760*/  IMAD R6, R27, R5, R6 ;  /* 0x000000051b067224 */ /* 0x000fc400078e0206 */
[----:B------:R-:W-:Y:S02]  /*3770*/  VIADD R2, R24, 0x46 ;  /* 0x0000004618027836 */ /* 0x000fe40000000000 */
[----:B------:R-:W-:Y:S01]  /*3780*/  @!P5 IMAD.MOV R14, RZ, RZ, -R14 ;  /* 0x000000ffff0ed224 */ /* 0x000fe200078e0a0e */
[----:B------:R-:W-:Y:S01]  /*3790*/  ISETP.GT.U32.AND P5, PT, R27, R6, PT ;  /* 0x000000061b00720c */ /* 0x000fe20003fa4070 */
[--C-:B------:R-:W-:Y:S01]  /*37a0*/  @!P0 IMAD.IADD R10, R10, 0x1, -R27.reuse ;  /* 0x000000010a0a8824 */ /* 0x100fe200078e0a1b */
[----:B------:R-:W-:Y:S01]  /*37b0*/  IABS R7, R2 ;  /* 0x0000000200077213 */ /* 0x000fe20000000000 */
[----:B------:R-:W-:Y:S01]  /*37c0*/  @!P3 IMAD.IADD R11, R11, 0x1, -R27 ;  /* 0x000000010b0bb824 */ /* 0x000fe200078e0a1b */
[----:B------:R2:W-:Y:S01]  /*37d0*/  STL [R1+0x1a8], R14 ;  /* 0x0001a80e01007387 */ /* 0x0005e20000100800 */
[----:B------:R-:W-:Y:S01]  /*37e0*/  VIADD R8, R24, 0x45 ;  /* 0x0000004518087836 */ /* 0x000fe20000000000 */
[----:B------:R-:W-:Y:S01]  /*37f0*/  ISETP.GT.U32.AND P0, PT, R27, R10, PT ;  /* 0x0000000a1b00720c */ /* 0x000fe20003f04070 */
[----:B------:R-:W-:Y:S01]  /*3800*/  IMAD.HI.U32 R9, R23, R7, RZ ;  /* 0x0000000717097227 */ /* 0x000fe200078e00ff */
[----:B------:R-:W-:-:S02]  /*3810*/  ISETP.GT.U32.AND P3, PT, R27, R11, PT ;  /* 0x0000000b1b00720c */ /* 0x000fc40003f64070 */
[----:B------:R-:W-:Y:S01]  /*3820*/  IABS R4, R8 ;  /* 0x0000000800047213 */ /* 0x000fe20000000000 */
[----:B---3--:R-:W-:Y:S02]  /*3830*/  IMAD.MOV.U32 R0, RZ, RZ, R12 ;  /* 0x000000ffff007224 */ /* 0x008fe400078e000c */
[----:B------:R-:W-:Y:S02]  /*3840*/  IMAD.MOV R9, RZ, RZ, -R9 ;  /* 0x000000ffff097224 */ /* 0x000fe400078e0a09 */
[----:B------:R-:W-:Y:S02]  /*3850*/  @!P5 IMAD.IADD R6, R6, 0x1, -R27 ;  /* 0x000000010606d824 */ /* 0x000fe400078e0a1b */
[----:B------:R-:W-:Y:S01]  /*3860*/  @!P1 IMAD.MOV R0, RZ, RZ, -R0 ;  /* 0x000000ffff009224 */ /* 0x000fe200078e0a00 */
[----:B------:R-:W-:Y:S01]  /*3870*/  ISETP.GE.AND P1, PT, R2, RZ, PT ;  /* 0x000000ff0200720c */ /* 0x000fe20003f26270 */
[C---:B------:R-:W-:Y:S01]  /*3880*/  IMAD R2, R27.reuse, R9, R7 ;  /* 0x000000091b027224 */ /* 0x040fe200078e0207 */
[----:B------:R-:W-:Y:S01]  /*3890*/  ISETP.GT.U32.AND P5, PT, R27, R6, PT ;  /* 0x000000061b00720c */ /* 0x000fe20003fa4070 */
[----:B------:R-:W-:Y:S01]  /*38a0*/  VIADD R7, R24, 0x44 ;  /* 0x0000004418077836 */ /* 0x000fe20000000000 */
[----:B------:R3:W-:Y:S01]  /*38b0*/  STL [R1+0x1b0], R0 ;  /* 0x0001b00001007387 */ /* 0x0007e20000100800 */
[----:B------:R-:W-:-:S03]  /*38c0*/  IMAD.HI.U32 R5, R23, R4, RZ ;  /* 0x0000000417057227 */ /* 0x000fc600078e00ff */
[----:B------:R-:W-:Y:S01]  /*38d0*/  IABS R15, R7 ;  /* 0x00000007000f7213 */ /* 0x000fe20000000000 */
[----:B------:R-:W-:Y:S01]  /*38e0*/  @!P0 IMAD.IADD R10, R10, 0x1, -R27 ;  /* 0x000000010a0a8824 */ /* 0x000fe200078e0a1b */
[----:B------:R-:W-:Y:S01]  /*38f0*/  ISETP.GE.AND P0, PT, R8, RZ, PT ;  /* 0x000000ff0800720c */ /* 0x000fe20003f06270 */
[----:B------:R-:W-:Y:S02]  /*3900*/  IMAD.MOV R5, RZ, RZ, -R5 ;  /* 0x000000ffff057224 */ /* 0x000fe400078e0a05 */
[----:B------:R-:W-:Y:S02]  /*3910*/  VIADD R8, R24, 0x43 ;  /* 0x0000004318087836 */ /* 0x000fe40000000000 */
[----:B------:R-:W-:Y:S01]  /*3920*/  @!P3 IMAD.IADD R11, R11, 0x1, -R27 ;  /* 0x000000010b0bb824 */ /* 0x000fe200078e0a1b */
[C---:B------:R-:W-:Y:S01]  /*3930*/  ISETP.GT.U32.AND P3, PT, R27.reuse, R2, PT ;  /* 0x000000021b00720c */ /* 0x040fe20003f64070 */
[----:B------:R-:W-:Y:S01]  /*3940*/  IMAD R4, R27, R5, R4 ;  /* 0x000000051b047224 */ /* 0x000fe200078e0204 */
[----:B------:R-:W-:Y:S01]  /*3950*/  IABS R21, R8 ;  /* 0x0000000800157213 */ /* 0x000fe20000000000 */
[----:B--2---:R-:W-:Y:S01]  /*3960*/  IMAD.HI.U32 R14, R23, R15, RZ ;  /* 0x0000000f170e7227 */ /* 0x004fe200078e00ff */
[----:B------:R-:W-:-:S02]  /*3970*/  @!P5 IADD3 R6, PT, PT, R6, -R27, RZ ;  /* 0x8000001b0606d210 */ /* 0x000fc40007ffe0ff */
[----:B------:R-:W-:Y:S01]  /*3980*/  ISETP.GT.U32.AND P5, PT, R27, R4, PT ;  /* 0x000000041b00720c */ /* 0x000fe20003fa4070 */
[----:B------:R-:W-:Y:S02]  /*3990*/  IMAD.MOV R14, RZ, RZ, -R14 ;  /* 0x000000ffff0e7224 */ /* 0x000fe400078e0a0e */
[----:B------:R-:W-:-:S04]  /*39a0*/  IMAD.HI.U32 R19, R23, R21, RZ ;  /* 0x0000001517137227 */ /* 0x000fc800078e00ff */
[C---:B------:R-:W-:Y:S02]  /*39b0*/  IMAD R15, R27.reuse, R14, R15 ;  /* 0x0000000e1b0f7224 */ /* 0x040fe400078e020f */
[----:B---3--:R-:W-:Y:S02]  /*39c0*/  IMAD.MOV.U32 R0, RZ, RZ, R10 ;  /* 0x000000ffff007224 */ /* 0x008fe400078e000a */
[----:B------:R-:W-:Y:S02]  /*39d0*/  IMAD.MOV R19, RZ, RZ, -R19 ;  /* 0x000000ffff137224 */ /* 0x000fe400078e0a13 */
[----:B------:R-:W-:Y:S02]  /*39e0*/  VIADD R9, R24, 0x41 ;  /* 0x0000004118097836 */ /* 0x000fe40000000000 */
[----:B------:R-:W-:Y:S01]  /*39f0*/  @!P3 IMAD.IADD R2, R2, 0x1, -R27 ;  /* 0x000000010202b824 */ /* 0x000fe200078e0a1b */
[C---:B------:R-:W-:Y:S01]  /*3a00*/  ISETP.GT.U32.AND P3, PT, R27.reuse, R15, PT ;  /* 0x0000000f1b00720c */ /* 0x040fe20003f64070 */
[----:B------:R-:W-:Y:S01]  /*3a10*/  @!P2 IMAD.MOV R0, RZ, RZ, -R0 ;  /* 0x000000ffff00a224 */ /* 0x000fe200078e0a00 */
[----:B------:R-:W-:Y:S01]  /*3a20*/  IABS R5, R9 ;  /* 0x0000000900057213 */ /* 0x000fe20000000000 */
[C---:B------:R-:W-:Y:S01]  /*3a30*/  IMAD R19, R27.reuse, R19, R21 ;  /* 0x000000131b137224 */ /* 0x040fe200078e0215 */
[C---:B------:R-:W-:Y:S01]  /*3a40*/  ISETP.GT.U32.AND P2, PT, R27.reuse, R2, PT ;  /* 0x000000021b00720c */ /* 0x040fe20003f44070 */
[----:B------:R-:W-:Y:S01]  /*3a50*/  @!P5 IMAD.IADD R4, R4, 0x1, -R27 ;  /* 0x000000010404d824 */ /* 0x000fe200078e0a1b */
[----:B------:R2:W-:Y:S01]  /*3a60*/  STL [R1+0x19c], R0 ;  /* 0x00019c0001007387 */ /* 0x0005e20000100800 */
[----:B------:R-:W-:Y:S01]  /*3a70*/  VIADD R12, R24, 0x40 ;  /* 0x00000040180c7836 */ /* 0x000fe20000000000 */
[----:B------:R-:W-:Y:S01]  /*3a80*/  ISETP.GT.U32.AND P5, PT, R27, R19, PT ;  /* 0x000000131b00720c */ /* 0x000fe20003fa4070 */
[----:B------:R-:W-:-:S03]  /*3a90*/  IMAD.HI.U32 R16, R23, R5, RZ ;  /* 0x0000000517107227 */ /* 0x000fc600078e00ff */
[----:B------:R-:W-:Y:S01]  /*3aa0*/  IABS R13, R12 ;  /* 0x0000000c000d7213 */ /* 0x000fe20000000000 */
[----:B------:R-:W-:Y:S02]  /*3ab0*/  IMAD.MOV R22, RZ, RZ, -R22 ;  /* 0x000000ffff167224 */ /* 0x000fe400078e0a16 */
[----:B------:R-:W-:Y:S02]  /*3ac0*/  IMAD.MOV R16, RZ, RZ, -R16 ;  /* 0x000000ffff107224 */ /* 0x000fe400078e0a10 */
[----:B--2---:R-:W-:Y:S01]  /*3ad0*/  IMAD.MOV.U32 R0, RZ, RZ, R11 ;  /* 0x000000ffff007224 */ /* 0x004fe200078e000b */
[----:B------:R-:W-:Y:S01]  /*3ae0*/  @!P2 IADD3 R2, PT, PT, R2, -R27, RZ ;  /* 0x8000001b0202a210 */ /* 0x000fe20007ffe0ff */
[----:B------:R-:W-:Y:S01]  /*3af0*/  @!P3 IMAD.IADD R15, R15, 0x1, -R27 ;  /* 0x000000010f0fb824 */ /* 0x000fe200078e0a1b */
[C---:B------:R-:W-:Y:S01]  /*3b00*/  ISETP.GT.U32.AND P3, PT, R27.reuse, R4, PT ;  /* 0x000000041b00720c */ /* 0x040fe20003f64070 */
[----:B------:R-:W-:Y:S02]  /*3b10*/  @!P4 IMAD.MOV R0, RZ, RZ, -R0 ;  /* 0x000000ffff00c224 */ /* 0x000fe400078e0a00 */
[C---:B------:R-:W-:Y:S01]  /*3b20*/  IMAD R18, R27.reuse, R22, R18 ;  /* 0x000000161b127224 */ /* 0x040fe200078e0212 */
[C---:B------:R-:W-:Y:S01]  /*3b30*/  ISETP.GT.U32.AND P4, PT, R27.reuse, R15, PT ;  /* 0x0000000f1b00720c */ /* 0x040fe20003f84070 */
[----:B------:R-:W-:Y:S01]  /*3b40*/  IMAD R5, R27, R16, R5 ;  /* 0x000000101b057224 */ /* 0x000fe200078e0205 */
[----:B------:R2:W-:Y:S01]  /*3b50*/  STL [R1+0x190], R0 ;  /* 0x0001900001007387 */ /* 0x0005e20000100800 */
[----:B------:R-:W-:-:S03]  /*3b60*/  IMAD.HI.U32 R14, R23, R13, RZ ;  /* 0x0000000d170e7227 */ /* 0x000fc600078e00ff */
[----:B------:R-:W-:Y:S01]  /*3b70*/  ISETP.GT.U32.AND P2, PT, R27, R5, PT ;  /* 0x000000051b00720c */ /* 0x000fe20003f44070 */
[----:B------:R-:W-:Y:S02]  /*3b80*/  @!P5 IMAD.IADD R19, R19, 0x1, -R27 ;  /* 0x000000011313d824 */ /* 0x000fe400078e0a1b */
[----:B------:R-:W-:Y:S02]  /*3b90*/  IMAD.MOV R14, RZ, RZ, -R14 ;  /* 0x000000ffff0e7224 */ /* 0x000fe400078e0a0e */
[C---:B------:R-:W-:Y:S01]  /*3ba0*/  VIADD R16, R24.reuse, 0x3f ;  /* 0x0000003f18107836 */ /* 0x040fe20000000000 */
[C---:B------:R-:W-:Y:S01]  /*3bb0*/  ISETP.GT.U32.AND P5, PT, R27.reuse, R19, PT ;  /* 0x000000131b00720c */ /* 0x040fe20003fa4070 */
[----:B--2---:R-:W-:Y:S02]  /*3bc0*/  IMAD.MOV.U32 R0, RZ, RZ, R6 ;  /* 0x000000ffff007224 */ /* 0x004fe400078e0006 */
[C---:B------:R-:W-:Y:S01]  /*3bd0*/  IMAD R13, R27.reuse, R14, R13 ;  /* 0x0000000e1b0d7224 */ /* 0x040fe200078e020d */
[----:B------:R-:W-:Y:S01]  /*3be0*/  IABS R14, R16 ;  /* 0x00000010000e7213 */ /* 0x000fe20000000000 */
[----:B------:R-:W-:Y:S01]  /*3bf0*/  @!P6 IMAD.MOV R0, RZ, RZ, -R0 ;  /* 0x000000ffff00e224 */ /* 0x000fe200078e0a00 */
[----:B------:R-:W-:Y:S01]  /*3c00*/  ISETP.GT.U32.AND P6, PT, R27, R18, PT ;  /* 0x000000121b00720c */ /* 0x000fe20003fc4070 */
[----:B------:R-:W-:-:S02]  /*3c10*/  VIADD R10, R24, 0x3e ;  /* 0x0000003e180a7836 */ /* 0x000fc40000000000 */
[--C-:B------:R-:W-:Y:S01]  /*3c20*/  @!P3 IMAD.IADD R4, R4, 0x1, -R27.reuse ;  /* 0x000000010404b824 */ /* 0x100fe200078e0a1b */
[----:B------:R2:W-:Y:S01]  /*3c30*/  STL [R1+0x18c], R0 ;  /* 0x00018c0001007387 */ /* 0x0005e20000100800 */
[--C-:B------:R-:W-:Y:S01]  /*3c40*/  @!P4 IMAD.IADD R15, R15, 0x1, -R27.reuse ;  /* 0x000000010f0fc824 */ /* 0x100fe200078e0a1b */
[----:B------:R-:W-:Y:S01]  /*3c50*/  ISETP.GT.U32.AND P4, PT, R27, R13, PT ;  /* 0x0000000d1b00720c */ /* 0x000fe20003f84070 */
[----:B------:R-:W-:Y:S01]  /*3c60*/  IMAD.MOV.U32 R21, RZ, RZ, R2 ;  /* 0x000000ffff157224 */ /* 0x000fe200078e0002 */
[----:B------:R-:W-:Y:S01]  /*3c70*/  IABS R11, R10 ;  /* 0x0000000a000b7213 */ /* 0x000fe20000000000 */
[----:B------:R-:W-:Y:S01]  /*3c80*/  @!P2 IMAD.IADD R5, R5, 0x1, -R27 ;  /* 0x000000010505a824 */ /* 0x000fe200078e0a1b */
[----:B------:R-:W-:Y:S01]  /*3c90*/  ISETP.GE.AND P3, PT, R7, RZ, PT ;  /* 0x000000ff0700720c */ /* 0x000fe20003f66270 */
[----:B------:R-:W-:Y:S01]  /*3ca0*/  IMAD.HI.U32 R7, R23, R14, RZ ;  /* 0x0000000e17077227 */ /* 0x000fe200078e00ff */
[----:B------:R-:W-:-:S03]  /*3cb0*/  ISETP.GE.AND P2, PT, R9, RZ, PT ;  /* 0x000000ff0900720c */ /* 0x000fc60003f46270 */
[--C-:B------:R-:W-:Y:S01]  /*3cc0*/  @!P6 IMAD.IADD R18, R18, 0x1, -R27.reuse ;  /* 0x000000011212e824 */ /* 0x100fe200078e0a1b */
[----:B------:R-:W-:Y:S01]  /*3cd0*/  ISETP.GE.AND P6, PT, R17, RZ, PT ;  /* 0x000000ff1100720c */ /* 0x000fe20003fc6270 */
[----:B--2---:R-:W-:Y:S02]  /*3ce0*/  IMAD.MOV.U32 R0, RZ, RZ, R4 ;  /* 0x000000ffff007224 */ /* 0x004fe400078e0004 */
[----:B------:R-:W-:Y:S01]  /*3cf0*/  @!P5 IMAD.IADD R19, R19, 0x1, -R27 ;  /* 0x000000011313d824 */ /* 0x000fe200078e0a1b */
[----:B------:R-:W-:Y:S01]  /*3d00*/  ISETP.GE.AND P5, PT, R8, RZ, PT ;  /* 0x000000ff0800720c */ /* 0x000fe20003fa6270 */
[----:B------:R-:W-:Y:S01]  /*3d10*/  @!P1 IMAD.MOV R21, RZ, RZ, -R21 ;  /* 0x000000ffff159224 */ /* 0x000fe200078e0a15 */
[----:B------:R-:W-:Y:S01]  /*3d20*/  ISETP.GT.U32.AND P1, PT, R27, R18, PT ;  /* 0x000000121b00720c */ /* 0x000fe20003f24070 */
[----:B------:R-:W-:-:S03]  /*3d30*/  IMAD.HI.U32 R6, R23, R11, RZ ;  /* 0x0000000b17067227 */ /* 0x000fc600078e00ff */
[----:B------:R-:W-:Y:S01]  /*3d40*/  STL [R1+0x184], R21 ;  /* 0x0001841501007387 */ /* 0x000fe20000100800 */
[----:B------:R-:W-:Y:S01]  /*3d50*/  @!P0 IMAD.MOV R0, RZ, RZ, -R0 ;  /* 0x000000ffff008224 */ /* 0x000fe200078e0a00 */
[C---:B------:R-:W-:Y:S01]  /*3d60*/  ISETP.GT.U32.AND P0, PT, R27.reuse, R5, PT ;  /* 0x000000051b00720c */ /* 0x040fe20003f04070 */
[----:B------:R-:W-:Y:S02]  /*3d70*/  IMAD.MOV R7, RZ, RZ, -R7 ;  /* 0x000000ffff077224 */ /* 0x000fe400078e0a07 */
[----:B------:R-:W-:Y:S01]  /*3d80*/  IMAD.MOV R6, RZ, RZ, -R6 ;  /* 0x000000ffff067224 */ /* 0x000fe200078e0a06 */
[----:B------:R2:W-:Y:S01]  /*3d90*/  STL [R1+0x17c], R0 ;  /* 0x00017c0001007387 */ /* 0x0005e20000100800 */
[----:B------:R-:W-:Y:S02]  /*3da0*/  IMAD.MOV.U32 R8, RZ, RZ, R15 ;  /* 0x000000ffff087224 */ /* 0x000fe400078e000f */
[----:B------:R-:W-:Y:S02]  /*3db0*/  IMAD R7, R27, R7, R14 ;  /* 0x000000071b077224 */ /* 0x000fe400078e020e */
[----:B------:R-:W-:Y:S01]  /*3dc0*/  @!P4 IMAD.IADD R13, R13, 0x1, -R27 ;  /* 0x000000010d0dc824 */ /* 0x000fe200078e0a1b */
[----:B------:R-:W-:Y:S01]  /*3dd0*/  @!P3 IADD3 R8, PT, PT, -R8, RZ, RZ ;  /* 0x000000ff0808b210 */ /* 0x000fe20007ffe1ff */
[C---:B------:R-:W-:Y:S01]  /*3de0*/  IMAD R6, R27.reuse, R6, R11 ;  /* 0x000000061b067224 */ /* 0x040fe200078e020b */
[C---:B------:R-:W-:Y:S01]  /*3df0*/  ISETP.GT.U32.AND P3, PT, R27.reuse, R7, PT ;  /* 0x000000071b00720c */ /* 0x040fe20003f64070 */
[----:B------:R-:W-:Y:S01]  /*3e00*/  VIADD R2, R24, 0x3d ;  /* 0x0000003d18027836 */ /* 0x000fe20000000000 */
[C---:B------:R-:W-:Y:S01]  /*3e10*/  ISETP.GT.U32.AND P4, PT, R27.reuse, R13, PT ;  /* 0x0000000d1b00720c */ /* 0x040fe20003f84070 */
[----:B--2---:R-:W-:Y:S01]  /*3e20*/  IMAD.MOV.U32 R0, RZ, RZ, R19 ;  /* 0x000000ffff007224 */ /* 0x004fe200078e0013 */
[----:B------:R2:W-:Y:S01]  /*3e30*/  STL [R1+0x174], R8 ;  /* 0x0001740801007387 */ /* 0x0005e20000100800 */
[--C-:B------:R-:W-:Y:S01]  /*3e40*/  @!P1 IMAD.IADD R18, R18, 0x1, -R27.reuse ;  /* 0x0000000112129824 */ /* 0x100fe200078e0a1b */
[----:B------:R-:W-:Y:S01]  /*3e50*/  ISETP.GT.U32.AND P1, PT, R27, R6, PT ;  /* 0x000000061b00720c */ /* 0x000fe20003f24070 */
[----:B------:R-:W-:Y:S01]  /*3e60*/  @!P5 IMAD.MOV R0, RZ, RZ, -R0 ;  /* 0x000000ffff00d224 */ /* 0x000fe200078e0a00 */
[----:B------:R-:W-:Y:S01]  /*3e70*/  ISETP.GE.AND P5, PT, R12, RZ, PT ;  /* 0x000000ff0c00720c */ /* 0x000fe20003fa6270 */
[----:B------:R-:W-:Y:S01]  /*3e80*/  @!P0 IMAD.IADD R5, R5, 0x1, -R27 ;  /* 0x0000000105058824 */ /* 0x000fe200078e0a1b */
[----:B------:R-:W-:Y:S01]  /*3e90*/  IABS R12, R2 ;  /* 0x00000002000c7213 */ /* 0x000fe20000000000 */
[----:B------:R-:W-:Y:S01]  /*3ea0*/  IMAD.MOV.U32 R9, RZ, RZ, R18 ;  /* 0x000000ffff097224 */ /* 0x000fe200078e0012 */
[----:B------:R3:W-:Y:S01]  /*3eb0*/  STL [R1+0x164], R0 ;  /* 0x0001640001007387 */ /* 0x0007e20000100800 */
[----:B------:R-:W-:Y:S01]  /*3ec0*/  VIADD R4, R24, 0x3c ;  /* 0x0000003c18047836 */ /* 0x000fe20000000000 */
[----:B------:R-:W-:Y:S01]  /*3ed0*/  ISETP.GE.AND P0, PT, R16, RZ, PT ;  /* 0x000000ff1000720c */ /* 0x000fe20003f06270 */
[----:B--2---:R-:W-:-:S03]  /*3ee0*/  IMAD.HI.U32 R8, R23, R12, RZ ;  /* 0x0000000c17087227 */ /* 0x004fc600078e00ff */
[----:B------:R-:W-:Y:S01]  /*3ef0*/  IABS R15, R4 ;  /* 0x00000004000f7213 */ /* 0x000fe20000000000 */
[----:B------:R-:W-:Y:S01]  /*3f00*/  @!P6 IMAD.MOV R9, RZ, RZ, -R9 ;  /* 0x000000ffff09e224 */ /* 0x000fe200078e0a09 */
[----:B------:R-:W-:Y:S01]  /*3f10*/  ISETP.GE.AND P6, PT, R4, RZ, PT ;  /* 0x000000ff0400720c */ /* 0x000fe20003fc6270 */
[----:B------:R-:W-:Y:S01]  /*3f20*/  @!P4 IMAD.IADD R13, R13, 0x1, -R27 ;  /* 0x000000010d0dc824 */ /* 0x000fe200078e0a1b */
[----:B------:R-:W-:Y:S01]  /*3f30*/  ISETP.GE.AND P4, PT, R10, RZ, PT ;  /* 0x000000ff0a00720c */ /* 0x000fe20003f86270 */
[----:B---3--:R-:W-:Y:S01]  /*3f40*/  IMAD.MOV.U32 R0, RZ, RZ, R5 ;  /* 0x000000ffff007224 */ /* 0x008fe200078e0005 */
[----:B------:R-:W-:Y:S01]  /*3f50*/  STL [R1+0x158], R9 ;  /* 0x0001580901007387 */ /* 0x000fe20000100800 */
[----:B------:R-:W-:Y:S01]  /*3f60*/  @!P3 IMAD.IADD R7, R7, 0x1, -R27 ;  /* 0x000000010707b824 */ /* 0x000fe200078e0a1b */
[----:B------:R-:W-:Y:S01]  /*3f70*/  ISETP.GE.AND P3, PT, R2, RZ, PT ;  /* 0x000000ff0200720c */ /* 0x000fe20003f66270 */
[----:B------:R-:W-:Y:S02]  /*3f80*/  @!P2 IMAD.MOV R0, RZ, RZ, -R0 ;  /* 0x000000ffff00a224 */ /* 0x000fe400078e0a00 */
[----:B------:R-:W-:-:S02]  /*3f90*/  IMAD.MOV R8, RZ, RZ, -R8 ;  /* 0x000000ffff087224 */ /* 0x000fc400078e0a08 */
[----:B------:R-:W-:Y:S01]  /*3fa0*/  @!P1 IMAD.IADD R6, R6, 0x1, -R27 ;  /* 0x0000000106069824 */ /* 0x000fe200078e0a1b */
[----:B------:R2:W-:Y:S01]  /*3fb0*/  STL [R1+0x150], R0 ;  /* 0x0001500001007387 */ /* 0x0005e20000100800 */
[C---:B------:R-:W-:Y:S01]  /*3fc0*/  IMAD R12, R27.reuse, R8, R12 ;  /* 0x000000081b0c7224 */ /* 0x040fe200078e020c */
[----:B------:R-:W-:Y:S01]  /*3fd0*/  ISETP.GT.U32.AND P1, PT, R27, R7, PT ;  /* 0x000000071b00720c */ /* 0x000fe20003f24070 */
[----:B------:R-:W-:Y:S01]  /*3fe0*/  IMAD.HI.U32 R2, R23, R15, RZ ;  /* 0x0000000f17027227 */ /* 0x000fe200078e00ff */
[----:B------:R-:W-:-:S03]  /*3ff0*/  ISETP.GT.U32.AND P2, PT, R27, R6, PT ;  /* 0x000000061b00720c */ /* 0x000fc60003f44070 */
[----:B------:R-:W-:Y:S02]  /*4000*/  IMAD.MOV R2, RZ, RZ, -R2 ;  /* 0x000000ffff027224 */ /* 0x000fe400078e0a02 */
[C---:B------:R-:W-:Y:S02]  /*4010*/  VIADD R5, R24.reuse, 0x3a ;  /* 0x0000003a18057836 */ /* 0x040fe40000000000 */
[----:B--2---:R-:W-:Y:S02]  /*4020*/  IMAD.MOV.U32 R0, RZ, RZ, R13 ;  /* 0x000000ffff007224 */ /* 0x004fe400078e000d */
[C---:B------:R-:W-:Y:S01]  /*4030*/  IMAD R15, R27.reuse, R2, R15 ;  /* 0x000000021b0f7224 */ /* 0x040fe200078e020f */
[----:B------:R-:W-:Y:S01]  /*4040*/  IABS R4, R5 ;  /* 0x0000000500047213 */ /* 0x000fe20000000000 */
[----:B------:R-:W-:Y:S01]  /*4050*/  @!P5 IMAD.MOV R0, RZ, RZ, -R0 ;  /* 0x000000ffff00d224 */ /* 0x000fe200078e0a00 */
[----:B------:R-:W-:Y:S01]  /*4060*/  ISETP.GT.U32.AND P5, PT, R27, R12, PT ;  /* 0x0000000c1b00720c */ /* 0x000fe20003fa4070 */
[C---:B------:R-:W-:Y:S01]  /*4070*/  VIADD R13, R24.reuse, 0x3b ;  /* 0x0000003b180d7836 */ /* 0x040fe20000000000 */
[----:B------:R-:W-:Y:S01]  /*4080*/  IADD3 R2, PT, PT, R24, 0x39, RZ ;  /* 0x0000003918027810 */ /* 0x000fe20007ffe0ff */
[--C-:B------:R-:W-:Y:S01]  /*4090*/  @!P1 IMAD.IADD R7, R7, 0x1, -R27.reuse ;  /* 0x0000000107079824 */ /* 0x100fe200078e0a1b */
[----:B------:R2:W-:Y:S01]  /*40a0*/  STL [R1+0x14c], R0 ;  /* 0x00014c0001007387 */ /* 0x0005e20000100800 */
[----:B------:R-:W-:Y:S01]  /*40b0*/  @!P2 IMAD.IADD R6, R6, 0x1, -R27 ;  /* 0x000000010606a824 */ /* 0x000fe200078e0a1b */
[----:B------:R-:W-:Y:S01]  /*40c0*/  ISETP.GT.U32.AND P2, PT, R27, R15, PT ;  /* 0x0000000f1b00720c */ /* 0x000fe20003f44070 */
[C---:B------:R-:W-:Y:S01]  /*40d0*/  VIADD R11, R24.reuse, 0x37 ;  /* 0x00000037180b7836 */ /* 0x040fe20000000000 */
[----:B------:R-:W-:Y:S01]  /*40e0*/  ISETP.GE.AND P1, PT, R13, RZ, PT ;  /* 0x000000ff0d00720c */ /* 0x000fe20003f26270 */
[----:B------:R-:W-:Y:S01]  /*40f0*/  VIADD R21, R24, 0xb ;  /* 0x0000000b18157836 */ /* 0x000fe20000000000 */
[----:B------:R-:W-:-:S02]  /*4100*/  IABS R13, R13 ;  /* 0x0000000d000d7213 */ /* 0x000fc40000000000 */
[----:B------:R-:W-:Y:S01]  /*4110*/  IABS R10, R2 ;  /* 0x00000002000a7213 */ /* 0x000fe20000000000 */
[----:B------:R-:W-:Y:S01]  /*4120*/  @!P5 IMAD.IADD R12, R12, 0x1, -R27 ;  /* 0x000000010c0cd824 */ /* 0x000fe200078e0a1b */
[----:B------:R-:W-:Y:S01]  /*4130*/  ISETP.GE.AND P5, PT, R5, RZ, PT ;  /* 0x000000ff0500720c */ /* 0x000fe20003fa6270 */
[----:B--2---:R-:W-:Y:S01]  /*4140*/  IMAD.MOV.U32 R0, RZ, RZ, R7 ;  /* 0x000000ffff007224 */ /* 0x004fe200078e0007 */
[----:B------:R-:W-:Y:S01]  /*4150*/  IABS R14, R11 ;  /* 0x0000000b000e7213 */ /* 0x000fe20000000000 */
[----:B------:R-:W-:-:S04]  /*4160*/  IMAD.HI.U32 R8, R23, R13, RZ ;  /* 0x0000000d17087227 */ /* 0x000fc800078e00ff */
[----:B------:R-:W-:Y:S01]  /*4170*/  @!P0 IMAD.MOV R0, RZ, RZ, -R0 ;  /* 0x000000ffff008224 */ /* 0x000fe200078e0a00 */
[----:B------:R-:W-:Y:S01]  /*4180*/  ISETP.GT.U32.AND P0, PT, R27, R12, PT ;  /* 0x0000000c1b00720c */ /* 0x000fe20003f04070 */
[----:B------:R-:W-:Y:S02]  /*4190*/  IMAD.MOV R8, RZ, RZ, -R8 ;  /* 0x000000ffff087224 */ /* 0x000fe400078e0a08 */
[----:B------:R-:W-:Y:S01]  /*41a0*/  @!P2 IMAD.IADD R15, R15, 0x1, -R27 ;  /* 0x000000010f0fa824 */ /* 0x000fe200078e0a1b */
[----:B------:R2:W-:Y:S01]  /*41b0*/  STL [R1+0x140], R0 ;  /* 0x0001400001007387 */ /* 0x0005e20000100800 */
[----:B------:R-:W-:Y:S02]  /*41c0*/  IMAD R13, R27, R8, R13 ;  /* 0x000000081b0d7224 */ /* 0x000fe400078e020d */
[----:B------:R-:W-:Y:S01]  /*41d0*/  IMAD.HI.U32 R7, R23, R4, RZ ;  /* 0x0000000417077227 */ /* 0x000fe200078e00ff */
[----:B------:R-:W-:-:S03]  /*41e0*/  ISETP.GT.U32.AND P2, PT, R27, R15, PT ;  /* 0x0000000f1b00720c */ /* 0x000fc60003f44070 */
[----:B------:R-:W-:Y:S02]  /*41f0*/  IMAD.MOV R7, RZ, RZ, -R7 ;  /* 0x000000ffff077224 */ /* 0x000fe400078e0a07 */
[----:B------:R-:W-:Y:S01]  /*4200*/  @!P0 IMAD.IADD R12, R12, 0x1, -R27 ;  /* 0x000000010c0c8824 */ /* 0x000fe200078e0a1b */
[----:B------:R-:W-:Y:S01]  /*4210*/  ISETP.GT.U32.AND P0, PT, R27, R13, PT ;  /* 0x0000000d1b00720c */ /* 0x000fe20003f04070 */
[----:B--2---:R-:W-:Y:S02]  /*4220*/  IMAD.MOV.U32 R0, RZ, RZ, R6 ;  /* 0x000000ffff007224 */ /* 0x004fe400078e0006 */
[----:B------:R-:W-:-:S04]  /*4230*/  IMAD.HI.U32 R5, R23, R10, RZ ;  /* 0x0000000a17057227 */ /* 0x000fc800078e00ff */
[----:B------:R-:W-:Y:S01]  /*4240*/  @!P4 IMAD.MOV R0, RZ, RZ, -R0 ;  /* 0x000000ffff00c224 */ /* 0x000fe200078e0a00 */
[----:B------:R-:W-:Y:S01]  /*4250*/  ISETP.GE.AND P4, PT, R2, RZ, PT ;  /* 0x000000ff0200720c */ /* 0x000fe20003f86270 */
[----:B------:R-:W-:Y:S02]  /*4260*/  IMAD R4, R27, R7, R4 ;  /* 0x000000071b047224 */ /* 0x000fe400078e0204 */
[----:B------:R-:W-:Y:S01]  /*4270*/  IMAD.MOV R5, RZ, RZ, -R5 ;  /* 0x000000ffff057224 */ /* 0x000fe200078e0a05 */
[----:B------:R2:W-:Y:S01]  /*4280*/  STL [R1+0x134], R0 ;  /* 0x0001340001007387 */ /* 0x0005e20000100800 */
[C---:B------:R-:W-:Y:S02]  /*4290*/  VIADD R2, R24.reuse, 0x38 ;  /* 0x0000003818027836 */ /* 0x040fe40000000000 */
[--C-:B------:R-:W-:Y:S01]  /*42a0*/  @!P2 IMAD.IADD R15, R15, 0x1, -R27.reuse ;  /* 0x000000010f0fa824 */ /* 0x100fe200078e0a1b */
[C---:B------:R-:W-:Y:S01]  /*42b0*/  ISETP.GT.U32.AND P2, PT, R27.reuse, R4, PT ;  /* 0x000000041b00720c */ /* 0x040fe20003f44070 */
[----:B------:R-:W-:Y:S01]  /*42c0*/  IMAD R10, R27, R5, R10 ;  /* 0x000000051b0a7224 */ /* 0x000fe200078e020a */
[----:B------:R-:W-:Y:S01]  /*42d0*/  IABS R7, R2 ;  /* 0x0000000200077213 */ /* 0x000fe20000000000 */
[----:B------:R-:W-:Y:S01]  /*42e0*/  @!P0 IMAD.IADD R13, R13, 0x1, -R27 ;  /* 0x000000010d0d8824 */ /* 0x000fe200078e0a1b */
[C---:B------:R-:W-:Y:S01]  /*42f0*/  IADD3 R5, PT, PT, R24.reuse, 0x35, RZ ;  /* 0x0000003518057810 */ /* 0x040fe20007ffe0ff */
[----:B------:R-:W-:Y:S01]  /*4300*/  VIADD R8, R24, 0x36 ;  /* 0x0000003618087836 */ /* 0x000fe20000000000 */
[----:B------:R-:W-:Y:S01]  /*4310*/  ISETP.GT.U32.AND P0, PT, R27, R10, PT ;  /* 0x0000000a1b00720c */ /* 0x000fe20003f04070 */
[----:B--2---:R-:W-:Y:S01]  /*4320*/  IMAD.MOV.U32 R0, RZ, RZ, R12 ;  /* 0x000000ffff007224 */ /* 0x004fe200078e000c */
[----:B------:R-:W-:Y:S01]  /*4330*/  IABS R6, R5 ;  /* 0x0000000500067213 */ /* 0x000fe20000000000 */
[----:B------:R-:W-:Y:S01]  /*4340*/  IMAD.HI.U32 R12, R23, R7, RZ ;  /* 0x00000007170c7227 */ /* 0x000fe200078e00ff */
[----:B------:R-:W-:-:S03]  /*4350*/  IABS R9, R8 ;  /* 0x0000000800097213 */ /* 0x000fc60000000000 */
[----:B------:R-:W-:Y:S01]  /*4360*/  @!P3 IMAD.MOV R0, RZ, RZ, -R0 ;  /* 0x000000ffff00b224 */ /* 0x000fe200078e0a00 */
[----:B------:R-:W-:Y:S01]  /*4370*/  ISETP.GT.U32.AND P3, PT, R27, R13, PT ;  /* 0x0000000d1b00720c */ /* 0x000fe20003f64070 */
[----:B------:R-:W-:Y:S02]  /*4380*/  IMAD.MOV R12, RZ, RZ, -R12 ;  /* 0x000000ffff0c7224 */ /* 0x000fe400078e0a0c */
[--C-:B------:R-:W-:Y:S01]  /*4390*/  @!P2 IMAD.IADD R4, R4, 0x1, -R27.reuse ;  /* 0x000000010404a824 */ /* 0x100fe200078e0a1b */
[----:B------:R2:W-:Y:S01]  /*43a0*/  STL [R1+0x130], R0 ;  /* 0x0001300001007387 */ /* 0x0005e20000100800 */
[----:B------:R-:W-:-:S03]  /*43b0*/  @!P0 IMAD.IADD R10, R10, 0x1, -R27 ;  /* 0x000000010a0a8824 */ /* 0x000fc600078e0a1b */
[C---:B------:R-:W-:Y:S02]  /*43c0*/  ISETP.GT.U32.AND P2, PT, R27.reuse, R4, PT ;  /* 0x000000041b00720c */ /* 0x040fe40003f44070 */
[----:B------:R-:W-:-:S03]  /*43d0*/  ISETP.GT.U32.AND P0, PT, R27, R10, PT ;  /* 0x0000000a1b00720c */ /* 0x000fc60003f04070 */
[----:B------:R-:W-:Y:S02]  /*43e0*/  @!P3 IMAD.IADD R13, R13, 0x1, -R27 ;  /* 0x000000010d0db824 */ /* 0x000fe400078e0a1b */
[----:B--2---:R-:W-:Y:S02]  /*43f0*/  IMAD.MOV.U32 R0, RZ, RZ, R15 ;  /* 0x000000ffff007224 */ /* 0x004fe400078e000f */
[----:B------:R-:W-:-:S04]  /*4400*/  IMAD.HI.U32 R15, R23, R14, RZ ;  /* 0x0000000e170f7227 */ /* 0x000fc800078e00ff */
[----:B------:R-:W-:Y:S01]  /*4410*/  @!P6 IMAD.MOV R0, RZ, RZ, -R0 ;  /* 0x000000ffff00e224 */ /* 0x000fe200078e0a00 */
[----:B------:R-:W-:Y:S01]  /*4420*/  ISETP.GE.AND P6, PT, R2, RZ, PT ;  /* 0x000000ff0200720c */ /* 0x000fe20003fc6270 */
[----:B------:R-:W-:Y:S02]  /*4430*/  IMAD R2, R27, R12, R7 ;  /* 0x0000000c1b027224 */ /* 0x000fe400078e0207 */
[----:B------:R-:W-:Y:S01]  /*4440*/  IMAD.HI.U32 R7, R23, R9, RZ ;  /* 0x0000000917077227 */ /* 0x000fe200078e00ff */
[----:B------:R2:W-:Y:S02]  /*4450*/  STL [R1+0x128], R0 ;  /* 0x0001280001007387 */ /* 0x0005e40000100800 */
[----:B------:R-:W-:Y:S01]  /*4460*/  ISETP.GT.U32.AND P3, PT, R27, R2, PT ;  /* 0x000000021b00720c */ /* 0x000fe20003f64070 */
[----:B------:R-:W-:Y:S02]  /*4470*/  IMAD.MOV R15, RZ, RZ, -R15 ;  /* 0x000000ffff0f7224 */ /* 0x000fe400078e0a0f */
[----:B------:R-:W-:-:S02]  /*4480*/  IMAD.MOV R7, RZ, RZ, -R7 ;  /* 0x000000ffff077224 */ /* 0x000fc400078e0a07 */
[----:B------:R-:W-:Y:S01]  /*4490*/  @!P2 IMAD.IADD R4, R4, 0x1, -R27 ;  /* 0x000000010404a824 */ /* 0x000fe200078e0a1b */
[----:B------:R-:W-:Y:S01]  /*44a0*/  ISETP.GE.AND P2, PT, R11, RZ, PT ;  /* 0x000000ff0b00720c */ /* 0x000fe20003f46270 */
[----:B------:R-:W-:-:S04]  /*44b0*/  IMAD.HI.U32 R12, R23, R6, RZ ;  /* 0x00000006170c7227 */ /* 0x000fc800078e00ff */
[----:B--2---:R-:W-:Y:S02]  /*44c0*/  IMAD.MOV.U32 R0, RZ, RZ, R13 ;  /* 0x000000ffff007224 */ /* 0x004fe400078e000d */
[C---:B------:R-:W-:Y:S02]  /*44d0*/  IMAD R11, R27.reuse, R15, R14 ;  /* 0x0000000f1b0b7224 */ /* 0x040fe400078e020e */
[----:B------:R-:W-:Y:S01]  /*44e0*/  @!P3 IMAD.IADD R2, R2, 0x1, -R27 ;  /* 0x000000010202b824 */ /* 0x000fe200078e0a1b */
[----:B------:R-:W-:Y:S01]  /*44f0*/  @!P1 IADD3 R0, PT, PT, -R0, RZ, RZ ;  /* 0x000000ff00009210 */ /* 0x000fe20007ffe1ff */
[C---:B------:R-:W-:Y:S01]  /*4500*/  IMAD R9, R27.reuse, R7, R9 ;  /* 0x000000071b097224 */ /* 0x040fe200078e0209 */
[C---:B------:R-:W-:Y:S01]  /*4510*/  ISETP.GT.U32.AND P3, PT, R27.reuse, R11, PT ;  /* 0x0000000b1b00720c */ /* 0x040fe20003f64070 */
[----:B------:R-:W-:Y:S01]  /*4520*/  IMAD.MOV R12, RZ, RZ, -R12 ;  /* 0x000000ffff0c7224 */ /* 0x000fe200078e0a0c */
[C---:B------:R-:W-:Y:S01]  /*4530*/  ISETP.GT.U32.AND P1, PT, R27.reuse, R2, PT ;  /* 0x000000021b00720c */ /* 0x040fe20003f24070 */
[----:B------:R-:W-:Y:S01]  /*4540*/  VIADD R7, R24, 0x34 ;  /* 0x0000003418077836 */ /* 0x000fe20000000000 */
[----:B------:R2:W-:Y:S01]  /*4550*/  STL [R1+0x124], R0 ;  /* 0x0001240001007387 */ /* 0x0005e20000100800 */
[----:B------:R-:W-:Y:S01]  /*4560*/  @!P0 IMAD.IADD R10, R10, 0x1, -R27 ;  /* 0x000000010a0a8824 */ /* 0x000fe200078e0a1b */
[C---:B------:R-:W-:Y:S01]  /*4570*/  ISETP.GT.U32.AND P0, PT, R27.reuse, R9, PT ;  /* 0x000000091b00720c */ /* 0x040fe20003f04070 */
[----:B------:R-:W-:Y:S01]  /*4580*/  IMAD R6, R27, R12, R6 ;  /* 0x0000000c1b067224 */ /* 0x000fe200078e0206 */
[----:B------:R-:W-:Y:S01]  /*4590*/  IABS R12, R7 ;  /* 0x00000007000c7213 */ /* 0x000fe20000000000 */
[----:B------:R-:W-:-:S04]  /*45a0*/  IMAD.MOV.U32 R13, RZ, RZ, R4 ;  /* 0x000000ffff0d7224 */ /* 0x000fc800078e0004 */
[----:B------:R-:W-:Y:S02]  /*45b0*/  IMAD.MOV.U32 R4, RZ, RZ, R12 ;  /* 0x000000ffff047224 */ /* 0x000fe400078e000c */
[----:B--2---:R-:W-:Y:S02]  /*45c0*/  IMAD.MOV.U32 R0, RZ, RZ, R10 ;  /* 0x000000ffff007224 */ /* 0x004fe400078e000a */
[----:B------:R-:W-:Y:S01]  /*45d0*/  @!P5 IMAD.MOV R13, RZ, RZ, -R13 ;  /* 0x000000ffff0dd224 */ /* 0x000fe200078e0a0d */
[----:B------:R-:W-:Y:S01]  /*45e0*/  ISETP.GE.AND P5, PT, R8, RZ, PT ;  /* 0x000000ff0800720c */ /* 0x000fe20003fa6270 */
[----:B------:R-:W-:Y:S01]  /*45f0*/  @!P4 IMAD.MOV R0, RZ, RZ, -R0 ;  /* 0x000000ffff00c224 */ /* 0x000fe200078e0a00 */
[----:B------:R-:W-:Y:S01]  /*4600*/  ISETP.GT.U32.AND P4, PT, R27, R6, PT ;  /* 0x000000061b00720c */ /* 0x000fe20003f84070 */
[----:B------:R-:W-:Y:S01]  /*4610*/  VIADD R8, R24, 0x33 ;  /* 0x0000003318087836 */ /* 0x000fe20000000000 */
[----:B------:R-:W-:Y:S01]  /*4620*/  STL [R1+0x11c], R13 ;  /* 0x00011c0d01007387 */ /* 0x000fe20000100800 */
[----:B------:R-:W-:-:S03]  /*4630*/  IMAD.HI.U32 R10, R23, R4, RZ ;  /* 0x00000004170a7227 */ /* 0x000fc600078e00ff */
[----:B------:R2:W-:Y:S01]  /*4640*/  STL [R1+0x110], R0 ;  /* 0x0001100001007387 */ /* 0x0005e20000100800 */
[--C-:B------:R-:W-:Y:S01]  /*4650*/  @!P1 IMAD.IADD R2, R2, 0x1, -R27.reuse ;  /* 0x0000000102029824 */ /* 0x100fe200078e0a1b */
[----:B------:R-:W-:Y:S01]  /*4660*/  IABS R15, R8 ;  /* 0x00000008000f7213 */ /* 0x000fe20000000000 */
[--C-:B------:R-:W-:Y:S01]  /*4670*/  @!P3 IMAD.IADD R11, R11, 0x1, -R27.reuse ;  /* 0x000000010b0bb824 */ /* 0x100fe200078e0a1b */
[----:B------:R-:W-:Y:S01]  /*4680*/  ISETP.GE.AND P1, PT, R5, RZ, PT ;  /* 0x000000ff0500720c */ /* 0x000fe20003f26270 */
[----:B------:R-:W-:Y:S01]  /*4690*/  IMAD.MOV R10, RZ, RZ, -R10 ;  /* 0x000000ffff0a7224 */ /* 0x000fe200078e0a0a */
[----:B------:R-:W-:Y:S01]  /*46a0*/  ISETP.GE.AND P3, PT, R7, RZ, PT ;  /* 0x000000ff0700720c */ /* 0x000fe20003f66270 */
[----:B------:R-:W-:Y:S01]  /*46b0*/  @!P0 IMAD.IADD R9, R9, 0x1, -R27 ;  /* 0x0000000109098824 */ /* 0x000fe200078e0a1b */
[C---:B------:R-:W-:Y:S01]  /*46c0*/  ISETP.GT.U32.AND P0, PT, R27.reuse, R11, PT ;  /* 0x0000000b1b00720c */ /* 0x040fe20003f04070 */
[----:B------:R-:W-:Y:S02]  /*46d0*/  IMAD R4, R27, R10, R4 ;  /* 0x0000000a1b047224 */ /* 0x000fe400078e0204 */
[----:B--2---:R-:W-:-:S02]  /*46e0*/  IMAD.MOV.U32 R0, RZ, RZ, R2 ;  /* 0x000000ffff007224 */ /* 0x004fc400078e0002 */
[----:B------:R-:W-:-:S04]  /*46f0*/  IMAD.HI.U32 R10, R23, R15, RZ ;  /* 0x0000000f170a7227 */ /* 0x000fc800078e00ff */
[--C-:B------:R-:W-:Y:S01]  /*4700*/  @!P4 IMAD.IADD R6, R6, 0x1, -R27.reuse ;  /* 0x000000010606c824 */ /* 0x100fe200078e0a1b */
[----:B------:R-:W-:Y:S01]  /*4710*/  IADD3 R10, PT, PT, -R10, RZ, RZ ;  /* 0x000000ff0a0a7210 */ /* 0x000fe20007ffe1ff */
[----:B------:R-:W-:Y:S01]  /*4720*/  @!P6 IMAD.MOV R0, RZ, RZ, -R0 ;  /* 0x000000ffff00e224 */ /* 0x000fe200078e0a00 */
[C---:B------:R-:W-:Y:S01]  /*4730*/  ISETP.GT.U32.AND P6, PT, R27.reuse, R9, PT ;  /* 0x000000091b00720c */ /* 0x040fe20003fc4070 */
[C---:B------:R-:W-:Y:S01]  /*4740*/  VIADD R2, R24.reuse, 0x31 ;  /* 0x0000003118027836 */ /* 0x040fe20000000000 */
[----:B------:R-:W-:Y:S01]  /*4750*/  ISETP.GT.U32.AND P4, PT, R27, R6, PT ;  /* 0x000000061b00720c */ /* 0x000fe20003f84070 */
[----:B------:R-:W-:Y:S01]  /*4760*/  @!P0 IMAD.IADD R11, R11, 0x1, -R27 ;  /* 0x000000010b0b8824 */ /* 0x000fe200078e0a1b */
[C---:B------:R-:W-:Y:S01]  /*4770*/  ISETP.GT.U32.AND P0, PT, R27.reuse, R4, PT ;  /* 0x000000041b00720c */ /* 0x040fe20003f04070 */
[----:B------:R-:W-:Y:S01]  /*4780*/  IMAD R15, R27, R10, R15 ;  /* 0x0000000a1b0f7224 */ /* 0x000fe200078e020f */
[----:B------:R-:W-:Y:S01]  /*4790*/  IABS R13, R2 ;  /* 0x00000002000d7213 */ /* 0x000fe20000000000 */
[C---:B------:R-:W-:Y:S01]  /*47a0*/  VIADD R5, R24.reuse, 0x32 ;  /* 0x0000003218057836 */ /* 0x040fe20000000000 */
[----:B------:R2:W-:Y:S01]  /*47b0*/  STL [R1+0x104], R0 ;  /* 0x0001040001007387 */ /* 0x0005e20000100800 */
[----:B------:R-:W-:-:S03]  /*47c0*/  VIADD R7, R24, 0x30 ;  /* 0x0000003018077836 */ /* 0x000fc60000000000 */
[----:B------:R-:W-:Y:S01]  /*47d0*/  IABS R14, R5 ;  /* 0x00000005000e7213 */ /* 0x000fe20000000000 */
[--C-:B------:R-:W-:Y:S01]  /*47e0*/  @!P6 IMAD.IADD R9, R9, 0x1, -R27.reuse ;  /* 0x000000010909e824 */ /* 0x100fe200078e0a1b */
[----:B------:R-:W-:Y:S01]  /*47f0*/  ISETP.GT.U32.AND P6, PT, R27, R15, PT ;  /* 0x0000000f1b00720c */ /* 0x000fe20003fc4070 */
[----:B------:R-:W-:Y:S01]  /*4800*/  @!P4 IMAD.IADD R6, R6, 0x1, -R27 ;  /* 0x000000010606c824 */ /* 0x000fe200078e0a1b */
[----:B------:R-:W-:Y:S01]  /*4810*/  ISETP.GE.AND P4, PT, R8, RZ, PT ;  /* 0x000000ff0800720c */ /* 0x000fe20003f86270 */
[----:B------:R-:W-:Y:S01]  /*4820*/  IMAD.HI.U32 R8, R23, R13, RZ ;  /* 0x0000000d17087227 */ /* 0x000fe200078e00ff */
[----:B------:R-:W-:-:S03]  /*4830*/  IABS R12, R7 ;  /* 0x00000007000c7213 */ /* 0x000fc60000000000 */
[----:B--2---:R-:W-:Y:S02]  /*4840*/  IMAD.MOV.U32 R0, RZ, RZ, R11 ;  /* 0x000000ffff007224 */ /* 0x004fe400078e000b */
[----:B------:R-:W-:-:S04]  /*4850*/  IMAD.HI.U32 R10, R23, R14, RZ ;  /* 0x0000000e170a7227 */ /* 0x000fc800078e00ff */
[----:B------:R-:W-:Y:S02]  /*4860*/  @!P2 IMAD.MOV R0, RZ, RZ, -R0 ;  /* 0x000000ffff00a224 */ /* 0x000fe400078e0a00 */
[--C-:B------:R-:W-:Y:S01]  /*4870*/  @!P0 IMAD.IADD R4, R4, 0x1, -R27.reuse ;  /* 0x0000000104048824 */ /* 0x100fe200078e0a1b */
[----:B------:R-:W-:Y:S01]  /*4880*/  ISETP.GE.AND P0, PT, R5, RZ, PT ;  /* 0x000000ff0500720c */ /* 0x000fe20003f06270 */
[----:B------:R-:W-:Y:S01]  /*4890*/  IMAD.MOV R8, RZ, RZ, -R8 ;  /* 0x000000ffff087224 */ /* 0x000fe200078e0a08 */
[----:B------:R2:W-:Y:S01]  /*48a0*/  STL [R1+0xe8], R0 ;  /* 0x0000e80001007387 */ /* 0x0005e20000100800 */
[----:B------:R-:W-:Y:S02]  /*48b0*/  IMAD.MOV R10, RZ, RZ, -R10 ;  /* 0x000000ffff0a7224 */ /* 0x000fe400078e0a0a */
[----:B------:R-:W-:Y:S01]  /*48c0*/  @!P6 IMAD.IADD R15, R15, 0x1, -R27 ;  /* 0x000000010f0fe824 */ /* 0x000fe200078e0a1b */
[C---:B------:R-:W-:Y:S01]  /*48d0*/  ISETP.GT.U32.AND P6, PT, R27.reuse, R4, PT ;  /* 0x000000041b00720c */ /* 0x040fe20003fc4070 */
[C---:B------:R-:W-:Y:S01]  /*48e0*/  IMAD R13, R27.reuse, R8, R13 ;  /* 0x000000081b0d7224 */ /* 0x040fe200078e020d */
[----:B------:R-:W-:Y:S01]  /*48f0*/  IADD3 R8, PT, PT, R24, 0x2e, RZ ;  /* 0x0000002e18087810 */ /* 0x000fe20007ffe0ff */
[C---:B------:R-:W-:Y:S01]  /*4900*/  IMAD R14, R27.reuse, R10, R14 ;  /* 0x0000000a1b0e7224 */ /* 0x040fe200078e020e */
[----:B------:R-:W-:Y:S01]  /*4910*/  ISETP.GT.U32.AND P2, PT, R27, R15, PT ;  /* 0x0000000f1b00720c */ /* 0x000fe20003f44070 */
[----:B------:R-:W-:-:S02]  /*4920*/  @!P5 IMAD.MOV R9, RZ, RZ, -R9 ;  /* 0x000000ffff09d224 */ /* 0x000fc400078e0a09 */
[----:B--2---:R-:W-:Y:S01]  /*4930*/  IMAD.MOV.U32 R0, RZ, RZ, R6 ;  /* 0x000000ffff007224 */ /* 0x004fe200078e0006 */
[----:B------:R-:W-:Y:S01]  /*4940*/  ISETP.GT.U32.AND P5, PT, R27, R14, PT ;  /* 0x0000000e1b00720c */ /* 0x000fe20003fa4070 */
[----:B------:R-:W-:Y:S01]  /*4950*/  IMAD.HI.U32 R5, R23, R12, RZ ;  /* 0x0000000c17057227 */ /* 0x000fe200078e00ff */
[----:B------:R-:W-:Y:S03]  /*4960*/  STL [R1+0xd8], R9 ;  /* 0x0000d80901007387 */ /* 0x000fe60000100800 */
[----:B------:R-:W-:Y:S01]  /*4970*/  @!P1 IMAD.MOV R0, RZ, RZ, -R0 ;  /* 0x000000ffff009224 */ /* 0x000fe200078e0a00 */
[C---:B------:R-:W-:Y:S01]  /*4980*/  ISETP.GT.U32.AND P1, PT, R27.reuse, R13, PT ;  /* 0x0000000d1b00720c */ /* 0x040fe20003f24070 */
[----:B------:R-:W-:Y:S01]  /*4990*/  @!P6 IMAD.IADD R4, R4, 0x1, -R27 ;  /* 0x000000010404e824 */ /* 0x000fe200078e0a1b */
[----:B------:R-:W-:Y:S01]  /*49a0*/  ISETP.GE.AND P6, PT, R2, RZ, PT ;  /* 0x000000ff0200720c */ /* 0x000fe20003fc6270 */
[----:B------:R-:W-:Y:S01]  /*49b0*/  IMAD.MOV R5, RZ, RZ, -R5 ;  /* 0x000000ffff057224 */ /* 0x000fe200078e0a05 */
[----:B------:R2:W-:Y:S01]  /*49c0*/  STL [R1+0xd4], R0 ;  /* 0x0000d40001007387 */ /* 0x0005e20000100800 */
[----:B------:R-:W-:Y:S01]  /*49d0*/  VIADD R6, R24, 0x2f ;  /* 0x0000002f18067836 */ /* 0x000fe20000000000 */
[----:B------:R-:W-:Y:S01]  /*49e0*/  IABS R2, R8 ;  /* 0x0000000800027213 */ /* 0x000fe20000000000 */
[----:B------:R-:W-:-:S02]  /*49f0*/  IMAD R12, R27, R5, R12 ;  /* 0x000000051b0c7224 */ /* 0x000fc400078e020c */
[--C-:B------:R-:W-:Y:S01]  /*4a00*/  @!P5 IMAD.IADD R14, R14, 0x1, -R27.reuse ;  /* 0x000000010e0ed824 */ /* 0x100fe200078e0a1b */
[----:B------:R-:W-:Y:S01]  /*4a10*/  IABS R5, R6 ;  /* 0x0000000600057213 */ /* 0x000fe20000000000 */
[--C-:B------:R-:W-:Y:S01]  /*4a20*/  @!P2 IMAD.IADD R15, R15, 0x1, -R27.reuse ;  /* 0x000000010f0fa824 */ /* 0x100fe200078e0a1b */
[----:B------:R-:W-:Y:S01]  /*4a30*/  ISETP.GE.AND P5, PT, R7, RZ, PT ;  /* 0x000000ff0700720c */ /* 0x000fe20003fa6270 */
[----:B------:R-:W-:Y:S01]  /*4a40*/  @!P1 IMAD.IADD R13, R13, 0x1, -R27 ;  /* 0x000000010d0d9824 */ /* 0x000fe200078e0a1b */
[C---:B------:R-:W-:Y:S01]  /*4a50*/  ISETP.GT.U32.AND P1, PT, R27.reuse, R14, PT ;  /* 0x0000000e1b00720c */ /* 0x040fe20003f24070 */
[----:B--2---:R-:W-:Y:S01]  /*4a60*/  IMAD.MOV.U32 R0, RZ, RZ, R4 ;  /* 0x000000ffff007224 */ /* 0x004fe200078e0004 */
[----:B------:R-:W-:Y:S01]  /*4a70*/  ISETP.GT.U32.AND P2, PT, R27, R12, PT ;  /* 0x0000000c1b00720c */ /* 0x000fe20003f44070 */
[----:B------:R-:W-:-:S04]  /*4a80*/  IMAD.HI.U32 R4, R23, R2, RZ ;  /* 0x0000000217047227 */ /* 0x000fc800078e00ff */
[----:B------:R-:W-:Y:S01]  /*4a90*/  @!P3 IMAD.MOV R0, RZ, RZ, -R0 ;  /* 0x000000ffff00b224 */ /* 0x000fe200078e0a00 */
[----:B------:R-:W-:Y:S01]  /*4aa0*/  ISETP.GT.U32.AND P3, PT, R27, R13, PT ;  /* 0x0000000d1b00720c */ /* 0x000fe20003f64070 */
[----:B------:R-:W-:-:S03]  /*4ab0*/  IMAD.HI.U32 R9, R23, R5, RZ ;  /* 0x0000000517097227 */ /* 0x000fc600078e00ff */
[----:B------:R2:W-:Y:S01]  /*4ac0*/  STL [R1+0xd0], R0 ;  /* 0x0000d00001007387 */ /* 0x0005e20000100800 */
[----:B------:R-:W-:Y:S02]  /*4ad0*/  IMAD.MOV R4, RZ, RZ, -R4 ;  /* 0x000000ffff047224 */ /* 0x000fe400078e0a04 */
[----:B------:R-:W-:Y:S02]  /*4ae0*/  IMAD.MOV R9, RZ, RZ, -R9 ;  /* 0x000000ffff097224 */ /* 0x000fe400078e0a09 */
[C---:B------:R-:W-:Y:S02]  /*4af0*/  IMAD R2, R27.reuse, R4, R2 ;  /* 0x000000041b027224 */ /* 0x040fe400078e0202 */
[----:B------:R-:W-:Y:S02]  /*4b00*/  IMAD R5, R27, R9, R5 ;  /* 0x000000091b057224 */ /* 0x000fe400078e0205 */
[----:B------:R-:W-:Y:S01]  /*4b10*/  VIADD R7, R24, 0x2d ;  /* 0x0000002d18077836 */ /* 0x000fe20000000000 */
[----:B--2---:R-:W-:Y:S01]  /*4b20*/  MOV R0, R15 ;  /* 0x0000000f00007202 */ /* 0x004fe20000000f00 */
[--C-:B------:R-:W-:Y:S01]  /*4b30*/  @!P3 IMAD.IADD R13, R13, 0x1, -R27.reuse ;  /* 0x000000010d0db824 */ /* 0x100fe200078e0a1b */
[C---:B------:R-:W-:Y:S01]  /*4b40*/  ISETP.GT.U32.AND P3, PT, R27.reuse, R2, PT ;  /* 0x000000021b00720c */ /* 0x040fe20003f64070 */
[--C-:B------:R-:W-:Y:S01]  /*4b50*/  @!P1 IMAD.IADD R14, R14, 0x1, -R27.reuse ;  /* 0x000000010e0e9824 */ /* 0x100fe200078e0a1b */
[----:B------:R-:W-:Y:S01]  /*4b60*/  ISETP.GT.U32.AND P1, PT, R27, R5, PT ;  /* 0x000000051b00720c */ /* 0x000fe20003f24070 */
[----:B------:R-:W-:Y:S01]  /*4b70*/  VIADD R9, R24, 0x2c ;  /* 0x0000002c18097836 */ /* 0x000fe20000000000 */
[----:B------:R-:W-:Y:S01]  /*4b80*/  IABS R16, R7 ;  /* 0x0000000700107213 */ /* 0x000fe20000000000 */
[----:B------:R-:W-:-:S02]  /*4b90*/  @!P2 IMAD.IADD R12, R12, 0x1, -R27 ;  /* 0x000000010c0ca824 */ /* 0x000fc400078e0a1b */
[----:B------:R-:W-:Y:S01]  /*4ba0*/  @!P0 IMAD.MOV R14, RZ, RZ, -R14 ;  /* 0x000000ffff0e8224 */ /* 0x000fe200078e0a0e */
[----:B------:R-:W-:Y:S01]  /*4bb0*/  IABS R10, R9 ;  /* 0x00000009000a7213 */ /* 0x000fe20000000000 */
[----:B------:R-:W-:Y:S01]  /*4bc0*/  IMAD.HI.U32 R17, R23, R16, RZ ;  /* 0x0000001017117227 */ /* 0x000fe200078e00ff */
[----:B------:R-:W-:-:S03]  /*4bd0*/  ISETP.GT.U32.AND P2, PT, R27, R12, PT ;  /* 0x0000000c1b00720c */ /* 0x000fc60003f44070 */
[----:B------:R-:W-:Y:S02]  /*4be0*/  IMAD.MOV R17, RZ, RZ, -R17 ;  /* 0x000000ffff117224 */ /* 0x000fe400078e0a11 */
[--C-:B------:R-:W-:Y:S02]  /*4bf0*/  @!P3 IMAD.IADD R2, R2, 0x1, -R27.reuse ;  /* 0x000000010202b824 */ /* 0x100fe400078e0a1b */
[----:B------:R-:W-:Y:S01]  /*4c00*/  @!P1 IMAD.IADD R5, R5, 0x1, -R27 ;  /* 0x0000000105059824 */ /* 0x000fe200078e0a1b */
[----:B------:R-:W-:Y:S01]  /*4c10*/  ISETP.GE.AND P1, PT, R8, RZ, PT ;  /* 0x000000ff0800720c */ /* 0x000fe20003f26270 */
[C---:B------:R-:W-:Y:S01]  /*4c20*/  IMAD R8, R27.reuse, R17, R16 ;  /* 0x000000111b087224 */ /* 0x040fe200078e0210 */
[----:B------:R-:W-:Y:S01]  /*4c30*/  ISETP.GT.U32.AND P3, PT, R27, R2, PT ;  /* 0x000000021b00720c */ /* 0x000fe20003f64070 */
[----:B------:R-:W-:-:S03]  /*4c40*/  IMAD.HI.U32 R11, R23, R10, RZ ;  /* 0x0000000a170b7227 */ /* 0x000fc600078e00ff */
[----:B------:R-:W-:Y:S01]  /*4c50*/  ISETP.GT.U32.AND P0, PT, R27, R8, PT ;  /* 0x000000081b00720c */ /* 0x000fe20003f04070 */
[----:B------:R-:W-:Y:S02]  /*4c60*/  IMAD.MOV R11, RZ, RZ, -R11 ;  /* 0x000000ffff0b7224 */ /* 0x000fe400078e0a0b */
[----:B------:R-:W-:Y:S01]  /*4c70*/  @!P6 IMAD.MOV R13, RZ, RZ, -R13 ;  /* 0x000000ffff0de224 */ /* 0x000fe200078e0a0d */
[----:B------:R-:W-:Y:S01]  /*4c80*/  ISETP.GE.AND P6, PT, R7, RZ, PT ;  /* 0x000000ff0700720c */ /* 0x000fe20003fc6270 */
[----:B------:R-:W-:Y:S01]  /*4c90*/  @!P4 IMAD.MOV R0, RZ, RZ, -R0 ;  /* 0x000000ffff00c224 */ /* 0x000fe200078e0a00 */
[C---:B------:R-:W-:Y:S01]  /*4ca0*/  ISETP.GT.U32.AND P4, PT, R27.reuse, R5, PT ;  /* 0x000000051b00720c */ /* 0x040fe20003f84070 */
[C---:B------:R-:W-:Y:S02]  /*4cb0*/  IMAD R7, R27.reuse, R11, R10 ;  /* 0x0000000b1b077224 */ /* 0x040fe400078e020a */
[----:B------:R-:W-:Y:S01]  /*4cc0*/  VIADD R4, R24, 0x2b ;  /* 0x0000002b18047836 */ /* 0x000fe20000000000 */
[----:B------:R2:W-:Y:S01]  /*4cd0*/  STL [R1+0xb8], R0 ;  /* 0x0000b80001007387 */ /* 0x0005e20000100800 */
[--C-:B------:R-:W-:Y:S01]  /*4ce0*/  @!P2 IMAD.IADD R12, R12, 0x1, -R27.reuse ;  /* 0x000000010c0ca824 */ /* 0x100fe200078e0a1b */
[----:B------:R-:W-:Y:S01]  /*4cf0*/  ISETP.GE.AND P2, PT, R6, RZ, PT ;  /* 0x000000ff0600720c */ /* 0x000fe20003f46270 */
[--C-:B------:R-:W-:Y:S01]  /*4d00*/  @!P3 IMAD.IADD R2, R2, 0x1, -R27.reuse ;  /* 0x000000010202b824 */ /* 0x100fe200078e0a1b */
[----:B------:R-:W-:Y:S01]  /*4d10*/  ISETP.GT.U32.AND P3, PT, R27, R7, PT ;  /* 0x000000071b00720c */ /* 0x000fe20003f64070 */
[--C-:B------:R-:W-:Y:S01]  /*4d20*/  @!P0 IMAD.IADD R8, R8, 0x1, -R27.reuse ;  /* 0x0000000108088824 */ /* 0x100fe200078e0a1b */
[----:B------:R-:W-:Y:S01]  /*4d30*/  IABS R6, R4 ;  /* 0x0000000400067213 */ /* 0x000fe20000000000 */
[----:B------:R3:W-:Y:S02]  /*4d40*/  STL [R1+0xb4], R14 ;  /* 0x0000b40e01007387 */ /* 0x0007e40000100800 */
[----:B------:R-:W-:Y:S01]  /*4d50*/  @!P4 IMAD.IADD R5, R5, 0x1, -R27 ;  /* 0x000000010505c824 */ /* 0x000fe200078e0a1b */
[----:B------:R-:W-:Y:S01]  /*4d60*/  ISETP.GT.U32.AND P0, PT, R27, R8, PT ;  /* 0x000000081b00720c */ /* 0x000fe20003f04070 */
[----:B--2---:R-:W-:Y:S01]  /*4d70*/  IMAD.MOV.U32 R0, RZ, RZ, R12 ;  /* 0x000000ffff007224 */ /* 0x004fe200078e000c */
[----:B------:R2:W-:Y:S01]  /*4d80*/  STL [R1+0xb0], R13 ;  /* 0x0000b00d01007387 */ /* 0x0005e20000100800 */
[----:B------:R-:W-:Y:S01]  /*4d90*/  IMAD.HI.U32 R12, R23, R6, RZ ;  /* 0x00000006170c7227 */ /* 0x000fe200078e00ff */
[----:B------:R-:W-:-:S03]  /*4da0*/  ISETP.GE.AND P4, PT, R4, RZ, PT ;  /* 0x000000ff0400720c */ /* 0x000fc60003f86270 */
[----:B------:R-:W-:Y:S01]  /*4db0*/  @!P5 IMAD.MOV R0, RZ, RZ, -R0 ;  /* 0x000000ffff00d224 */ /* 0x000fe200078e0a00 */
[----:B------:R-:W-:Y:S01]  /*4dc0*/  ISETP.GE.AND P5, PT, R9, RZ, PT ;  /* 0x000000ff0900720c */ /* 0x000fe20003fa6270 */
[----:B------:R-:W-:Y:S02]  /*4dd0*/  VIADD R9, R24, 0x2a ;  /* 0x0000002a18097836 */ /* 0x000fe40000000000 */
[----:B------:R-:W-:Y:S01]  /*4de0*/  IMAD.MOV R12, RZ, RZ, -R12 ;  /* 0x000000ffff0c7224 */ /* 0x000fe200078e0a0c */
[----:B------:R0:W-:Y:S01]  /*4df0*/  STL [R1+0xac], R0 ;  /* 0x0000ac0001007387 */ /* 0x0001e20000100800 */
[----:B---3--:R-:W-:Y:S01]  /*4e00*/  IMAD.MOV.U32 R14, RZ, RZ, R5 ;  /* 0x000000ffff0e7224 */ /* 0x008fe200078e0005 */
[----:B--2---:R-:W-:Y:S01]  /*4e10*/  IABS R13, R9 ;  /* 0x00000009000d7213 */ /* 0x004fe20000000000 */
[----:B------:R-:W-:Y:S02]  /*4e20*/  @!P3 IMAD.IADD R7, R7, 0x1, -R27 ;  /* 0x000000010707b824 */ /* 0x000fe400078e0a1b */
[----:B------:R-:W-:-:S02]  /*4e30*/  IMAD R4, R27, R12, R6 ;  /* 0x0000000c1b047224 */ /* 0x000fc400078e0206 */
[----:B------:R-:W-:Y:S01]  /*4e40*/  @!P2 IMAD.MOV R14, RZ, RZ, -R14 ;  /* 0x000000ffff0ea224 */ /* 0x000fe200078e0a0e */
[----:B------:R-:W-:Y:S01]  /*4e50*/  ISETP.GE.AND P2, PT, R9, RZ, PT ;  /* 0x000000ff0900720c */ /* 0x000fe20003f46270 */
[----:B------:R-:W-:Y:S01]  /*4e60*/  IMAD.HI.U32 R9, R23, R13, RZ ;  /* 0x0000000d17097227 */ /* 0x000fe200078e00ff */
[C---:B------:R-:W-:Y:S02]  /*4e70*/  ISETP.GT.U32.AND P3, PT, R27.reuse, R7, PT ;  /* 0x000000071b00720c */ /* 0x040fe40003f64070 */
[----:B------:R-:W-:Y:S01]  /*4e80*/  STL [R1+0xa8], R14 ;  /* 0x0000a80e01007387 */ /* 0x000fe20000100800 */
[----:B0-----:R-:W-:Y:S02]  /*4e90*/  IMAD.MOV.U32 R0, RZ, RZ, R2 ;  /* 0x000000ffff007224 */ /* 0x001fe400078e0002 */
[----:B------:R-:W-:Y:S02]  /*4ea0*/  VIADD R2, R24, 0x29 ;  /* 0x0000002918027836 */ /* 0x000fe40000000000 */
[----:B------:R-:W-:Y:S01]  /*4eb0*/  @!P0 IMAD.IADD R8, R8, 0x1, -R27 ;  /* 0x0000000108088824 */ /* 0x000fe200078e0a1b */
[----:B------:R-:W-:Y:S01]  /*4ec0*/  @!P1 IADD3 R0, PT, PT, -R0, RZ, RZ ;  /* 0x000000ff00009210 */ /* 0x000fe20007ffe1ff */
[----:B------:R-:W-:Y:S01]  /*4ed0*/  IMAD.MOV R9, RZ, RZ, -R9 ;  /* 0x000000ffff097224 */ /* 0x000fe200078e0a09 */
[C---:B------:R-:W-:Y:S01]  /*4ee0*/  ISETP.GT.U32.AND P1, PT, R27.reuse, R4, PT ;  /* 0x000000041b00720c */ /* 0x040fe20003f24070 */
[----:B------:R-:W-:Y:S01]  /*4ef0*/  VIADD R5, R24, 0x28 ;  /* 0x0000002818057836 */ /* 0x000fe20000000000 */
[----:B------:R-:W-:Y:S01]  /*4f00*/  IABS R6, R2 ;  /* 0x0000000200067213 */ /* 0x000fe20000000000 */
[----:B------:R0:W-:Y:S01]  /*4f10*/  STL [R1+0xa4], R0 ;  /* 0x0000a40001007387 */ /* 0x0001e20000100800 */
[----:B------:R-:W-:Y:S01]  /*4f20*/  IMAD R13, R27, R9, R13 ;  /* 0x000000091b0d7224 */ /* 0x000fe200078e020d */
[----:B------:R-:W-:Y:S01]  /*4f30*/  ISETP.GE.AND P0, PT, R2, RZ, PT ;  /* 0x000000ff0200720c */ /* 0x000fe20003f06270 */
[----:B------:R-:W-:Y:S01]  /*4f40*/  @!P3 IMAD.IADD R7, R7, 0x1, -R27 ;  /* 0x000000010707b824 */ /* 0x000fe200078e0a1b */
[----:B------:R-:W-:Y:S01]  /*4f50*/  IABS R11, R5 ;  /* 0x00000005000b7213 */ /* 0x000fe20000000000 */
[----:B------:R-:W-:Y:S01]  /*4f60*/  IMAD.HI.U32 R9, R23, R6, RZ ;  /* 0x0000000617097227 */ /* 0x000fe200078e00ff */
[----:B------:R-:W-:-:S03]  /*4f70*/  ISETP.GE.AND P3, PT, R5, RZ, PT ;  /* 0x000000ff0500720c */ /* 0x000fc60003f66270 */
[----:B------:R-:W-:Y:S02]  /*4f80*/  IMAD.MOV R9, RZ, RZ, -R9 ;  /* 0x000000ffff097224 */ /* 0x000fe400078e0a09 */
[----:B0-----:R-:W-:Y:S02]  /*4f90*/  IMAD.MOV.U32 R0, RZ, RZ, R8 ;  /* 0x000000ffff007224 */ /* 0x001fe400078e0008 */
[----:B------:R-:W-:Y:S02]  /*4fa0*/  @!P1 IMAD.IADD R4, R4, 0x1, -R27 ;  /* 0x0000000104049824 */ /* 0x000fe400078e0a1b */
[----:B------:R-:W-:Y:S01]  /*4fb0*/  @!P6 IMAD.MOV R0, RZ, RZ, -R0 ;  /* 0x000000ffff00e224 */ /* 0x000fe200078e0a00 */
[C---:B------:R-:W-:Y:S01]  /*4fc0*/  ISETP.GT.U32.AND P6, PT, R27.reuse, R13, PT ;  /* 0x0000000d1b00720c */ /* 0x040fe20003fc4070 */
[C---:B------:R-:W-:Y:S01]  /*4fd0*/  IMAD R6, R27.reuse, R9, R6 ;  /* 0x000000091b067224 */ /* 0x040fe200078e0206 */
[----:B------:R-:W-:Y:S01]  /*4fe0*/  ISETP.GT.U32.AND P1, PT, R27, R4, PT ;  /* 0x000000041b00720c */ /* 0x000fe20003f24070 */
[----:B------:R-:W-:Y:S01]  /*4ff0*/  IMAD.HI.U32 R5, R23, R11, RZ ;  /* 0x0000000b17057227 */ /* 0x000fe200078e00ff */
[----:B------:R0:W-:Y:S03]  /*5000*/  STL [R1+0xe0], R0 ;  /* 0x0000e00001007387 */ /* 0x0001e60000100800 */
[----:B------:R-:W-:-:S02]  /*5010*/  VIADD R9, R24, 0x26 ;  /* 0x0000002618097836 */ /* 0x000fc40000000000 */
[----:B------:R-:W-:Y:S02]  /*5020*/  IMAD.MOV R5, RZ, RZ, -R5 ;  /* 0x000000ffff057224 */ /* 0x000fe400078e0a05 */
[----:B------:R-:W-:Y:S02]  /*5030*/  VIADD R2, R24, 0x27 ;  /* 0x0000002718027836 */ /* 0x000fe40000000000 */
[----:B------:R-:W-:Y:S02]  /*5040*/  @!P6 IMAD.IADD R13, R13, 0x1, -R27 ;  /* 0x000000010d0de824 */ /* 0x000fe400078e0a1b */
[----:B0-----:R-:W-:Y:S01]  /*5050*/  IMAD.MOV.U32 R0, RZ, RZ, R7 ;  /* 0x000000ffff007224 */ /* 0x001fe200078e0007 */
[----:B------:R-:W-:Y:S01]  /*5060*/  IABS R7, R9 ;  /* 0x0000000900077213 */ /* 0x000fe20000000000 */
[----:B------:R-:W-:Y:S01]  /*5070*/  @!P1 IMAD.IADD R4, R4, 0x1, -R27 ;  /* 0x0000000104049824 */ /* 0x000fe200078e0a1b */
[C---:B------:R-:W-:Y:S01]  /*5080*/  ISETP.GT.U32.AND P6, PT, R27.reuse, R13, PT ;  /* 0x0000000d1b00720c */ /* 0x040fe20003fc4070 */
[----:B------:R-:W-:Y:S01]  /*5090*/  @!P5 IMAD.MOV R0, RZ, RZ, -R0 ;  /* 0x000000ffff00d224 */ /* 0x000fe200078e0a00 */
[C---:B------:R-:W-:Y:S01]  /*50a0*/  ISETP.GT.U32.AND P5, PT, R27.reuse, R6, PT ;  /* 0x000000061b00720c */ /* 0x040fe20003fa4070 */
[----:B------:R-:W-:Y:S01]  /*50b0*/  IMAD R11, R27, R5, R11 ;  /* 0x000000051b0b7224 */ /* 0x000fe200078e020b */
[----:B------:R-:W-:Y:S01]  /*50c0*/  IABS R8, R2 ;  /* 0x0000000200087213 */ /* 0x000fe20000000000 */
[----:B------:R-:W-:Y:S01]  /*50d0*/  IMAD.HI.U32 R10, R23, R7, RZ ;  /* 0x00000007170a7227 */ /* 0x000fe200078e00ff */
[----:B------:R0:W-:Y:S01]  /*50e0*/  STL [R1+0xdc], R0 ;  /* 0x0000dc0001007387 */ /* 0x0001e20000100800 */
[----:B------:R-:W-:-:S02]  /*50f0*/  ISETP.GE.AND P1, PT, R2, RZ, PT ;  /* 0x000000ff0200720c */ /* 0x000fc40003f26270 */
[----:B------:R-:W-:Y:S02]  /*5100*/  IMAD.MOV R10, RZ, RZ, -R10 ;  /* 0x000000ffff0a7224 */ /* 0x000fe400078e0a0a */
[----:B------:R-:W-:-:S04]  /*5110*/  IMAD.HI.U32 R2, R23, R8, RZ ;  /* 0x0000000817027227 */ /* 0x000fc800078e00ff */
[----:B------:R-:W-:Y:S01]  /*5120*/  @!P5 IMAD.IADD R6, R6, 0x1, -R27 ;  /* 0x000000010606d824 */ /* 0x000fe200078e0a1b */
[----:B0-----:R-:W-:Y:S01]  /*5130*/  MOV R0, R4 ;  /* 0x0000000400007202 */ /* 0x001fe20000000f00 */
[C---:B------:R-:W-:Y:S02]  /*5140*/  IMAD R7, R27.reuse, R10, R7 ;  /* 0x0000000a1b077224 */ /* 0x040fe400078e0207 */
[----:B------:R-:W-:Y:S01]  /*5150*/  VIADD R5, R24, 0x25 ;  /* 0x0000002518057836 */ /* 0x000fe20000000000 */
[C---:B------:R-:W-:Y:S01]  /*5160*/  ISETP.GT.U32.AND P5, PT, R27.reuse, R6, PT ;  /* 0x000000061b00720c */ /* 0x040fe20003fa4070 */
[----:B------:R-:W-:Y:S01]  /*5170*/  @!P4 IMAD.MOV R0, RZ, RZ, -R0 ;  /* 0x000000ffff00c224 */ /* 0x000fe200078e0a00 */
[----:B------:R-:W-:Y:S01]  /*5180*/  ISETP.GT.U32.AND P4, PT, R27, R11, PT ;  /* 0x0000000b1b00720c */ /* 0x000fe20003f84070 */
[----:B------:R-:W-:Y:S01]  /*5190*/  IMAD.MOV R2, RZ, RZ, -R2 ;  /* 0x000000ffff027224 */ /* 0x000fe200078e0a02 */
[----:B------:R-:W-:Y:S01]  /*51a0*/  IABS R18, R5 ;  /* 0x0000000500127213 */ /* 0x000fe20000000000 */
[----:B------:R-:W-:Y:S01]  /*51b0*/  @!P6 IMAD.IADD R13, R13, 0x1, -R27 ;  /* 0x000000010d0de824 */ /* 0x000fe200078e0a1b */
[----:B------:R0:W-:Y:S01]  /*51c0*/  STL [R1+0xf4], R0 ;  /* 0x0000f40001007387 */ /* 0x0001e20000100800 */
[----:B------:R-:W-:-:S02]  /*51d0*/  IMAD R8, R27, R2, R8 ;  /* 0x000000021b087224 */ /* 0x000fc400078e0208 */
[----:B------:R-:W-:Y:S02]  /*51e0*/  VIADD R2, R24, 0x24 ;  /* 0x0000002418027836 */ /* 0x000fe40000000000 */
[----:B------:R-:W-:Y:S01]  /*51f0*/  IMAD.HI.U32 R14, R23, R18, RZ ;  /* 0x00000012170e7227 */ /* 0x000fe200078e00ff */
[C---:B------:R-:W-:Y:S02]  /*5200*/  ISETP.GT.U32.AND P6, PT, R27.reuse, R8, PT ;  /* 0x000000081b00720c */ /* 0x040fe40003fc4070 */
[----:B------:R-:W-:Y:S01]  /*5210*/  IABS R12, R2 ;  /* 0x00000002000c7213 */ /* 0x000fe20000000000 */
[--C-:B------:R-:W-:Y:S01]  /*5220*/  @!P5 IMAD.IADD R6, R6, 0x1, -R27.reuse ;  /* 0x000000010606d824 */ /* 0x100fe200078e0a1b */
[----:B------:R-:W-:Y:S01]  /*5230*/  ISETP.GT.U32.AND P5, PT, R27, R7, PT ;  /* 0x000000071b00720c */ /* 0x000fe20003fa4070 */
[----:B------:R-:W-:Y:S02]  /*5240*/  @!P4 IMAD.IADD R11, R11, 0x1, -R27 ;  /* 0x000000010b0bc824 */ /* 0x000fe400078e0a1b */
[----:B0-----:R-:W-:-:S02]  /*5250*/  IMAD.MOV.U32 R0, RZ, RZ, R13 ;  /* 0x000000ffff007224 */ /* 0x001fc400078e000d */
[----:B------:R-:W-:Y:S01]  /*5260*/  VIADD R4, R24, 0x23 ;  /* 0x0000002318047836 */ /* 0x000fe20000000000 */
[----:B------:R-:W-:Y:S01]  /*5270*/  ISETP.GT.U32.AND P4, PT, R27, R11, PT ;  /* 0x0000000b1b00720c */ /* 0x000fe20003f84070 */
[----:B------:R-:W-:Y:S01]  /*5280*/  @!P2 IMAD.MOV R0, RZ, RZ, -R0 ;  /* 0x000000ffff00a224 */ /* 0x000fe200078e0a00 */
[----:B------:R-:W-:Y:S01]  /*5290*/  ISETP.GE.AND P2, PT, R9, RZ, PT ;  /* 0x000000ff0900720c */ /* 0x000fe20003f46270 */
[----:B------:R-:W-:Y:S01]  /*52a0*/  IMAD.MOV R14, RZ, RZ, -R14 ;  /* 0x000000ffff0e7224 */ /* 0x000fe200078e0a0e */
[----:B------:R-:W-:Y:S01]  /*52b0*/  IABS R10, R4 ;  /* 0x00000004000a7213 */ /* 0x000fe20000000000 */
[----:B------:R-:W-:Y:S01]  /*52c0*/  IMAD.HI.U32 R9, R23, R12, RZ ;  /* 0x0000000c17097227 */ /* 0x000fe200078e00ff */
[----:B------:R0:W-:Y:S01]  /*52d0*/  STL [R1+0xe4], R0 ;  /* 0x0000e40001007387 */ /* 0x0001e20000100800 */
[----:B------:R-:W-:Y:S02]  /*52e0*/  @!P5 IADD3 R7, PT, PT, R7, -R27, RZ ;  /* 0x8000001b0707d210 */ /* 0x000fe40007ffe0ff */
[----:B------:R-:W-:Y:S01]  /*52f0*/  IMAD R18, R27, R14, R18 ;  /* 0x0000000e1b127224 */ /* 0x000fe200078e0212 */
[----:B------:R-:W-:Y:S01]  /*5300*/  ISETP.GE.AND P5, PT, R5, RZ, PT ;  /* 0x000000ff0500720c */ /* 0x000fe20003fa6270 */
[----:B------:R-:W-:-:S02]  /*5310*/  @!P6 IMAD.IADD R8, R8, 0x1, -R27 ;  /* 0x000000010808e824 */ /* 0x000fc400078e0a1b */
[----:B------:R-:W-:Y:S01]  /*5320*/  @!P4 IMAD.IADD R11, R11, 0x1, -R27 ;  /* 0x000000010b0bc824 */ /* 0x000fe200078e0a1b */
[C---:B------:R-:W-:Y:S01]  /*5330*/  ISETP.GT.U32.AND P4, PT, R27.reuse, R18, PT ;  /* 0x000000121b00720c */ /* 0x040fe20003f84070 */
[----:B------:R-:W-:Y:S01]  /*5340*/  IMAD.MOV R9, RZ, RZ, -R9 ;  /* 0x000000ffff097224 */ /* 0x000fe200078e0a09 */
[----:B------:R-:W-:Y:S01]  /*5350*/  ISETP.GT.U32.AND P6, PT, R27, R8, PT ;  /* 0x000000081b00720c */ /* 0x000fe20003fc4070 */
[----:B0-----:R-:W-:Y:S02]  /*5360*/  IMAD.MOV.U32 R0, RZ, RZ, R6 ;  /* 0x000000ffff007224 */ /* 0x001fe400078e0006 */
[----:B------:R-:W-:-:S04]  /*5370*/  IMAD.HI.U32 R6, R23, R10, RZ ;  /* 0x0000000a17067227 */ /* 0x000fc800078e00ff */
[----:B------:R-:W-:Y:S01]  /*5380*/  @!P0 IMAD.MOV R0, RZ, RZ, -R0 ;  /* 0x000000ffff008224 */ /* 0x000fe200078e0a00 */
[C---:B------:R-:W-:Y:S01]  /*5390*/  ISETP.GT.U32.AND P0, PT, R27.reuse, R7, PT ;  /* 0x000000071b00720c */ /* 0x040fe20003f04070 */
[----:B------:R-:W-:Y:S02]  /*53a0*/  IMAD.MOV R6, RZ, RZ, -R6 ;  /* 0x000000ffff067224 */ /* 0x000fe400078e0a06 */
[C---:B------:R-:W-:Y:S01]  /*53b0*/  IMAD R12, R27.reuse, R9, R12 ;  /* 0x000000091b0c7224 */ /* 0x040fe200078e020c */
[----:B------:R-:W-:Y:S01]  /*53c0*/  STL [R1+0xa0], R0 ;  /* 0x0000a00001007387 */ /* 0x000fe20000100800 */
[C---:B------:R-:W-:Y:S02]  /*53d0*/  IMAD R10, R27.reuse, R6, R10 ;  /* 0x000000061b0a7224 */ /* 0x040fe400078e020a */
[----:B------:R-:W-:Y:S02]  /*53e0*/  @!P4 IMAD.IADD R18, R18, 0x1, -R27 ;  /* 0x000000011212c824 */ /* 0x000fe400078e0a1b */
[----:B------:R-:W-:Y:S01]  /*53f0*/  @!P3 IMAD.MOV R11, RZ, RZ, -R11 ;  /* 0x000000ffff0bb224 */ /* 0x000fe200078e0a0b */
[C---:B------:R-:W-:Y:S01]  /*5400*/  ISETP.GT.U32.AND P3, PT, R27.reuse, R10, PT ;  /* 0x0000000a1b00720c */ /* 0x040fe20003f64070 */
[--C-:B------:R-:W-:Y:S01]  /*5410*/  @!P6 IMAD.IADD R8, R8, 0x1, -R27.reuse ;  /* 0x000000010808e824 */ /* 0x100fe200078e0a1b */
[----:B------:R-:W-:Y:S01]  /*5420*/  ISETP.GT.U32.AND P4, PT, R27, R18, PT ;  /* 0x000000121b00720c */ /* 0x000fe20003f84070 */
[----:B------:R-:W-:Y:S01]  /*5430*/  @!P0 IMAD.IADD R7, R7, 0x1, -R27 ;  /* 0x0000000107078824 */ /* 0x000fe200078e0a1b */
[----:B------:R-:W-:Y:S01]  /*5440*/  ISETP.GT.U32.AND P0, PT, R27, R12, PT ;  /* 0x0000000c1b00720c */ /* 0x000fe20003f04070 */
[----:B------:R-:W-:Y:S01]  /*5450*/  VIADD R5, R24, 0x22 ;  /* 0x0000002218057836 */ /* 0x000fe20000000000 */
[----:B------:R-:W-:Y:S01]  /*5460*/  ISETP.GE.AND P6, PT, R2, RZ, PT ;  /* 0x000000ff0200720c */ /* 0x000fe20003fc6270 */
[----:B------:R-:W-:Y:S01]  /*5470*/  IMAD.MOV.U32 R13, RZ, RZ, R8 ;  /* 0x000000ffff0d7224 */ /* 0x000fe200078e0008 */
[----:B------:R0:W-:Y:S01]  /*5480*/  STL [R1+0x8c], R11 ;  /* 0x00008c0b01007387 */ /* 0x0001e20000100800 */
[----:B------:R-:W-:Y:S01]  /*5490*/  VIADD R2, R24, 0x21 ;  /* 0x0000002118027836 */ /* 0x000fe20000000000 */
[----:B------:R-:W-:Y:S01]  /*54a0*/  IABS R9, R5 ;  /* 0x0000000500097213 */ /* 0x000fe20000000000 */
[----:B------:R-:W-:Y:S01]  /*54b0*/  @!P1 IMAD.MOV R13, RZ, RZ, -R13 ;  /* 0x000000ffff0d9224 */ /* 0x000fe200078e0a0d */
[----:B------:R-:W-:Y:S01]  /*54c0*/  ISETP.GE.AND P1, PT, R4, RZ, PT ;  /* 0x000000ff0400720c */ /* 0x000fe20003f26270 */
[--C-:B------:R-:W-:Y:S01]  /*54d0*/  @!P3 IMAD.IADD R10, R10, 0x1, -R27.reuse ;  /* 0x000000010a0ab824 */ /* 0x100fe200078e0a1b */
[----:B------:R-:W-:Y:S01]  /*54e0*/  IABS R6, R2 ;  /* 0x0000000200067213 */ /* 0x000fe20000000000 */
[----:B------:R-:W-:Y:S01]  /*54f0*/  IMAD.HI.U32 R4, R23, R9, RZ ;  /* 0x0000000917047227 */ /* 0x000fe200078e00ff */
[----:B------:R-:W-:Y:S02]  /*5500*/  STL [R1+0x80], R13 ;  /* 0x0000800d01007387 */ /* 0x000fe40000100800 */
[C---:B------:R-:W-:Y:S01]  /*5510*/  ISETP.GT.U32.AND P3, PT, R27.reuse, R10, PT ;  /* 0x0000000a1b00720c */ /* 0x040fe20003f64070 */
[--C-:B------:R-:W-:Y:S01]  /*5520*/  @!P0 IMAD.IADD R12, R12, 0x1, -R27.reuse ;  /* 0x000000010c0c8824 */ /* 0x100fe200078e0a1b */
[----:B------:R-:W-:Y:S01]  /*5530*/  IADD3 R4, PT, PT, -R4, RZ, RZ ;  /* 0x000000ff04047210 */ /* 0x000fe20007ffe1ff */
[----:B------:R-:W-:Y:S01]  /*5540*/  @!P4 IMAD.IADD R18, R18, 0x1, -R27 ;  /* 0x000000011212c824 */ /* 0x000fe200078e0a1b */
[----:B------:R-:W-:Y:S01]  /*5550*/  ISETP.GE.AND P4, PT, R2, RZ, PT ;  /* 0x000000ff0200720c */ /* 0x000fe20003f86270 */
[----:B0-----:R-:W-:Y:S01]  /*5560*/  VIADD R11, R24, 0x20 ;  /* 0x00000020180b7836 */ /* 0x001fe20000000000 */
[----:B------:R-:W-:Y:S01]  /*5570*/  ISETP.GT.U32.AND P0, PT, R27, R12, PT ;  /* 0x0000000c1b00720c */ /* 0x000fe20003f04070 */
[----:B------:R-:W-:-:S04]  /*5580*/  IMAD.HI.U32 R2, R23, R6, RZ ;  /* 0x0000000617027227 */ /* 0x000fc800078e00ff */
[----:B------:R-:W-:Y:S01]  /*5590*/  IMAD.MOV.U32 R0, RZ, RZ, R7 ;  /* 0x000000ffff007224 */ /* 0x000fe200078e0007 */
[----:B------:R-:W-:Y:S01]  /*55a0*/  IABS R7, R11 ;  /* 0x0000000b00077213 */ /* 0x000fe20000000000 */
[----:B------:R-:W-:Y:S02]  /*55b0*/  IMAD.MOV R2, RZ, RZ, -R2 ;  /* 0x000000ffff027224 */ /* 0x000fe400078e0a02 */
[C---:B------:R-:W-:Y:S02]  /*55c0*/  IMAD R9, R27.reuse, R4, R9 ;  /* 0x000000041b097224 */ /* 0x040fe400078e0209 */
[C---:B------:R-:W-:Y:S02]  /*55d0*/  IMAD R6, R27.reuse, R2, R6 ;  /* 0x000000021b067224 */ /* 0x040fe400078e0206 */
[----:B------:R-:W-:Y:S01]  /*55e0*/  @!P0 IMAD.IADD R12, R12, 0x1, -R27 ;  /* 0x000000010c0c8824 */ /* 0x000fe200078e0a1b */
[----:B------:R-:W-:Y:S01]  /*55f0*/  ISETP.GT.U32.AND P0, PT, R27, R9, PT ;  /* 0x000000091b00720c */ /* 0x000fe20003f04070 */
[----:B------:R-:W-:Y:S01]  /*5600*/  @!P2 IMAD.MOV R0, RZ, RZ, -R0 ;  /* 0x000000ffff00a224 */ /* 0x000fe200078e0a00 */
[----:B------:R-:W-:Y:S01]  /*5610*/  ISETP.GE.AND P2, PT, R5, RZ, PT ;  /* 0x000000ff0500720c */ /* 0x000fe20003f46270 */
[----:B------:R-:W-:-:S03]  /*5620*/  IMAD.HI.U32 R2, R23, R7, RZ ;  /* 0x0000000717027227 */ /* 0x000fc600078e00ff */
[----:B------:R0:W-:Y:S01]  /*5630*/  STL [R1+0x7c], R0 ;  /* 0x00007c0001007387 */ /* 0x0001e20000100800 */
[----:B------:R-:W-:Y:S01]  /*5640*/  @!P3 IMAD.IADD R10, R10, 0x1, -R27 ;  /* 0x000000010a0ab824 */ /* 0x000fe200078e0a1b */
[C---:B------:R-:W-:Y:S01]  /*5650*/  ISETP.GT.U32.AND P3, PT, R27.reuse, R6, PT ;  /* 0x000000061b00720c */ /* 0x040fe20003f64070 */
[----:B------:R-:W-:Y:S02]  /*5660*/  IMAD.MOV R2, RZ, RZ, -R2 ;  /* 0x000000ffff027224 */ /* 0x000fe400078e0a02 */
[C---:B------:R-:W-:Y:S02]  /*5670*/  VIADD R5, R24.reuse, 0x1d ;  /* 0x0000001d18057836 */ /* 0x040fe40000000000 */
[----:B------:R-:W-:Y:S02]  /*5680*/  IMAD R7, R27, R2, R7 ;  /* 0x000000021b077224 */ /* 0x000fe400078e0207 */
[----:B------:R-:W-:Y:S01]  /*5690*/  @!P0 IMAD.IADD R9, R9, 0x1, -R27 ;  /* 0x0000000109098824 */ /* 0x000fe200078e0a1b */
[----:B------:R-:W-:Y:S01]  /*56a0*/  IABS R15, R5 ;  /* 0x00000005000f7213 */ /* 0x000fe20000000000 */
[----:B0-----:R-:W-:Y:S01]  /*56b0*/  IMAD.MOV.U32 R0, RZ, RZ, R18 ;  /* 0x000000ffff007224 */ /* 0x001fe200078e0012 */
[----:B------:R-:W-:Y:S01]  /*56c0*/  ISETP.GT.U32.AND P0, PT, R27, R7, PT ;  /* 0x000000071b00720c */ /* 0x000fe20003f04070 */
[----:B------:R-:W-:-:S02]  /*56d0*/  VIADD R4, R24, 0x1f ;  /* 0x0000001f18047836 */ /* 0x000fc40000000000 */
[----:B------:R-:W-:Y:S01]  /*56e0*/  @!P5 IMAD.MOV R0, RZ, RZ, -R0 ;  /* 0x000000ffff00d224 */ /* 0x000fe200078e0a00 */
[----:B------:R-:W-:Y:S01]  /*56f0*/  ISETP.GT.U32.AND P5, PT, R27, R9, PT ;  /* 0x000000091b00720c */ /* 0x000fe20003fa4070 */
[----:B------:R-:W-:Y:S01]  /*5700*/  VIADD R8, R24, 0x1e ;  /* 0x0000001e18087836 */ /* 0x000fe20000000000 */
[----:B------:R-:W-:Y:S01]  /*5710*/  IABS R17, R4 ;  /* 0x0000000400117213 */ /* 0x000fe20000000000 */
[----:B------:R-:W-:Y:S01]  /*5720*/  @!P3 IMAD.IADD R6, R6, 0x1, -R27 ;  /* 0x000000010606b824 */ /* 0x000fe200078e0a1b */
[----:B------:R0:W-:Y:S01]  /*5730*/  STL [R1+0x78], R0 ;  /* 0x0000780001007387 */ /* 0x0001e20000100800 */
[----:B------:R-:W-:Y:S01]  /*5740*/  ISETP.GE.AND P3, PT, R11, RZ, PT ;  /* 0x000000ff0b00720c */ /* 0x000fe20003f66270 */
[----:B------:R-:W-:Y:S01]  /*5750*/  IMAD.HI.U32 R11, R23, R15, RZ ;  /* 0x0000000f170b7227 */ /* 0x000fe200078e00ff */
[----:B------:R-:W-:Y:S02]  /*5760*/  IABS R16, R8 ;  /* 0x0000000800107213 */ /* 0x000fe40000000000 */
[----:B------:R-:W-:Y:S01]  /*5770*/  @!P0 IADD3 R7, PT, PT, R7, -R27, RZ ;  /* 0x8000001b07078210 */ /* 0x000fe20007ffe0ff */
[----:B------:R-:W-:-:S03]  /*5780*/  IMAD.HI.U32 R14, R23, R17, RZ ;  /* 0x00000011170e7227 */ /* 0x000fc600078e00ff */
[----:B------:R-:W-:Y:S01]  /*5790*/  ISETP.GT.U32.AND P0, PT, R27, R7, PT ;  /* 0x000000071b00720c */ /* 0x000fe20003f04070 */
[----:B0-----:R-:W-:Y:S02]  /*57a0*/  IMAD.MOV.U32 R0, RZ, RZ, R12 ;  /* 0x000000ffff007224 */ /* 0x001fe400078e000c */
[----:B------:R-:W-:-:S04]  /*57b0*/  IMAD.HI.U32 R13, R23, R16, RZ ;  /* 0x00000010170d7227 */ /* 0x000fc800078e00ff */
[----:B------:R-:W-:Y:S01]  /*57c0*/  @!P6 IMAD.MOV R0, RZ, RZ, -R0 ;  /* 0x000000ffff00e224 */ /* 0x000fe200078e0a00 */
[----:B------:R-:W-:Y:S01]  /*57d0*/  ISETP.GT.U32.AND P6, PT, R27, R6, PT ;  /* 0x000000061b00720c */ /* 0x000fe20003fc4070 */
[----:B------:R-:W-:Y:S02]  /*57e0*/  IMAD.MOV R11, RZ, RZ, -R11 ;  /* 0x000000ffff0b7224 */ /* 0x000fe400078e0a0b */
[----:B------:R-:W-:Y:S01]  /*57f0*/  IMAD.MOV R14, RZ, RZ, -R14 ;  /* 0x000000ffff0e7224 */ /* 0x000fe200078e0a0e */
[----:B------:R0:W-:Y:S01]  /*5800*/  STL [R1+0x74], R0 ;  /* 0x0000740001007387 */ /* 0x0001e20000100800 */
[----:B------:R-:W-:Y:S02]  /*5810*/  IMAD.MOV R13, RZ, RZ, -R13 ;  /* 0x000000ffff0d7224 */ /* 0x000fe400078e0a0d */
[----:B------:R-:W-:Y:S02]  /*5820*/  @!P5 IMAD.IADD R9, R9, 0x1, -R27 ;  /* 0x000000010909d824 */ /* 0x000fe400078e0a1b */
[----:B------:R-:W-:-:S02]  /*5830*/  IMAD R15, R27, R11, R15 ;  /* 0x0000000b1b0f7224 */ /* 0x000fc400078e020f */
[C---:B------:R-:W-:Y:S02]  /*5840*/  IMAD R17, R27.reuse, R14, R17 ;  /* 0x0000000e1b117224 */ /* 0x040fe400078e0211 */
[C---:B------:R-:W-:Y:S02]  /*5850*/  IMAD R16, R27.reuse, R13, R16 ;  /* 0x0000000d1b107224 */ /* 0x040fe400078e0210 */
[----:B0-----:R-:W-:Y:S01]  /*5860*/  IMAD.MOV.U32 R0, RZ, RZ, R9 ;  /* 0x000000ffff007224 */ /* 0x001fe200078e0009 */
[C---:B------:R-:W-:Y:S01]  /*5870*/  ISETP.GT.U32.AND P5, PT, R27.reuse, R17, PT ;  /* 0x000000111b00720c */ /* 0x040fe20003fa4070 */
[----:B------:R-:W-:Y:S01]  /*5880*/  @!P6 IMAD.IADD R6, R6, 0x1, -R27 ;  /* 0x000000010606e824 */ /* 0x000fe200078e0a1b */
[C---:B------:R-:W-:Y:S01]  /*5890*/  ISETP.GT.U32.AND P6, PT, R27.reuse, R15, PT ;  /* 0x0000000f1b00720c */ /* 0x040fe20003fc4070 */
[----:B------:R-:W-:Y:S01]  /*58a0*/  @!P1 IMAD.MOV R10, RZ, RZ, -R10 ;  /* 0x000000ffff0a9224 */ /* 0x000fe200078e0a0a */
[----:B------:R-:W-:Y:S01]  /*58b0*/  ISETP.GT.U32.AND P1, PT, R27, R16, PT ;  /* 0x000000101b00720c */ /* 0x000fe20003f24070 */
[----:B------:R-:W-:Y:S01]  /*58c0*/  @!P2 IMAD.MOV R0, RZ, RZ, -R0 ;  /* 0x000000ffff00a224 */ /* 0x000fe200078e0a00 */
[----:B------:R-:W-:Y:S01]  /*58d0*/  ISETP.GE.AND P2, PT, R4, RZ, PT ;  /* 0x000000ff0400720c */ /* 0x000fe20003f46270 */
[C---:B------:R-:W-:Y:S01]  /*58e0*/  VIADD R2, R24.reuse, 0x1c ;  /* 0x0000001c18027836 */ /* 0x040fe20000000000 */
[----:B------:R-:W-:Y:S01]  /*58f0*/  STL [R1+0x6c], R10 ;  /* 0x00006c0a01007387 */ /* 0x000fe20000100800 */
[----:B------:R-:W-:-:S02]  /*5900*/  VIADD R4, R24, 0x1b ;  /* 0x0000001b18047836 */ /* 0x000fc40000000000 */
[--C-:B------:R-:W-:Y:S01]  /*5910*/  @!P0 IMAD.IADD R7, R7, 0x1, -R27.reuse ;  /* 0x0000000107078824 */ /* 0x100fe200078e0a1b */
[----:B------:R-:W-:Y:S01]  /*5920*/  ISETP.GE.AND P0, PT, R8, RZ, PT ;  /* 0x000000ff0800720c */ /* 0x000fe20003f06270 */
[----:B------:R0:W-:Y:S01]  /*5930*/  STL [R1+0x58], R0 ;  /* 0x0000580001007387 */ /* 0x0001e20000100800 */
[----:B------:R-:W-:Y:S01]  /*5940*/  IABS R14, R2 ;  /* 0x00000002000e7213 */ /* 0x000fe20000000000 */
[--C-:B------:R-:W-:Y:S01]  /*5950*/  @!P6 IMAD.IADD R15, R15, 0x1, -R27.reuse ;  /* 0x000000010f0fe824 */ /* 0x100fe200078e0a1b */
[----:B------:R-:W-:Y:S01]  /*5960*/  IABS R8, R4 ;  /* 0x0000000400087213 */ /* 0x000fe20000000000 */
[----:B------:R-:W-:Y:S01]  /*5970*/  @!P5 IMAD.IADD R17, R17, 0x1, -R27 ;  /* 0x000000011111d824 */ /* 0x000fe200078e0a1b */
[----:B------:R-:W-:Y:S01]  /*5980*/  ISETP.GE.AND P5, PT, R5, RZ, PT ;  /* 0x000000ff0500720c */ /* 0x000fe20003fa6270 */
[----:B------:R-:W-:-:S04]  /*5990*/  IMAD.HI.U32 R9, R23, R14, RZ ;  /* 0x0000000e17097227 */ /* 0x000fc800078e00ff */
[----:B0-----:R-:W-:Y:S02]  /*59a0*/  IMAD.MOV.U32 R0, RZ, RZ, R6 ;  /* 0x000000ffff007224 */ /* 0x001fe400078e0006 */
[----:B------:R-:W-:Y:S02]  /*59b0*/  IMAD.MOV.U32 R6, RZ, RZ, R8 ;  /* 0x000000ffff067224 */ /* 0x000fe400078e0008 */
[----:B------:R-:W-:Y:S01]  /*59c0*/  @!P1 IMAD.IADD R16, R16, 0x1, -R27 ;  /* 0x0000000110109824 */ /* 0x000fe200078e0a1b */
[----:B------:R-:W-:Y:S01]  /*59d0*/  @!P4 IADD3 R0, PT, PT, -R0, RZ, RZ ;  /* 0x000000ff0000c210 */ /* 0x000fe20007ffe1ff */
[----:B------:R-:W-:Y:S01]  /*59e0*/  IMAD.MOV R9, RZ, RZ, -R9 ;  /* 0x000000ffff097224 */ /* 0x000fe200078e0a09 */
[----:B------:R-:W-:Y:S01]  /*59f0*/  ISETP.GT.U32.AND P4, PT, R27, R15, PT ;  /* 0x0000000f1b00720c */ /* 0x000fe20003f84070 */
[----:B------:R-:W-:Y:S01]  /*5a00*/  IMAD.HI.U32 R8, R23, R6, RZ ;  /* 0x0000000617087227 */ /* 0x000fe200078e00ff */
[C---:B------:R-:W-:Y:S01]  /*5a10*/  ISETP.GT.U32.AND P1, PT, R27.reuse, R17, PT ;  /* 0x000000111b00720c */ /* 0x040fe20003f24070 */
[----:B------:R0:W-:Y:S01]  /*5a20*/  STL [R1+0x54], R0 ;  /* 0x0000540001007387 */ /* 0x0001e20000100800 */
[----:B------:R-:W-:Y:S01]  /*5a30*/  ISETP.GT.U32.AND P6, PT, R27, R16, PT ;  /* 0x000000101b00720c */ /* 0x000fe20003fc4070 */
[----:B------:R-:W-:-:S02]  /*5a40*/  VIADD R5, R24, 0x1a ;  /* 0x0000001a18057836 */ /* 0x000fc40000000000 */
[C---:B------:R-:W-:Y:S02]  /*5a50*/  IMAD R14, R27.reuse, R9, R14 ;  /* 0x000000091b0e7224 */ /* 0x040fe400078e020e */
[----:B------:R-:W-:Y:S01]  /*5a60*/  IMAD.MOV R8, RZ, RZ, -R8 ;  /* 0x000000ffff087224 */ /* 0x000fe200078e0a08 */
[----:B------:R-:W-:Y:S01]  /*5a70*/  IABS R10, R5 ;  /* 0x00000005000a7213 */ /* 0x000fe20000000000 */
[----:B0-----:R-:W-:Y:S02]  /*5a80*/  IMAD.MOV.U32 R0, RZ, RZ, R7 ;  /* 0x000000ffff007224 */ /* 0x001fe400078e0007 */
[C---:B------:R-:W-:Y:S02]  /*5a90*/  IMAD R6, R27.reuse, R8, R6 ;  /* 0x000000081b067224 */ /* 0x040fe400078e0206 */
[----:B------:R-:W-:Y:S01]  /*5aa0*/  @!P3 IMAD.MOV R0, RZ, RZ, -R0 ;  /* 0x000000ffff00b224 */ /* 0x000fe200078e0a00 */
[----:B------:R-:W-:Y:S01]  /*5ab0*/  ISETP.GT.U32.AND P3, PT, R27, R14, PT ;  /* 0x0000000e1b00720c */ /* 0x000fe20003f64070 */
[----:B------:R-:W-:-:S03]  /*5ac0*/  IMAD.HI.U32 R7, R23, R10, RZ ;  /* 0x0000000a17077227 */ /* 0x000fc600078e00ff */
[----:B------:R0:W-:Y:S01]  /*5ad0*/  STL [R1+0x50], R0 ;  /* 0x0000500001007387 */ /* 0x0001e20000100800 */
[--C-:B------:R-:W-:Y:S01]  /*5ae0*/  @!P4 IMAD.IADD R15, R15, 0x1, -R27.reuse ;  /* 0x000000010f0fc824 */ /* 0x100fe200078e0a1b */
[----:B------:R-:W-:Y:S01]  /*5af0*/  ISETP.GT.U32.AND P4, PT, R27, R6, PT ;  /* 0x000000061b00720c */ /* 0x000fe20003f84070 */
[--C-:B------:R-:W-:Y:S01]  /*5b00*/  @!P1 IMAD.IADD R17, R17, 0x1, -R27.reuse ;  /* 0x0000000111119824 */ /* 0x100fe200078e0a1b */
[----:B------:R-:W-:Y:S01]  /*5b10*/  ISETP.GE.AND P1, PT, R2, RZ, PT ;  /* 0x000000ff0200720c */ /* 0x000fe20003f26270 */
[----:B------:R-:W-:Y:S01]  /*5b20*/  @!P6 IMAD.IADD R16, R16, 0x1, -R27 ;  /* 0x000000011010e824 */ /* 0x000fe200078e0a1b */
[----:B------:R-:W-:Y:S01]  /*5b30*/  ISETP.GE.AND P6, PT, R4, RZ, PT ;  /* 0x000000ff0400720c */ /* 0x000fe20003fc6270 */
[----:B------:R-:W-:Y:S02]  /*5b40*/  IMAD.MOV R7, RZ, RZ, -R7 ;  /* 0x000000ffff077224 */ /* 0x000fe400078e0a07 */
[----:B------:R-:W-:Y:S02]  /*5b50*/  VIADD R2, R24, 0x19 ;  /* 0x0000001918027836 */ /* 0x000fe40000000000 */
[----:B0-----:R-:W-:-:S02]  /*5b60*/  IMAD.MOV.U32 R0, RZ, RZ, R17 ;  /* 0x000000ffff007224 */ /* 0x001fc400078e0011 */
[----:B------:R-:W-:Y:S01]  /*5b70*/  IMAD R10, R27, R7, R10 ;  /* 0x000000071b0a7224 */ /* 0x000fe200078e020a */
[----:B------:R-:W-:Y:S01]  /*5b80*/  IABS R12, R2 ;  /* 0x00000002000c7213 */ /* 0x000fe20000000000 */
[----:B------:R-:W-:Y:S01]  /*5b90*/  IMAD.MOV.U32 R18, RZ, RZ, R16 ;  /* 0x000000ffff127224 */ /* 0x000fe200078e0010 */
[----:B------:R-:W-:Y:S01]  /*5ba0*/  @!P2 IADD3 R0, PT, PT, -R0, RZ, RZ ;  /* 0x000000ff0000a210 */ /* 0x000fe20007ffe1ff */
[--C-:B------:R-:W-:Y:S01]  /*5bb0*/  @!P3 IMAD.IADD R14, R14, 0x1, -R27.reuse ;  /* 0x000000010e0eb824 */ /* 0x100fe200078e0a1b */
[----:B------:R-:W-:Y:S01]  /*5bc0*/  ISETP.GE.AND P3, PT, R5, RZ, PT ;  /* 0x000000ff0500720c */ /* 0x000fe20003f66270 */
[----:B------:R-:W-:Y:S01]  /*5bd0*/  @!P0 IMAD.MOV R18, RZ, RZ, -R18 ;  /* 0x000000ffff128224 */ /* 0x000fe200078e0a12 */
[C---:B------:R-:W-:Y:S01]  /*5be0*/  ISETP.GT.U32.AND P0, PT, R27.reuse, R10, PT ;  /* 0x0000000a1b00720c */ /* 0x040fe20003f04070 */
[----:B------:R-:W-:Y:S01]  /*5bf0*/  @!P4 IMAD.IADD R6, R6, 0x1, -R27 ;  /* 0x000000010606c824 */ /* 0x000fe200078e0a1b */
[----:B------:R-:W-:Y:S01]  /*5c00*/  ISETP.GT.U32.AND P4, PT, R27, R14, PT ;  /* 0x0000000e1b00720c */ /* 0x000fe20003f84070 */
[----:B------:R-:W-:Y:S01]  /*5c10*/  IMAD.HI.U32 R13, R23, R12, RZ ;  /* 0x0000000c170d7227 */ /* 0x000fe200078e00ff */
[----:B------:R0:W-:Y:S02]  /*5c20*/  STL [R1+0x4c], R0 ;  /* 0x00004c0001007387 */ /* 0x0001e40000100800 */
[----:B------:R-:W-:Y:S01]  /*5c30*/  ISETP.GT.U32.AND P2, PT, R27, R6, PT ;  /* 0x000000061b00720c */ /* 0x000fe20003f44070 */
[----:B------:R-:W-:Y:S01]  /*5c40*/  IMAD.MOV R13, RZ, RZ, -R13 ;  /* 0x000000ffff0d7224 */ /* 0x000fe200078e0a0d */
[----:B------:R-:W-:Y:S01]  /*5c50*/  STL [R1+0x30], R18 ;  /* 0x0000301201007387 */ /* 0x000fe20000100800 */
[----:B------:R-:W-:-:S02]  /*5c60*/  VIADD R5, R24, 0x18 ;  /* 0x0000001818057836 */ /* 0x000fc40000000000 */
[----:B------:R-:W-:Y:S02]  /*5c70*/  VIADD R4, R24, 0x16 ;  /* 0x0000001618047836 */ /* 0x000fe40000000000 */
[----:B------:R-:W-:Y:S01]  /*5c80*/  @!P0 IMAD.IADD R10, R10, 0x1, -R27 ;  /* 0x000000010a0a8824 */ /* 0x000fe200078e0a1b */
[----:B------:R-:W-:Y:S01]  /*5c90*/  IABS R8, R5 ;  /* 0x0000000500087213 */ /* 0x000fe20000000000 */
[----:B0-----:R-:W-:Y:S01]  /*5ca0*/  IMAD.MOV.U32 R0, RZ, RZ, R15 ;  /* 0x000000ffff007224 */ /* 0x001fe200078e000f */
[----:B------:R-:W-:Y:S01]  /*5cb0*/  IABS R11, R4 ;  /* 0x00000004000b7213 */ /* 0x000fe20000000000 */
[----:B------:R-:W-:Y:S01]  /*5cc0*/  VIADD R7, R24, 0x17 ;  /* 0x0000001718077836 */ /* 0x000fe20000000000 */
[C---:B------:R-:W-:Y:S01]  /*5cd0*/  ISETP.GT.U32.AND P0, PT, R27.reuse, R10, PT ;  /* 0x0000000a1b00720c */ /* 0x040fe20003f04070 */
[----:B------:R-:W-:Y:S01]  /*5ce0*/  @!P5 IMAD.MOV R0, RZ, RZ, -R0 ;  /* 0x000000ffff00d224 */ /* 0x000fe200078e0a00 */
[----:B------:R-:W-:Y:S01]  /*5cf0*/  ISETP.GE.AND P5, PT, R2, RZ, PT ;  /* 0x000000ff0200720c */ /* 0x000fe20003fa6270 */
[----:B------:R-:W-:Y:S01]  /*5d00*/  IMAD R2, R27, R13, R12 ;  /* 0x0000000d1b027224 */ /* 0x000fe200078e020c */
[----:B------:R-:W-:Y:S01]  /*5d10*/  IABS R9, R7 ;  /* 0x0000000700097213 */ /* 0x000fe20000000000 */
[----:B------:R-:W-:Y:S01]  /*5d20*/  @!P4 IMAD.IADD R14, R14, 0x1, -R27 ;  /* 0x000000010e0ec824 */ /* 0x000fe200078e0a1b */
[----:B------:R0:W-:Y:S01]  /*5d30*/  STL [R1+0x18], R0 ;  /* 0x0000180001007387 */ /* 0x0001e20000100800 */
[----:B------:R-:W-:Y:S01]  /*5d40*/  IMAD.HI.U32 R15, R23, R8, RZ ;  /* 0x00000008170f7227 */ /* 0x000fe200078e00ff */
[----:B------:R-:W-:-:S03]  /*5d50*/  ISETP.GT.U32.AND P4, PT, R27, R2, PT ;  /* 0x000000021b00720c */ /* 0x000fc60003f84070 */
[----:B------:R-:W-:-:S04]  /*5d60*/  IMAD.HI.U32 R13, R23, R11, RZ ;  /* 0x0000000b170d7227 */ /* 0x000fc800078e00ff */
[----:B------:R-:W-:-:S04]  /*5d70*/  IMAD.HI.U32 R12, R23, R9, RZ ;  /* 0x00000009170c7227 */ /* 0x000fc800078e00ff */
[----:B------:R-:W-:Y:S02]  /*5d80*/  IMAD.MOV R15, RZ, RZ, -R15 ;  /* 0x000000ffff0f7224 */ /* 0x000fe400078e0a0f */
[----:B0-----:R-:W-:Y:S02]  /*5d90*/  IMAD.MOV.U32 R0, RZ, RZ, R14 ;  /* 0x000000ffff007224 */ /* 0x001fe400078e000e */
[----:B------:R-:W-:Y:S02]  /*5da0*/  IMAD.MOV R13, RZ, RZ, -R13 ;  /* 0x000000ffff0d7224 */ /* 0x000fe400078e0a0d */
[----:B------:R-:W-:Y:S01]  /*5db0*/  @!P2 IMAD.IADD R6, R6, 0x1, -R27 ;  /* 0x000000010606a824 */ /* 0x000fe200078e0a1b */
[----:B------:R-:W-:Y:S01]  /*5dc0*/  ISETP.GE.AND P2, PT, R5, RZ, PT ;  /* 0x000000ff0500720c */ /* 0x000fe20003f46270 */
[----:B------:R-:W-:Y:S02]  /*5dd0*/  IMAD.MOV R12, RZ, RZ, -R12 ;  /* 0x000000ffff0c7224 */ /* 0x000fe400078e0a0c */
[----:B------:R-:W-:-:S02]  /*5de0*/  IMAD R8, R27, R15, R8 ;  /* 0x0000000f1b087224 */ /* 0x000fc400078e0208 */
[--C-:B------:R-:W-:Y:S02]  /*5df0*/  @!P4 IMAD.IADD R2, R2, 0x1, -R27.reuse ;  /* 0x000000010202c824 */ /* 0x100fe400078e0a1b */
[----:B------:R-:W-:Y:S01]  /*5e00*/  @!P1 IMAD.MOV R0, RZ, RZ, -R0 ;  /* 0x000000ffff009224 */ /* 0x000fe200078e0a00 */
[C---:B------:R-:W-:Y:S01]  /*5e10*/  ISETP.GT.U32.AND P1, PT, R27.reuse, R8, PT ;  /* 0x000000081b00720c */ /* 0x040fe20003f24070 */
[----:B------:R-:W-:Y:S01]  /*5e20*/  @!P0 IMAD.IADD R10, R10, 0x1, -R27 ;  /* 0x000000010a0a8824 */ /* 0x000fe200078e0a1b */
[C---:B------:R-:W-:Y:S01]  /*5e30*/  ISETP.GT.U32.AND P4, PT, R27.reuse, R2, PT ;  /* 0x000000021b00720c */ /* 0x040fe20003f84070 */
[C---:B------:R-:W-:Y:S01]  /*5e40*/  IMAD R11, R27.reuse, R13, R11 ;  /* 0x0000000d1b0b7224 */ /* 0x040fe200078e020b */
[----:B------:R0:W-:Y:S01]  /*5e50*/  STL [R1+0x14], R0 ;  /* 0x0000140001007387 */ /* 0x0001e20000100800 */
[----:B------:R-:W-:Y:S02]  /*5e60*/  IMAD R9, R27, R12, R9 ;  /* 0x0000000c1b097224 */ /* 0x000fe400078e0209 */
[----:B------:R-:W-:-:S02]  /*5e70*/  IMAD.MOV.U32 R13, RZ, RZ, R6 ;  /* 0x000000ffff0d7224 */ /* 0x000fc400078e0006 */
[----:B------:R-:W-:Y:S01]  /*5e80*/  VIADD R5, R24, 0x15 ;  /* 0x0000001518057836 */ /* 0x000fe20000000000 */
[----:B------:R-:W-:Y:S02]  /*5e90*/  ISETP.GT.U32.AND P0, PT, R27, R9, PT ;  /* 0x000000091b00720c */ /* 0x000fe40003f04070 */
[----:B------:R-:W-:Y:S01]  /*5ea0*/  @!P6 IADD3 R13, PT, PT, -R13, RZ, RZ ;  /* 0x000000ff0d0de210 */ /* 0x000fe20007ffe1ff */
[--C-:B------:R-:W-:Y:S01]  /*5eb0*/  @!P1 IMAD.IADD R8, R8, 0x1, -R27.reuse ;  /* 0x0000000108089824 */ /* 0x100fe200078e0a1b */
[----:B------:R-:W-:Y:S01]  /*5ec0*/  IABS R12, R5 ;  /* 0x00000005000c7213 */ /* 0x000fe20000000000 */
[----:B0-----:R-:W-:Y:S01]  /*5ed0*/  IMAD.MOV.U32 R0, RZ, RZ, R10 ;  /* 0x000000ffff007224 */ /* 0x001fe200078e000a */
[----:B------:R-:W-:Y:S01]  /*5ee0*/  ISETP.GE.AND P1, PT, R5, RZ, PT ;  /* 0x000000ff0500720c */ /* 0x000fe20003f26270 */
[----:B------:R0:W-:Y:S01]  /*5ef0*/  STL [R1+0x10], R13 ;  /* 0x0000100d01007387 */ /* 0x0001e20000100800 */
[----:B------:R-:W-:Y:S01]  /*5f00*/  @!P4 IMAD.IADD R2, R2, 0x1, -R27 ;  /* 0x000000010202c824 */ /* 0x000fe200078e0a1b */
[----:B------:R-:W-:Y:S01]  /*5f10*/  ISETP.GE.AND P4, PT, R4, RZ, PT ;  /* 0x000000ff0400720c */ /* 0x000fe20003f86270 */
[----:B------:R-:W-:Y:S01]  /*5f20*/  @!P3 IMAD.MOV R0, RZ, RZ, -R0 ;  /* 0x000000ffff00b224 */ /* 0x000fe200078e0a00 */
[----:B------:R-:W-:Y:S01]  /*5f30*/  ISETP.GT.U32.AND P3, PT, R27, R11, PT ;  /* 0x0000000b1b00720c */ /* 0x000fe20003f64070 */
[----:B------:R-:W-:Y:S01]  /*5f40*/  IMAD.HI.U32 R6, R23, R12, RZ ;  /* 0x0000000c17067227 */ /* 0x000fe200078e00ff */
[----:B------:R-:W-:-:S02]  /*5f50*/  ISETP.GE.AND P6, PT, R7, RZ, PT ;  /* 0x000000ff0700720c */ /* 0x000fc40003fc6270 */
[----:B------:R2:W-:Y:S01]  /*5f60*/  STL [R1+0xc], R0 ;  /* 0x00000c0001007387 */ /* 0x0005e20000100800 */
[----:B------:R-:W-:Y:S02]  /*5f70*/  IMAD.MOV R6, RZ, RZ, -R6 ;  /* 0x000000ffff067224 */ /* 0x000fe400078e0a06 */
[----:B0-----:R-:W-:Y:S02]  /*5f80*/  VIADD R13, R24, 0x14 ;  /* 0x00000014180d7836 */ /* 0x001fe40000000000 */
[--C-:B------:R-:W-:Y:S01]  /*5f90*/  @!P0 IMAD.IADD R9, R9, 0x1, -R27.reuse ;  /* 0x0000000109098824 */ /* 0x100fe200078e0a1b */
[C---:B------:R-:W-:Y:S01]  /*5fa0*/  ISETP.GT.U32.AND P0, PT, R27.reuse, R8, PT ;  /* 0x000000081b00720c */ /* 0x040fe20003f04070 */
[----:B------:R-:W-:Y:S01]  /*5fb0*/  IMAD R12, R27, R6, R12 ;  /* 0x000000061b0c7224 */ /* 0x000fe200078e020c */
[----:B------:R-:W-:Y:S01]  /*5fc0*/  IABS R4, R13 ;  /* 0x0000000d00047213 */ /* 0x000fe20000000000 */
[----:B------:R-:W-:Y:S02]  /*5fd0*/  @!P3 IMAD.IADD R11, R11, 0x1, -R27 ;  /* 0x000000010b0bb824 */ /* 0x000fe400078e0a1b */
[----:B--2---:R-:W-:-:S02]  /*5fe0*/  IMAD.MOV.U32 R0, RZ, RZ, R2 ;  /* 0x000000ffff007224 */ /* 0x004fc400078e0002 */
[----:B------:R-:W-:Y:S01]  /*5ff0*/  IMAD.MOV.U32 R6, RZ, RZ, R4 ;  /* 0x000000ffff067224 */ /* 0x000fe200078e0004 */
[C---:B------:R-:W-:Y:S01]  /*6000*/  ISETP.GT.U32.AND P3, PT, R27.reuse, R11, PT ;  /* 0x0000000b1b00720c */ /* 0x040fe20003f64070 */
[----:B------:R-:W-:Y:S01]  /*6010*/  @!P5 IMAD.MOV R0, RZ, RZ, -R0 ;  /* 0x000000ffff00d224 */ /* 0x000fe200078e0a00 */
[----:B------:R-:W-:Y:S01]  /*6020*/  ISETP.GT.U32.AND P5, PT, R27, R9, PT ;  /* 0x000000091b00720c */ /* 0x000fe20003fa4070 */
[----:B------:R-:W-:-:S03]  /*6030*/  IMAD.HI.U32 R10, R23, R6, RZ ;  /* 0x00000006170a7227 */ /* 0x000fc600078e00ff */
[----:B------:R0:W-:Y:S01]  /*6040*/  STL [R1+0x8], R0 ;  /* 0x0000080001007387 */ /* 0x0001e20000100800 */
[----:B------:R-:W-:Y:S02]  /*6050*/  VIADD R5, R24, 0x13 ;  /* 0x0000001318057836 */ /* 0x000fe40000000000 */
[----:B------:R-:W-:Y:S02]  /*6060*/  IMAD.MOV R10, RZ, RZ, -R10 ;  /* 0x000000ffff0a7224 */ /* 0x000fe400078e0a0a */
[--C-:B------:R-:W-:Y:S01]  /*6070*/  @!P0 IMAD.IADD R8, R8, 0x1, -R27.reuse ;  /* 0x0000000108088824 */ /* 0x100fe200078e0a1b */
[----:B------:R-:W-:Y:S01]  /*6080*/  IABS R7, R5 ;  /* 0x0000000500077213 */ /* 0x000fe20000000000 */
[C---:B------:R-:W-:Y:S01]  /*6090*/  IMAD R6, R27.reuse, R10, R6 ;  /* 0x0000000a1b067224 */ /* 0x040fe200078e0206 */
[----:B------:R-:W-:Y:S01]  /*60a0*/  ISETP.GT.U32.AND P0, PT, R27, R12, PT ;  /* 0x0000000c1b00720c */ /* 0x000fe20003f04070 */
[----:B------:R-:W-:Y:S01]  /*60b0*/  @!P5 IMAD.IADD R9, R9, 0x1, -R27 ;  /* 0x000000010909d824 */ /* 0x000fe200078e0a1b */
[----:B------:R-:W-:Y:S01]  /*60c0*/  @!P3 IADD3 R11, PT, PT, R11, -R27, RZ ;  /* 0x8000001b0b0bb210 */ /* 0x000fe20007ffe0ff */
[----:B------:R-:W-:Y:S01]  /*60d0*/  IMAD.HI.U32 R10, R23, R7, RZ ;  /* 0x00000007170a7227 */ /* 0x000fe200078e00ff */
[----:B------:R-:W-:-:S02]  /*60e0*/  ISETP.GT.U32.AND P5, PT, R27, R6, PT ;  /* 0x000000061b00720c */ /* 0x000fc40003fa4070 */
[----:B------:R-:W-:Y:S01]  /*60f0*/  ISETP.GE.AND P3, PT, R13, RZ, PT ;  /* 0x000000ff0d00720c */ /* 0x000fe20003f66270 */
[----:B------:R-:W-:Y:S02]  /*6100*/  IMAD.MOV R13, RZ, RZ, -R10 ;  /* 0x000000ffff0d7224 */ /* 0x000fe400078e0a0a */
[----:B------:R-:W-:Y:S02]  /*6110*/  @!P6 IMAD.MOV R9, RZ, RZ, -R9 ;  /* 0x000000ffff09e224 */ /* 0x000fe400078e0a09 */
[----:B------:R-:W-:Y:S02]  /*6120*/  IMAD R7, R27, R13, R7 ;  /* 0x0000000d1b077224 */ /* 0x000fe400078e0207 */
[--C-:B------:R-:W-:Y:S01]  /*6130*/  @!P0 IMAD.IADD R12, R12, 0x1, -R27.reuse ;  /* 0x000000010c0c8824 */ /* 0x100fe200078e0a1b */
[----:B------:R-:W-:Y:S01]  /*6140*/  ISETP.GE.AND P0, PT, R5, RZ, PT ;  /* 0x000000ff0500720c */ /* 0x000fe20003f06270 */
[----:B------:R-:W-:Y:S01]  /*6150*/  @!P2 IMAD.MOV R8, RZ, RZ, -R8 ;  /* 0x000000ffff08a224 */ /* 0x000fe200078e0a08 */
[C---:B------:R-:W-:Y:S01]  /*6160*/  ISETP.GT.U32.AND P6, PT, R27.reuse, R7, PT ;  /* 0x000000071b00720c */ /* 0x040fe20003fc4070 */
[----:B------:R-:W-:Y:S01]  /*6170*/  VIADD R4, R24, 0x11 ;  /* 0x0000001118047836 */ /* 0x000fe20000000000 */
[C---:B------:R-:W-:Y:S01]  /*6180*/  ISETP.GT.U32.AND P2, PT, R27.reuse, R12, PT ;  /* 0x0000000c1b00720c */ /* 0x040fe20003f44070 */
[----:B------:R-:W-:Y:S01]  /*6190*/  @!P5 IMAD.IADD R6, R6, 0x1, -R27 ;  /* 0x000000010606d824 */ /* 0x000fe200078e0a1b */
[----:B------:R-:W-:Y:S01]  /*61a0*/  STL [R1+0x744], R8 ;  /* 0x0007440801007387 */ /* 0x000fe20000100800 */
[----:B------:R-:W-:Y:S01]  /*61b0*/  VIADD R2, R24, 0x12 ;  /* 0x0000001218027836 */ /* 0x000fe20000000000 */
[----:B------:R-:W-:Y:S01]  /*61c0*/  IABS R16, R4 ;  /* 0x0000000400107213 */ /* 0x000fe20000000000 */
[----:B------:R-:W-:Y:S01]  /*61d0*/  @!P4 IMAD.MOV R11, RZ, RZ, -R11 ;  /* 0x000000ffff0bc224 */ /* 0x000fe200078e0a0b */
[----:B------:R-:W-:Y:S01]  /*61e0*/  ISETP.GT.U32.AND P5, PT, R27, R6, PT ;  /* 0x000000061b00720c */ /* 0x000fe20003fa4070 */
[----:B------:R-:W-:Y:S01]  /*61f0*/  STL [R1+0x748], R9 ;  /* 0x0007480901007387 */ /* 0x000fe20000100800 */
[----:B------:R-:W-:Y:S01]  /*6200*/  IABS R15, R2 ;  /* 0x00000002000f7213 */ /* 0x000fe20000000000 */
[----:B------:R-:W-:Y:S01]  /*6210*/  IMAD.HI.U32 R5, R23, R16, RZ ;  /* 0x0000001017057227 */ /* 0x000fe200078e00ff */
[----:B------:R-:W-:Y:S01]  /*6220*/  ISETP.GE.AND P4, PT, R2, RZ, PT ;  /* 0x000000ff0200720c */ /* 0x000fe20003f86270 */
[----:B------:R-:W-:Y:S02]  /*6230*/  STL [R1+0x74c], R11 ;  /* 0x00074c0b01007387 */ /* 0x000fe40000100800 */
[----:B------:R-:W-:-:S02]  /*6240*/  @!P6 IMAD.IADD R7, R7, 0x1, -R27 ;  /* 0x000000010707e824 */ /* 0x000fc400078e0a1b */
[----:B------:R-:W-:Y:S01]  /*6250*/  @!P2 IMAD.IADD R12, R12, 0x1, -R27 ;  /* 0x000000010c0ca824 */ /* 0x000fe200078e0a1b */
[----:B------:R-:W-:Y:S01]  /*6260*/  ISETP.GE.AND P2, PT, R4, RZ, PT ;  /* 0x000000ff0400720c */ /* 0x000fe20003f46270 */
[----:B------:R-:W-:Y:S01]  /*6270*/  IMAD.MOV R5, RZ, RZ, -R5 ;  /* 0x000000ffff057224 */ /* 0x000fe200078e0a05 */
[----:B------:R-:W-:Y:S01]  /*6280*/  ISETP.GT.U32.AND P6, PT, R27, R7, PT ;  /* 0x000000071b00720c */ /* 0x000fe20003fc4070 */
[----:B------:R-:W-:Y:S02]  /*6290*/  VIADD R4, R24, 0x10 ;  /* 0x0000001018047836 */ /* 0x000fe40000000000 */
[----:B------:R-:W-:-:S03]  /*62a0*/  IMAD.HI.U32 R10, R23, R15, RZ ;  /* 0x0000000f170a7227 */ /* 0x000fc600078e00ff */
[----:B------:R-:W-:Y:S01]  /*62b0*/  IABS R18, R4 ;  /* 0x0000000400127213 */ /* 0x000fe20000000000 */
[C---:B------:R-:W-:Y:S02]  /*62c0*/  IMAD R16, R27.reuse, R5, R16 ;  /* 0x000000051b107224 */ /* 0x040fe400078e0210 */
[----:B------:R-:W-:Y:S02]  /*62d0*/  @!P5 IMAD.IADD R6, R6, 0x1, -R27 ;  /* 0x000000010606d824 */ /* 0x000fe400078e0a1b */
[----:B------:R-:W-:Y:S02]  /*62e0*/  IMAD.MOV R10, RZ, RZ, -R10 ;  /* 0x000000ffff0a7224 */ /* 0x000fe400078e0a0a */
[----:B0-----:R-:W-:Y:S02]  /*62f0*/  IMAD.MOV.U32 R0, RZ, RZ, R6 ;  /* 0x000000ffff007224 */ /* 0x001fe400078e0006 */
[----:B------:R-:W-:Y:S01]  /*6300*/  @!P1 IMAD.MOV R12, RZ, RZ, -R12 ;  /* 0x000000ffff0c9224 */ /* 0x000fe200078e0a0c */
[C---:B------:R-:W-:Y:S01]  /*6310*/  ISETP.GT.U32.AND P1, PT, R27.reuse, R16, PT ;  /* 0x000000101b00720c */ /* 0x040fe20003f24070 */
[----:B------:R-:W-:Y:S01]  /*6320*/  IMAD R15, R27, R10, R15 ;  /* 0x0000000a1b0f7224 */ /* 0x000fe200078e020f */
[----:B------:R-:W-:Y:S01]  /*6330*/  @!P3 IADD3 R0, PT, PT, -R0, RZ, RZ ;  /* 0x000000ff0000b210 */ /* 0x000fe20007ffe1ff */
[----:B------:R-:W-:Y:S01]  /*6340*/  IMAD.HI.U32 R6, R23, R18, RZ ;  /* 0x0000001217067227 */ /* 0x000fe200078e00ff */
[----:B------:R-:W-:Y:S01]  /*6350*/  STL [R1+0x750], R12 ;  /* 0x0007500c01007387 */ /* 0x000fe20000100800 */
[----:B------:R-:W-:-:S02]  /*6360*/  ISETP.GE.AND P3, PT, R4, RZ, PT ;  /* 0x000000ff0400720c */ /* 0x000fc40003f66270 */
[C---:B------:R-:W-:Y:S01]  /*6370*/  VIADD R2, R24.reuse, 0xe ;  /* 0x0000000e18027836 */ /* 0x040fe20000000000 */
[----:B------:R-:W-:Y:S01]  /*6380*/  ISETP.GT.U32.AND P5, PT, R27, R15, PT ;  /* 0x0000000f1b00720c */ /* 0x000fe20003fa4070 */
[----:B------:R-:W-:Y:S01]  /*6390*/  IMAD.MOV R6, RZ, RZ, -R6 ;  /* 0x000000ffff067224 */ /* 0x000fe200078e0a06 */
[----:B------:R0:W-:Y:S01]  /*63a0*/  STL [R1+0x44], R0 ;  /* 0x0000440001007387 */ /* 0x0001e20000100800 */
[--C-:B------:R-:W-:Y:S01]  /*63b0*/  @!P6 IMAD.IADD R7, R7, 0x1, -R27.reuse ;  /* 0x000000010707e824 */ /* 0x100fe200078e0a1b */
[----:B------:R-:W-:Y:S01]  /*63c0*/  IABS R4, R2 ;  /* 0x0000000200047213 */ /* 0x000fe20000000000 */
[----:B------:R-:W-:Y:S02]  /*63d0*/  VIADD R5, R24, 0xf ;  /* 0x0000000f18057836 */ /* 0x000fe40000000000 */
[----:B------:R-:W-:Y:S02]  /*63e0*/  IMAD R18, R27, R6, R18 ;  /* 0x000000061b127224 */ /* 0x000fe400078e0212 */
[----:B------:R-:W-:Y:S01]  /*63f0*/  @!P1 IMAD.IADD R16, R16, 0x1, -R27 ;  /* 0x0000000110109824 */ /* 0x000fe200078e0a1b */
[----:B------:R-:W-:Y:S01]  /*6400*/  IABS R19, R5 ;  /* 0x0000000500137213 */ /* 0x000fe20000000000 */
[----:B------:R-:W-:Y:S01]  /*6410*/  IMAD.HI.U32 R6, R23, R4, RZ ;  /* 0x0000000417067227 */ /* 0x000fe200078e00ff */
[----:B------:R-:W-:-:S02]  /*6420*/  ISETP.GE.AND P6, PT, R5, RZ, PT ;  /* 0x000000ff0500720c */ /* 0x000fc40003fc6270 */
[----:B------:R-:W-:Y:S01]  /*6430*/  ISETP.GT.U32.AND P1, PT, R27, R16, PT ;  /* 0x000000101b00720c */ /* 0x000fe20003f24070 */
[----:B0-----:R-:W-:Y:S02]  /*6440*/  IMAD.MOV.U32 R0, RZ, RZ, R7 ;  /* 0x000000ffff007224 */ /* 0x001fe400078e0007 */
[----:B------:R-:W-:Y:S02]  /*6450*/  @!P5 IMAD.IADD R15, R15, 0x1, -R27 ;  /* 0x000000010f0fd824 */ /* 0x000fe400078e0a1b */
[----:B------:R-:W-:Y:S01]  /*6460*/  @!P0 IMAD.MOV R0, RZ, RZ, -R0 ;  /* 0x000000ffff008224 */ /* 0x000fe200078e0a00 */
[----:B------:R-:W-:Y:S01]  /*6470*/  ISETP.GT.U32.AND P0, PT, R27, R18, PT ;  /* 0x000000121b00720c */ /* 0x000fe20003f04070 */
[----:B------:R-:W-:Y:S01]  /*6480*/  IMAD.HI.U32 R10, R23, R19, RZ ;  /* 0x00000013170a7227 */ /* 0x000fe200078e00ff */
[----:B------:R-:W-:Y:S02]  /*6490*/  ISETP.GT.U32.AND P5, PT, R27, R15, PT ;  /* 0x0000000f1b00720c */ /* 0x000fe40003fa4070 */
[----:B------:R-:W-:Y:S01]  /*64a0*/  STL [R1+0x754], R0 ;  /* 0x0007540001007387 */ /* 0x000fe20000100800 */
[----:B------:R-:W-:-:S02]  /*64b0*/  IMAD.MOV R6, RZ, RZ, -R6 ;  /* 0x000000ffff067224 */ /* 0x000fc400078e0a06 */
[----:B------:R-:W-:Y:S02]  /*64c0*/  IMAD.MOV R7, RZ, RZ, -R10 ;  /* 0x000000ffff077224 */ /* 0x000fe400078e0a0a */
[C---:B------:R-:W-:Y:S02]  /*64d0*/  IMAD R4, R27.reuse, R6, R4 ;  /* 0x000000061b047224 */ /* 0x040fe400078e0204 */
[C---:B------:R-:W-:Y:S01]  /*64e0*/  IMAD R19, R27.reuse, R7, R19 ;  /* 0x000000071b137224 */ /* 0x040fe200078e0213 */
[----:B------:R-:W-:Y:S01]  /*64f0*/  IABS R7, R21 ;  /* 0x0000001500077213 */ /* 0x000fe20000000000 */
[--C-:B------:R-:W-:Y:S01]  /*6500*/  @!P0 IMAD.IADD R18, R18, 0x1, -R27.reuse ;  /* 0x0000000112128824 */ /* 0x100fe200078e0a1b */
[C---:B------:R-:W-:Y:S01]  /*6510*/  ISETP.GT.U32.AND P0, PT, R27.reuse, R4, PT ;  /* 0x000000041b00720c */ /* 0x040fe20003f04070 */
[----:B------:R-:W-:Y:S02]  /*6520*/  VIADD R5, R24, 0xd ;  /* 0x0000000d18057836 */ /* 0x000fe40000000000 */
[--C-:B------:R-:W-:Y:S01]  /*6530*/  @!P1 IMAD.IADD R16, R16, 0x1, -R27.reuse ;  /* 0x0000000110109824 */ /* 0x100fe200078e0a1b */
[----:B------:R-:W-:Y:S01]  /*6540*/  ISETP.GT.U32.AND P1, PT, R27, R19, PT ;  /* 0x000000131b00720c */ /* 0x000fe20003f24070 */
[----:B------:R-:W-:Y:S01]  /*6550*/  @!P5 IMAD.IADD R15, R15, 0x1, -R27 ;  /* 0x000000010f0fd824 */ /* 0x000fe200078e0a1b */
[----:B------:R-:W-:Y:S01]  /*6560*/  IABS R13, R5 ;  /* 0x00000005000d7213 */ /* 0x000fe20000000000 */
[----:B------:R-:W-:Y:S01]  /*6570*/  @!P2 IMAD.MOV R16, RZ, RZ, -R16 ;  /* 0x000000ffff10a224 */ /* 0x000fe200078e0a10 */
[----:B------:R-:W-:Y:S01]  /*6580*/  ISETP.GE.AND P5, PT, R2, RZ, PT ;  /* 0x000000ff0200720c */ /* 0x000fe20003fa6270 */
[----:B------:R-:W-:Y:S01]  /*6590*/  @!P4 IMAD.MOV R15, RZ, RZ, -R15 ;  /* 0x000000ffff0fc224 */ /* 0x000fe200078e0a0f */
[----:B------:R-:W-:Y:S01]  /*65a0*/  ISETP.GT.U32.AND P4, PT, R27, R18, PT ;  /* 0x000000121b00720c */ /* 0x000fe20003f84070 */
[----:B------:R-:W-:-:S03]  /*65b0*/  IMAD.HI.U32 R14, R23, R13, RZ ;  /* 0x0000000d170e7227 */ /* 0x000fc600078e00ff */
[----:B------:R-:W-:Y:S01]  /*65c0*/  STL [R1+0x758], R15 ;  /* 0x0007580f01007387 */ /* 0x000fe20000100800 */
[----:B------:R-:W-:Y:S02]  /*65d0*/  @!P0 IMAD.IADD R4, R4, 0x1, -R27 ;  /* 0x0000000104048824 */ /* 0x000fe400078e0a1b */
[----:B------:R-:W-:Y:S01]  /*65e0*/  IMAD.MOV R14, RZ, RZ, -R14 ;  /* 0x000000ffff0e7224 */ /* 0x000fe200078e0a0e */
[----:B------:R-:W-:Y:S01]  /*65f0*/  @!P1 IADD3 R19, PT, PT, R19, -R27, RZ ;  /* 0x8000001b13139210 */ /* 0x000fe20007ffe0ff */
[----:B------:R-:W-:Y:S01]  /*6600*/  VIADD R2, R24, 0xc ;  /* 0x0000000c18027836 */ /* 0x000fe20000000000 */
[----:B------:R-:W-:Y:S01]  /*6610*/  ISETP.GE.AND P1, PT, R5, RZ, PT ;  /* 0x000000ff0500720c */ /* 0x000fe20003f26270 */
[C---:B------:R-:W-:Y:S01]  /*6620*/  IMAD R5, R27.reuse, R14, R13 ;  /* 0x0000000e1b057224 */ /* 0x040fe200078e020d */
[----:B------:R-:W-:Y:S01]  /*6630*/  ISETP.GT.U32.AND P0, PT, R27, R4, PT ;  /* 0x000000041b00720c */ /* 0x000fe20003f04070 */
[----:B------:R-:W-:Y:S01]  /*6640*/  IMAD.HI.U32 R13, R23, R7, RZ ;  /* 0x00000007170d7227 */ /* 0x000fe200078e00ff */
[----:B------:R-:W-:Y:S01]  /*6650*/  ISETP.GT.U32.AND P2, PT, R27, R19, PT ;  /* 0x000000131b00720c */ /* 0x000fe20003f44070 */
[----:B------:R-:W-:Y:S01]  /*6660*/  STL [R1+0x75c], R16 ;  /* 0x00075c1001007387 */ /* 0x000fe20000100800 */
[----:B------:R-:W-:Y:S01]  /*6670*/  IABS R6, R2 ;  /* 0x0000000200067213 */ /* 0x000fe20000000000 */
[----:B------:R-:W-:-:S02]  /*6680*/  IMAD.MOV R13, RZ, RZ, -R13 ;  /* 0x000000ffff0d7224 */ /* 0x000fc400078e0a0d */
[----:B------:R-:W-:Y:S01]  /*6690*/  @!P4 IMAD.IADD R18, R18, 0x1, -R27 ;  /* 0x000000011212c824 */ /* 0x000fe200078e0a1b */
[C---:B------:R-:W-:Y:S01]  /*66a0*/  ISETP.GT.U32.AND P4, PT, R27.reuse, R5, PT ;  /* 0x000000051b00720c */ /* 0x040fe20003f84070 */
[C---:B------:R-:W-:Y:S02]  /*66b0*/  IMAD R7, R27.reuse, R13, R7 ;  /* 0x0000000d1b077224 */ /* 0x040fe400078e0207 */
[----:B------:R-:W-:Y:S02]  /*66c0*/  @!P3 IMAD.MOV R18, RZ, RZ, -R18 ;  /* 0x000000ffff12b224 */ /* 0x000fe400078e0a12 */
[--C-:B------:R-:W-:Y:S01]  /*66d0*/  @!P0 IMAD.IADD R4, R4, 0x1, -R27.reuse ;  /* 0x0000000104048824 */ /* 0x100fe200078e0a1b */
[----:B------:R-:W-:Y:S01]  /*66e0*/  ISETP.GT.U32.AND P0, PT, R27, R7, PT ;  /* 0x000000071b00720c */ /* 0x000fe20003f04070 */
[----:B------:R-:W-:Y:S01]  /*66f0*/  IMAD.HI.U32 R10, R23, R6, RZ ;  /* 0x00000006170a7227 */ /* 0x000fe200078e00ff */
[----:B------:R0:W-:Y:S03]  /*6700*/  STL [R1+0x760], R18 ;  /* 0x0007601201007387 */ /* 0x0001e60000100800 */
[--C-:B------:R-:W-:Y:S01]  /*6710*/  @!P2 IMAD.IADD R19, R19, 0x1, -R27.reuse ;  /* 0x000000011313a824 */ /* 0x100fe200078e0a1b */
[----:B------:R-:W-:Y:S01]  /*6720*/  ISETP.GE.AND P2, PT, R2, RZ, PT ;  /* 0x000000ff0200720c */ /* 0x000fe20003f46270 */
[----:B------:R-:W-:-:S02]  /*6730*/  @!P4 IMAD.IADD R5, R5, 0x1, -R27 ;  /* 0x000000010505c824 */ /* 0x000fc400078e0a1b */
[----:B------:R-:W-:Y:S02]  /*6740*/  IMAD.MOV R10, RZ, RZ, -R10 ;  /* 0x000000ffff0a7224 */ /* 0x000fe400078e0a0a */
[----:B------:R-:W-:Y:S01]  /*6750*/  VIADD R14, R24, 0xa ;  /* 0x0000000a180e7836 */ /* 0x000fe20000000000 */
[----:B------:R-:W-:Y:S01]  /*6760*/  ISETP.GT.U32.AND P4, PT, R27, R5, PT ;  /* 0x000000051b00720c */ /* 0x000fe20003f84070 */
[----:B0-----:R-:W-:Y:S02]  /*6770*/  IMAD.MOV.U32 R18, RZ, RZ, R24 ;  /* 0x000000ffff127224 */ /* 0x001fe400078e0018 */
[----:B------:R-:W-:Y:S02]  /*6780*/  @!P0 IMAD.IADD R7, R7, 0x1, -R27 ;  /* 0x0000000107078824 */ /* 0x000fe400078e0a1b */
[C---:B------:R-:W-:Y:S02]  /*6790*/  VIADD R2, R18.reuse, 0x9 ;  /* 0x0000000912027836 */ /* 0x040fe40000000000 */
[C---:B------:R-:W-:Y:S01]  /*67a0*/  IMAD R6, R27.reuse, R10, R6 ;  /* 0x0000000a1b067224 */ /* 0x040fe200078e0206 */
[C---:B------:R-:W-:Y:S01]  /*67b0*/  ISETP.GT.U32.AND P0, PT, R27.reuse, R7, PT ;  /* 0x000000071b00720c */ /* 0x040fe20003f04070 */
[C---:B------:R-:W-:Y:S01]  /*67c0*/  VIADD R16, R18.reuse, 0x8 ;  /* 0x0000000812107836 */ /* 0x040fe20000000000 */
[----:B------:R-:W-:Y:S01]  /*67d0*/  IABS R13, R2 ;  /* 0x00000002000d7213 */ /* 0x000fe20000000000 */
[----:B------:R-:W-:Y:S01]  /*67e0*/  @!P6 IMAD.MOV R19, RZ, RZ, -R19 ;  /* 0x000000ffff13e224 */ /* 0x000fe200078e0a13 */
[----:B------:R-:W-:Y:S01]  /*67f0*/  ISETP.GT.U32.AND P3, PT, R27, R6, PT ;  /* 0x000000061b00720c */ /* 0x000fe20003f64070 */
[----:B------:R-:W-:Y:S01]  /*6800*/  VIADD R15, R18, 0x7 ;  /* 0x00000007120f7836 */ /* 0x000fe20000000000 */
[----:B------:R-:W-:Y:S01]  /*6810*/  @!P4 IADD3 R5, PT, PT, R5, -R27, RZ ;  /* 0x8000001b0505c210 */ /* 0x000fe20007ffe0ff */
[----:B------:R-:W-:Y:S01]  /*6820*/  IMAD.HI.U32 R22, R23, R13, RZ ;  /* 0x0000000d17167227 */ /* 0x000fe200078e00ff */
[----:B------:R-:W-:Y:S01]  /*6830*/  IABS R10, R14 ;  /* 0x0000000e000a7213 */ /* 0x000fe20000000000 */
[----:B------:R-:W-:Y:S01]  /*6840*/  STL [R1+0x764], R19 ;  /* 0x0007641301007387 */ /* 0x000fe20000100800 */
[----:B------:R-:W-:Y:S01]  /*6850*/  ISETP.GE.AND P4, PT, R14, RZ, PT ;  /* 0x000000ff0e00720c */ /* 0x000fe20003f86270 */
[----:B------:R-:W-:Y:S01]  /*6860*/  IMAD.MOV R22, RZ, RZ, -R22 ;  /* 0x000000ffff167224 */ /* 0x000fe200078e0a16 */
[----:B------:R-:W-:Y:S01]  /*6870*/  IABS R14, R16 ;  /* 0x00000010000e7213 */ /* 0x000fe20000000000 */
[----:B------:R-:W-:Y:S01]  /*6880*/  @!P0 IMAD.IADD R7, R7, 0x1, -R27 ;  /* 0x0000000107078824 */ /* 0x000fe200078e0a1b */
[----:B------:R-:W-:Y:S01]  /*6890*/  ISETP.GE.AND P6, PT, R21, RZ, PT ;  /* 0x000000ff1500720c */ /* 0x000fe20003fc6270 */
[----:B------:R-:W-:-:S02]  /*68a0*/  IMAD R13, R27, R22, R13 ;  /* 0x000000161b0d7224 */ /* 0x000fc400078e020d */
[----:B------:R-:W-:Y:S02]  /*68b0*/  @!P3 IMAD.IADD R6, R6, 0x1, -R27 ;  /* 0x000000010606b824 */ /* 0x000fe400078e0a1b */
[----:B------:R-:W-:Y:S01]  /*68c0*/  IMAD.HI.U32 R17, R23, R10, RZ ;  /* 0x0000000a17117227 */ /* 0x000fe200078e00ff */
[C---:B------:R-:W-:Y:S02]  /*68d0*/  ISETP.GT.U32.AND P0, PT, R27.reuse, R13, PT ;  /* 0x0000000d1b00720c */ /* 0x040fe40003f04070 */
[----:B------:R-:W-:Y:S01]  /*68e0*/  ISETP.GT.U32.AND P3, PT, R27, R6, PT ;  /* 0x000000061b00720c */ /* 0x000fe20003f64070 */
[----:B------:R-:W-:-:S04]  /*68f0*/  IMAD.HI.U32 R21, R23, R14, RZ ;  /* 0x0000000e17157227 */ /* 0x000fc800078e00ff */
[----:B------:R-:W-:Y:S02]  /*6900*/  IMAD.MOV R17, RZ, RZ, -R17 ;  /* 0x000000ffff117224 */ /* 0x000fe400078e0a11 */
[----:B------:R-:W-:Y:S02]  /*6910*/  IMAD.MOV R21, RZ, RZ, -R21 ;  /* 0x000000ffff157224 */ /* 0x000fe400078e0a15 */
[C---:B------:R-:W-:Y:S01]  /*6920*/  IMAD R10, R27.reuse, R17, R10 ;  /* 0x000000111b0a7224 */ /* 0x040fe200078e020a */
[----:B------:R-:W-:Y:S01]  /*6930*/  IABS R17, R15 ;  /* 0x0000000f00117213 */ /* 0x000fe20000000000 */
[----:B------:R-:W-:Y:S02]  /*6940*/  IMAD R14, R27, R21, R14 ;  /* 0x000000151b0e7224 */ /* 0x000fe400078e020e */
[----:B------:R-:W-:Y:S02]  /*6950*/  @!P0 IMAD.IADD R13, R13, 0x1, -R27 ;  /* 0x000000010d0d8824 */ /* 0x000fe400078e0a1b */
[----:B------:R-:W-:Y:S01]  /*6960*/  IMAD.HI.U32 R28, R23, R17, RZ ;  /* 0x00000011171c7227 */ /* 0x000fe200078e00ff */
[----:B------:R-:W-:-:S03]  /*6970*/  ISETP.GT.U32.AND P0, PT, R27, R14, PT ;  /* 0x0000000e1b00720c */ /* 0x000fc60003f04070 */
[----:B------:R-:W-:Y:S01]  /*6980*/  @!P3 IMAD.IADD R6, R6, 0x1, -R27 ;  /* 0x000000010606b824 */ /* 0x000fe200078e0a1b */
[C---:B------:R-:W-:Y:S01]  /*6990*/  ISETP.GT.U32.AND P3, PT, R27.reuse, R10, PT ;  /* 0x0000000a1b00720c */ /* 0x040fe20003f64070 */
[----:B------:R-:W-:Y:S02]  /*69a0*/  IMAD.MOV R28, RZ, RZ, -R28 ;  /* 0x000000ffff1c7224 */ /* 0x000fe400078e0a1c */
[C---:B------:R-:W-:Y:S02]  /*69b0*/  VIADD R12, R18.reuse, 0x5 ;  /* 0x00000005120c7836 */ /* 0x040fe40000000000 */
[C---:B------:R-:W-:Y:S02]  /*69c0*/  IMAD R17, R27.reuse, R28, R17 ;  /* 0x0000001c1b117224 */ /* 0x040fe400078e0211 */
[C---:B------:R-:W-:Y:S01]  /*69d0*/  VIADD R0, R18.reuse, 0x6 ;  /* 0x0000000612007836 */ /* 0x040fe20000000000 */
[----:B------:R-:W-:Y:S01]  /*69e0*/  IABS R25, R12 ;  /* 0x0000000c00197213 */ /* 0x000fe20000000000 */
[----:B------:R-:W-:Y:S01]  /*69f0*/  VIADD R11, R18, 0x4 ;  /* 0x00000004120b7836 */ /* 0x000fe20000000000 */
[----:B------:R-:W-:Y:S01]  /*6a00*/  @!P0 IADD3 R14, PT, PT, R14, -R27, RZ ;  /* 0x8000001b0e0e8210 */ /* 0x000fe20007ffe0ff */
[----:B------:R-:W-:Y:S01]  /*6a10*/  VIADD R9, R18, 0x3 ;  /* 0x0000000312097836 */ /* 0x000fe20000000000 */
[----:B------:R-:W-:Y:S01]  /*6a20*/  ISETP.GT.U32.AND P0, PT, R27, R17, PT ;  /* 0x000000111b00720c */ /* 0x000fe20003f04070 */
[----:B------:R-:W-:Y:S01]  /*6a30*/  @!P3 IMAD.IADD R10, R10, 0x1, -R27 ;  /* 0x000000010a0ab824 */ /* 0x000fe200078e0a1b */
[----:B------:R-:W-:Y:S01]  /*6a40*/  IABS R26, R0 ;  /* 0x00000000001a7213 */ /* 0x000fe20000000000 */
[----:B------:R-:W-:Y:S01]  /*6a50*/  @!P1 IMAD.MOV R5, RZ, RZ, -R5 ;  /* 0x000000ffff059224 */ /* 0x000fe200078e0a05 */
[----:B------:R-:W-:Y:S01]  /*6a60*/  ISETP.GE.AND P3, PT, R2, RZ, PT ;  /* 0x000000ff0200720c */ /* 0x000fe20003f66270 */
[----:B------:R-:W-:Y:S01]  /*6a70*/  IMAD.HI.U32 R2, R23, R25, RZ ;  /* 0x0000001917027227 */ /* 0x000fe200078e00ff */
[----:B------:R-:W-:-:S02]  /*6a80*/  IABS R21, R11 ;  /* 0x0000000b00157213 */ /* 0x000fc40000000000 */
[----:B------:R-:W-:Y:S01]  /*6a90*/  IABS R24, R9 ;  /* 0x0000000900187213 */ /* 0x000fe20000000000 */
[----:B------:R-:W-:Y:S01]  /*6aa0*/  IMAD.HI.U32 R22, R23, R26, RZ ;  /* 0x0000001a17167227 */ /* 0x000fe200078e00ff */
[----:B------:R-:W-:-:S03]  /*6ab0*/  ISETP.GT.U32.AND P1, PT, R27, R13, PT ;  /* 0x0000000d1b00720c */ /* 0x000fc60003f24070 */
[----:B------:R-:W-:Y:S02]  /*6ac0*/  IMAD.MOV R2, RZ, RZ, -R2 ;  /* 0x000000ffff027224 */ /* 0x000fe400078e0a02 */
[----:B------:R-:W-:-:S04]  /*6ad0*/  IMAD.HI.U32 R28, R23, R21, RZ ;  /* 0x00000015171c7227 */ /* 0x000fc800078e00ff */
[----:B------:R-:W-:Y:S01]  /*6ae0*/  @!P0 IMAD.IADD R17, R17, 0x1, -R27 ;  /* 0x0000000111118824 */ /* 0x000fe200078e0a1b */
[C---:B------:R-:W-:Y:S01]  /*6af0*/  ISETP.GT.U32.AND P0, PT, R27.reuse, R10, PT ;  /* 0x0000000a1b00720c */ /* 0x040fe20003f04070 */
[----:B------:R-:W-:Y:S02]  /*6b00*/  IMAD.MOV R22, RZ, RZ, -R22 ;  /* 0x000000ffff167224 */ /* 0x000fe400078e0a16 */
[----:B------:R-:W-:Y:S02]  /*6b10*/  IMAD R25, R27, R2, R25 ;  /* 0x000000021b197224 */ /* 0x000fe400078e0219 */
[----:B------:R-:W-:Y:S02]  /*6b20*/  VIADD R8, R18, 0x2 ;  /* 0x0000000212087836 */ /* 0x000fe40000000000 */
[----:B------:R-:W-:-:S04]  /*6b30*/  IMAD.HI.U32 R29, R23, R24, RZ ;  /* 0x00000018171d7227 */ /* 0x000fc800078e00ff */
[----:B------:R-:W-:Y:S02]  /*6b40*/  IMAD.MOV R28, RZ, RZ, -R28 ;  /* 0x000000ffff1c7224 */ /* 0x000fe400078e0a1c */
[----:B------:R-:W-:Y:S02]  /*6b50*/  VIADD R2, R18, 0x1 ;  /* 0x0000000112027836 */ /* 0x000fe40000000000 */
[C---:B------:R-:W-:Y:S01]  /*6b60*/  IMAD R26, R27.reuse, R22, R26 ;  /* 0x000000161b1a7224 */ /* 0x040fe200078e021a */
[----:B------:R-:W-:Y:S01]  /*6b70*/  IABS R22, R8 ;  /* 0x0000000800167213 */ /* 0x000fe20000000000 */
[----:B------:R-:W-:Y:S02]  /*6b80*/  IMAD.MOV R29, RZ, RZ, -R29 ;  /* 0x000000ffff1d7224 */ /* 0x000fe400078e0a1d */
[C---:B------:R-:W-:Y:S01]  /*6b90*/  IMAD R21, R27.reuse, R28, R21 ;  /* 0x0000001c1b157224 */ /* 0x040fe200078e0215 */
[----:B------:R-:W-:Y:S01]  /*6ba0*/  IABS R28, R2 ;  /* 0x00000002001c7213 */ /* 0x000fe20000000000 */
[----:B------:R-:W-:-:S02]  /*6bb0*/  IMAD R24, R27, R29, R24 ;  /* 0x0000001d1b187224 */ /* 0x000fc400078e0218 */
[----:B------:R-:W-:Y:S01]  /*6bc0*/  @!P2 IMAD.MOV R6, RZ, RZ, -R6 ;  /* 0x000000ffff06a224 */ /* 0x000fe200078e0a06 */
[C---:B------:R-:W-:Y:S01]  /*6bd0*/  ISETP.GT.U32.AND P2, PT, R27.reuse, R14, PT ;  /* 0x0000000e1b00720c */ /* 0x040fe20003f44070 */
[----:B------:R-:W-:Y:S01]  /*6be0*/  @!P6 IMAD.MOV R7, RZ, RZ, -R7 ;  /* 0x000000ffff07e224 */ /* 0x000fe200078e0a07 */
[----:B------:R-:W-:Y:S01]  /*6bf0*/  ISETP.GT.U32.AND P6, PT, R27, R26, PT ;  /* 0x0000001a1b00720c */ /* 0x000fe20003fc4070 */
[----:B------:R-:W-:Y:S01]  /*6c00*/  @!P1 IMAD.IADD R13, R13, 0x1, -R27 ;  /* 0x000000010d0d9824 */ /* 0x000fe200078e0a1b */
[----:B------:R-:W-:Y:S01]  /*6c10*/  ISETP.GT.U32.AND P1, PT, R27, R21, PT ;  /* 0x000000151b00720c */ /* 0x000fe20003f24070 */
[----:B------:R-:W-:-:S04]  /*6c20*/  IMAD.HI.U32 R29, R23, R22, RZ ;  /* 0x00000016171d7227 */ /* 0x000fc800078e00ff */
[----:B------:R-:W-:-:S04]  /*6c30*/  IMAD.HI.U32 R23, R23, R28, RZ ;  /* 0x0000001c17177227 */ /* 0x000fc800078e00ff */
[----:B------:R-:W-:Y:S01]  /*6c40*/  @!P5 IMAD.MOV R4, RZ, RZ, -R4 ;  /* 0x000000ffff04d224 */ /* 0x000fe200078e0a04 */
[C---:B------:R-:W-:Y:S01]  /*6c50*/  ISETP.GT.U32.AND P5, PT, R27.reuse, R17, PT ;  /* 0x000000111b00720c */ /* 0x040fe20003fa4070 */
[----:B------:R-:W-:Y:S01]  /*6c60*/  @!P0 IMAD.IADD R10, R10, 0x1, -R27 ;  /* 0x000000010a0a8824 */ /* 0x000fe200078e0a1b */
[----:B------:R-:W-:Y:S01]  /*6c70*/  ISETP.GT.U32.AND P0, PT, R27, R25, PT ;  /* 0x000000191b00720c */ /* 0x000fe20003f04070 */
[----:B------:R-:W-:Y:S01]  /*6c80*/  IMAD.MOV R29, RZ, RZ, -R29 ;  /* 0x000000ffff1d7224 */ /* 0x000fe200078e0a1d */
[----:B------:R-:W-:Y:S01]  /*6c90*/  @!P1 IADD3 R21, PT, PT, R21, -R27, RZ ;  /* 0x8000001b15159210 */ /* 0x000fe20007ffe0ff */
[----:B------:R-:W-:Y:S01]  /*6ca0*/  IMAD.MOV R23, RZ, RZ, -R23 ;  /* 0x000000ffff177224 */ /* 0x000fe200078e0a17 */
[----:B------:R-:W-:Y:S01]  /*6cb0*/  STL [R1+0x768], R4 ;  /* 0x0007680401007387 */ /* 0x000fe20000100800 */
[C---:B------:R-:W-:Y:S02]  /*6cc0*/  IMAD R22, R27.reuse, R29, R22 ;  /* 0x0000001d1b167224 */ /* 0x040fe400078e0216 */
[C---:B------:R-:W-:Y:S01]  /*6cd0*/  IMAD R23, R27.reuse, R23, R28 ;  /* 0x000000171b177224 */ /* 0x040fe200078e021c */
[----:B------:R0:W-:Y:S01]  /*6ce0*/  STL [R1+0x76c], R5 ;  /* 0x00076c0501007387 */ /* 0x0001e20000100800 */
[--C-:B------:R-:W-:Y:S01]  /*6cf0*/  @!P2 IMAD.IADD R14, R14, 0x1, -R27.reuse ;  /* 0x000000010e0ea824 */ /* 0x100fe200078e0a1b */
[C---:B------:R-:W-:Y:S01]  /*6d00*/  ISETP.GT.U32.AND P2, PT, R27.reuse, R24, PT ;  /* 0x000000181b00720c */ /* 0x040fe20003f44070 */
[--C-:B------:R-:W-:Y:S01]  /*6d10*/  @!P6 IMAD.IADD R26, R26, 0x1, -R27.reuse ;  /* 0x000000011a1ae824 */ /* 0x100fe200078e0a1b */
[----:B------:R-:W-:Y:S01]  /*6d20*/  ISETP.GT.U32.AND P6, PT, R27, R22, PT ;  /* 0x000000161b00720c */ /* 0x000fe20003fc4070 */
[--C-:B------:R-:W-:Y:S01]  /*6d30*/  @!P5 IMAD.IADD R17, R17, 0x1, -R27.reuse ;  /* 0x000000011111d824 */ /* 0x100fe200078e0a1b */
[----:B------:R-:W-:Y:S01]  /*6d40*/  ISETP.GT.U32.AND P1, PT, R27, R23, PT ;  /* 0x000000171b00720c */ /* 0x000fe20003f24070 */
[----:B------:R-:W-:Y:S01]  /*6d50*/  @!P0 IMAD.IADD R25, R25, 0x1, -R27 ;  /* 0x0000000119198824 */ /* 0x000fe200078e0a1b */
[----:B------:R-:W-:Y:S01]  /*6d60*/  ISETP.GE.AND P5, PT, R16, RZ, PT ;  /* 0x000000ff1000720c */ /* 0x000fe20003fa6270 */
[----:B------:R-:W-:Y:S01]  /*6d70*/  @!P4 IMAD.MOV R10, RZ, RZ, -R10 ;  /* 0x000000ffff0ac224 */ /* 0x000fe200078e0a0a */
[----:B------:R-:W-:Y:S01]  /*6d80*/  ISETP.GE.AND P0, PT, R15, RZ, PT ;  /* 0x000000ff0f00720c */ /* 0x000fe20003f06270 */
[----:B------:R-:W-:Y:S01]  /*6d90*/  @!P3 IMAD.MOV R13, RZ, RZ, -R13 ;  /* 0x000000ffff0db224 */ /* 0x000fe200078e0a0d */
[C---:B------:R-:W-:Y:S01]  /*6da0*/  ISETP.GT.U32.AND P4, PT, R27.reuse, R26, PT ;  /* 0x0000001a1b00720c */ /* 0x040fe20003f84070 */
[----:B------:R-:W2:Y:S01]  /*6db0*/  LDC.64 R28, c[0x0][0x380] ;  /* 0x0000e000ff1c7b82 */ /* 0x000ea20000000a00 */
[C---:B------:R-:W-:Y:S01]  /*6dc0*/  ISETP.GT.U32.AND P3, PT, R27.reuse, R25, PT ;  /* 0x000000191b00720c */ /* 0x040fe20003f64070 */
[--C-:B------:R-:W-:Y:S01]  /*6dd0*/  @!P2 IMAD.IADD R24, R24, 0x1, -R27.reuse ;  /* 0x000000011818a824 */ /* 0x100fe200078e0a1b */
[----:B------:R-:W-:Y:S01]  /*6de0*/  STL [R1+0x770], R6 ;  /* 0x0007700601007387 */ /* 0x000fe20000100800 */
[--C-:B------:R-:W-:Y:S01]  /*6df0*/  @!P6 IMAD.IADD R22, R22, 0x1, -R27.reuse ;  /* 0x000000011616e824 */ /* 0x100fe200078e0a1b */
[----:B------:R-:W-:Y:S01]  /*6e00*/  ISETP.GT.U32.AND P6, PT, R27, R21, PT ;  /* 0x000000151b00720c */ /* 0x000fe20003fc4070 */
[----:B------:R-:W-:Y:S01]  /*6e10*/  @!P1 IMAD.IADD R23, R23, 0x1, -R27 ;  /* 0x0000000117179824 */ /* 0x000fe200078e0a1b */
[C---:B------:R-:W-:Y:S01]  /*6e20*/  ISETP.GT.U32.AND P1, PT, R27.reuse, R24, PT ;  /* 0x000000181b00720c */ /* 0x040fe20003f24070 */
[----:B------:R-:W-:Y:S01]  /*6e30*/  @!P5 IMAD.MOV R14, RZ, RZ, -R14 ;  /* 0x000000ffff0ed224 */ /* 0x000fe200078e0a0e */
[C---:B------:R-:W-:Y:S01]  /*6e40*/  ISETP.GT.U32.AND P5, PT, R27.reuse, R22, PT ;  /* 0x000000161b00720c */ /* 0x040fe20003fa4070 */
[----:B------:R-:W-:Y:S01]  /*6e50*/  @!P0 IMAD.MOV R17, RZ, RZ, -R17 ;  /* 0x000000ffff118224 */ /* 0x000fe200078e0a11 */
[----:B------:R-:W-:Y:S01]  /*6e60*/  ISETP.GT.U32.AND P0, PT, R27, R23, PT ;  /* 0x000000171b00720c */ /* 0x000fe20003f04070 */
[--C-:B------:R-:W-:Y:S01]  /*6e70*/  @!P4 IMAD.IADD R26, R26, 0x1, -R27.reuse ;  /* 0x000000011a1ac824 */ /* 0x100fe200078e0a1b */
[----:B------:R-:W-:Y:S01]  /*6e80*/  STL [R1+0x774], R7 ;  /* 0x0007740701007387 */ /* 0x000fe20000100800 */
[----:B------:R-:W-:Y:S01]  /*6e90*/  @!P3 IMAD.IADD R25, R25, 0x1, -R27 ;  /* 0x000000011919b824 */ /* 0x000fe200078e0a1b */
[----:B------:R-:W-:-:S02]  /*6ea0*/  ISETP.GE.AND P2, PT, R0, RZ, PT ;  /* 0x000000ff0000720c */ /* 0x000fc40003f46270 */
[----:B------:R-:W-:Y:S01]  /*6eb0*/  STL [R1+0x778], R10 ;  /* 0x0007780a01007387 */ /* 0x000fe20000100800 */
[--C-:B------:R-:W-:Y:S01]  /*6ec0*/  @!P6 IMAD.IADD R21, R21, 0x1, -R27.reuse ;  /* 0x000000011515e824 */ /* 0x100fe200078e0a1b */
[----:B------:R-:W-:Y:S01]  /*6ed0*/  ISETP.GE.AND P4, PT, R12, RZ, PT ;  /* 0x000000ff0c00720c */ /* 0x000fe20003f86270 */
[--C-:B------:R-:W-:Y:S01]  /*6ee0*/  @!P1 IMAD.IADD R24, R24, 0x1, -R27.reuse ;  /* 0x0000000118189824 */ /* 0x100fe200078e0a1b */
[----:B------:R-:W-:Y:S01]  /*6ef0*/  STL [R1+0x77c], R13 ;  /* 0x00077c0d01007387 */ /* 0x000fe20000100800 */
[--C-:B------:R-:W-:Y:S01]  /*6f00*/  @!P5 IMAD.IADD R22, R22, 0x1, -R27.reuse ;  /* 0x000000011616d824 */ /* 0x100fe200078e0a1b */
[----:B------:R-:W-:Y:S01]  /*6f10*/  ISETP.GE.AND P5, PT, R2, RZ, PT ;  /* 0x000000ff0200720c */ /* 0x000fe20003fa6270 */
[----:B------:R-:W-:Y:S01]  /*6f20*/  @!P0 IMAD.IADD R23, R23, 0x1, -R27 ;  /* 0x0000000117178824 */ /* 0x000fe200078e0a1b */
[----:B------:R-:W-:Y:S01]  /*6f30*/  ISETP.NE.AND P0, PT, R3, RZ, PT ;  /* 0x000000ff0300720c */ /* 0x000fe20003f05270 */
[----:B------:R-:W-:Y:S01]  /*6f40*/  STL [R1+0x780], R14 ;  /* 0x0007800e01007387 */ /* 0x000fe20000100800 */
[----:B------:R-:W-:-:S02]  /*6f50*/  LOP3.LUT R27, RZ, R3, RZ, 0x33, !PT ;  /* 0x00000003ff1b7212 */ /* 0x000fc400078e33ff */
[----:B------:R-:W3:Y:S01]  /*6f60*/  LDC.64 R2, c[0x0][0x388] ;  /* 0x0000e200ff027b82 */ /* 0x000ee20000000a00 */
[----:B------:R-:W-:Y:S01]  /*6f70*/  STL [R1+0x784], R17 ;  /* 0x0007841101007387 */ /* 0x000fe20000100800 */
[----:B------:R-:W-:Y:S02]  /*6f80*/  ISETP.GE.AND P3, PT, R11, RZ, PT ;  /* 0x000000ff0b00720c */ /* 0x000fe40003f66270 */
[----:B------:R-:W-:Y:S01]  /*6f90*/  ISETP.GE.AND P6, PT, R9, RZ, PT ;  /* 0x000000ff0900720c */ /* 0x000fe20003fc6270 */
[----:B--2---:R-:W-:Y:S01]  /*6fa0*/  STL [R1+0x78c], R28 ;  /* 0x00078c1c01007387 */ /* 0x004fe20000100800 */
[----:B------:R-:W-:-:S03]  /*6fb0*/  ISETP.GE.AND P1, PT, R8, RZ, PT ;  /* 0x000000ff0800720c */ /* 0x000fc60003f26270 */
[----:B------:R-:W-:Y:S04]  /*6fc0*/  STL [R1+0x788], R29 ;  /* 0x0007881d01007387 */ /* 0x000fe80000100800 */
[----:B0-----:R-:W2:Y:S04]  /*6fd0*/  LDL.LU R5, [R1+0x3c] ;  /* 0x00003c0001057983 */ /* 0x001ea80000300800 */
[----:B------:R-:W4:Y:S04]  /*6fe0*/  LDL.LU R4, [R1+0x38] ;  /* 0x0000380001047983 */ /* 0x000f280000300800 */
[----:B---3--:R0:W-:Y:S04]  /*6ff0*/  STL.64 [R1], R2 ;  /* 0x0000000201007387 */ /* 0x0081e80000100a00 */
[----:B------:R-:W3:Y:S04]  /*7000*/  LDL.LU R19, [R1+0x34] ;  /* 0x0000340001137983 */ /* 0x000ee80000300800 */
[----:B------:R-:W3:Y:S04]  /*7010*/  LDL.LU R18, [R1+0x48] ;  /* 0x0000480001127983 */ /* 0x000ee80000300800 */
[----:B------:R-:W3:Y:S01]  /*7020*/  LDL.LU R16, [R1+0x5c] ;  /* 0x00005c0001107983 */ /* 0x000ee20000300800 */
[----:B0-----:R-:W0:Y:S03]  /*7030*/  LDC.64 R2, c[0x0][0x388] ;  /* 0x0000e200ff027b82 */ /* 0x001e260000000a00 */
[----:B------:R-:W3:Y:S04]  /*7040*/  LDL.LU R15, [R1+0x60] ;  /* 0x00006000010f7983 */ /* 0x000ee80000300800 */
[----:B------:R-:W3:Y:S04]  /*7050*/  LDL.LU R0, [R1+0x64] ;  /* 0x0000640001007983 */ /* 0x000ee80000300800 */
[----:B------:R-:W3:Y:S01]  /*7060*/  LDL.LU R12, [R1+0x68] ;  /* 0x00006800010c7983 */ /* 0x000ee20000300800 */
[----:B------:R-:W-:-:S02]  /*7070*/  @!P2 IMAD.MOV R26, RZ, RZ, -R26 ;  /* 0x000000ffff1aa224 */ /* 0x000fc400078e0a1a */
[----:B------:R-:W-:Y:S01]  /*7080*/  @!P4 IMAD.MOV R25, RZ, RZ, -R25 ;  /* 0x000000ffff19c224 */ /* 0x000fe200078e0a19 */
[----:B------:R-:W3:Y:S01]  /*7090*/  LDL.LU R11, [R1+0x1b8] ;  /* 0x0001b800010b7983 */ /* 0x000ee20000300800 */
[----:B------:R-:W-:Y:S01]  /*70a0*/  @!P3 IMAD.MOV R21, RZ, RZ, -R21 ;  /* 0x000000ffff15b224 */ /* 0x000fe200078e0a15 */
[----:B------:R-:W-:Y:S02]  /*70b0*/  @!P6 IADD3 R24, PT, PT, -R24, RZ, RZ ;  /* 0x000000ff1818e210 */ /* 0x000fe40007ffe1ff */
[----:B------:R-:W3:Y:S01]  /*70c0*/  LDL.LU R9, [R1+0x1bc] ;  /* 0x0001bc0001097983 */ /* 0x000ee20000300800 */
[----:B------:R-:W-:-:S03]  /*70d0*/  @!P1 IMAD.MOV R22, RZ, RZ, -R22 ;  /* 0x000000ffff169224 */ /* 0x000fc600078e0a16 */
[----:B------:R-:W3:Y:S01]  /*70e0*/  LDL.LU R8, [R1+0x70] ;  /* 0x0000700001087983 */ /* 0x000ee20000300800 */
[----:B------:R-:W-:Y:S01]  /*70f0*/  @!P5 IMAD.MOV R23, RZ, RZ, -R23 ;  /* 0x000000ffff17d224 */ /* 0x000fe200078e0a17 */
[C---:B------:R-:W-:Y:S02]  /*7100*/  SEL R20, R27.reuse, R20, !P0 ;  /* 0x000000141b147207 */ /* 0x040fe40004000000 */
[----:B0-----:R-:W-:Y:S04]  /*7110*/  STL [R1+0x790], R2 ;  /* 0x0007900201007387 */ /* 0x001fe80000100800 */
[----:B------:R4:W-:Y:S04]  /*7120*/  STL [R1+0x6b8], R3 ;  /* 0x0006b80301007387 */ /* 0x0009e80000100800 */
[----:B------:R-:W-:Y:S04]  /*7130*/  STL [R1+0x794], R26 ;  /* 0x0007941a01007387 */ /* 0x000fe80000100800 */
[----:B------:R-:W-:Y:S04]  /*7140*/  STL [R1+0x798], R25 ;  /* 0x0007981901007387 */ /* 0x000fe80000100800 */
[----:B------:R-:W-:Y:S04]  /*7150*/  STL [R1+0x79c], R21 ;  /* 0x00079c1501007387 */ /* 0x000fe80000100800 */
[----:B------:R-:W-:Y:S04]  /*7160*/  STL [R1+0x7a0], R24 ;  /* 0x0007a01801007387 */ /* 0x000fe80000100800 */
[----:B------:R-:W-:Y:S04]  /*7170*/  STL [R1+0x7a4], R22 ;  /* 0x0007a41601007387 */ /* 0x000fe80000100800 */
[----:B------:R-:W-:Y:S04]  /*7180*/  STL [R1+0x7a8], R23 ;  /* 0x0007a81701007387 */ /* 0x000fe80000100800 */
[----:B------:R-:W-:Y:S01]  /*7190*/  STL [R1+0x7ac], R20 ;  /* 0x0007ac1401007387 */ /* 0x000fe20000100800 */
[----:B--2---:R-:W-:-:S02]  /*71a0*/  SEL R5, R27, R5, !P0 ;  /* 0x000000051b057207 */ /* 0x004fc40004000000 */
[----:B----4-:R-:W-:-:S03]  /*71b0*/  SEL R3, R27, R4, !P0 ;  /* 0x000000041b037207 */ /* 0x010fc60004000000 */
[----:B------:R-:W-:Y:S04]  /*71c0*/  STL [R1+0x2c], R5 ;  /* 0x00002c0501007387 */ /* 0x000fe80000100800 */
[----:B------:R0:W-:Y:S01]  /*71d0*/  STL [R1+0x28], R3 ;  /* 0x0000280301007387 */ /* 0x0001e20000100800 */
[C---:B---3--:R-:W-:Y:S02]  /*71e0*/  SEL R2, R27.reuse, R19, !P0 ;  /* 0x000000131b027207 */ /* 0x048fe40004000000 */
[----:B------:R-:W-:-:S03]  /*71f0*/  SEL R4, R27, R18, !P0 ;  /* 0x000000121b047207 */ /* 0x000fc60004000000 */
[----:B------:R2:W-:Y:S01]  /*7200*/  STL [R1+0x24], R2 ;  /* 0x0000240201007387 */ /* 0x0005e20000100800 */
[----:B0-----:R-:W-:-:S03]  /*7210*/  SEL R3, R27, R16, !P0 ;  /* 0x000000101b037207 */ /* 0x001fc60004000000 */
[----:B------:R-:W-:Y:S04]  /*7220*/  STL [R1+0x34], R4 ;  /* 0x0000340401007387 */ /* 0x000fe80000100800 */
[----:B------:R0:W-:Y:S01]  /*7230*/  STL [R1+0x38], R3 ;  /* 0x0000380301007387 */ /* 0x0001e20000100800 */
[C---:B--2---:R-:W-:Y:S02]  /*7240*/  SEL R2, R27.reuse, R15, !P0 ;  /* 0x0000000f1b027207 */ /* 0x044fe40004000000 */
[----:B------:R-:W-:-:S03]  /*7250*/  SEL R0, R27, R0, !P0 ;  /* 0x000000001b007207 */ /* 0x000fc60004000000 */
[----:B------:R2:W-:Y:S01]  /*7260*/  STL [R1+0x48], R2 ;  /* 0x0000480201007387 */ /* 0x0005e20000100800 */
[----:B0-----:R-:W-:-:S03]  /*7270*/  SEL R3, R27, R12, !P0 ;  /* 0x0000000c1b037207 */ /* 0x001fc60004000000 */
[----:B------:R0:W-:Y:S04]  /*7280*/  STL [R1+0x5c], R0 ;  /* 0x00005c0001007387 */ /* 0x0001e80000100800 */
[----:B------:R-:W-:Y:S01]  /*7290*/  STL [R1+0x60], R3 ;  /* 0x0000600301007387 */ /* 0x000fe20000100800 */
[----:B--2---:R-:W-:-:S03]  /*72a0*/  SEL R2, R27, R11, !P0 ;  /* 0x0000000b1b027207 */ /* 0x004fc60004000000 */
[----:B------:R-:W2:Y:S01]  /*72b0*/  LDL.LU R20, [R1+0x90] ;  /* 0x0000900001147983 */ /* 0x000ea20000300800 */
[----:B0-----:R-:W-:-:S03]  /*72c0*/  SEL R0, R27, R9, !P0 ;  /* 0x000000091b007207 */ /* 0x001fc60004000000 */
[----:B------:R-:W-:Y:S04]  /*72d0*/  STL [R1+0x64], R2 ;  /* 0x0000640201007387 */ /* 0x000fe80000100800 */
[----:B--2---:R0:W-:Y:S04]  /*72e0*/  STL [R1+0x7c0], R20 ;  /* 0x0007c01401007387 */ /* 0x0041e80000100800 */
[----:B------:R2:W-:Y:S04]  /*72f0*/  STL [R1+0x68], R0 ;  /* 0x0000680001007387 */ /* 0x0005e80000100800 */
[----:B0-----:R-:W3:Y:S01]  /*7300*/  LDL.LU R20, [R1+0x88] ;  /* 0x0000880001147983 */ /* 0x001ee20000300800 */
[----:B--2---:R-:W-:-:S03]  /*7310*/  SEL R0, R27, R8, !P0 ;  /* 0x000000081b007207 */ /* 0x004fc60004000000 */
[----:B---3--:R0:W-:Y:S04]  /*7320*/  STL [R1+0x7c4], R20 ;  /* 0x0007c41401007387 */ /* 0x0081e80000100800 */
[----:B0-----:R-:W2:Y:S04]  /*7330*/  LDL.LU R20, [R1+0x84] ;  /* 0x0000840001147983 */ /* 0x001ea80000300800 */
[----:B------:R-:W3:Y:S04]  /*7340*/  LDL.LU R23, [R1+0x94] ;  /* 0x0000940001177983 */ /* 0x000ee80000300800 */
[----:B------:R-:W4:Y:S04]  /*7350*/  LDL.LU R22, [R1+0x98] ;  /* 0x0000980001167983 */ /* 0x000f280000300800 */
[----:B------:R-:W3:Y:S04]  /*7360*/  LDL.LU R24, [R1+0x9c] ;  /* 0x00009c0001187983 */ /* 0x000ee80000300800 */
[----:B------:R-:W3:Y:S04]  /*7370*/  LDL.LU R21, [R1+0xbc] ;  /* 0x0000bc0001157983 */ /* 0x000ee80000300800 */
[----:B------:R-:W3:Y:S04]  /*7380*/  LDL.LU R9, [R1+0xc0] ;  /* 0x0000c00001097983 */ /* 0x000ee80000300800 */
[----:B------:R-:W3:Y:S04]  /*7390*/  LDL.LU R25, [R1+0xc4] ;  /* 0x0000c40001197983 */ /* 0x000ee80000300800 */
[----:B------:R-:W3:Y:S04]  /*73a0*/  LDL.LU R26, [R1+0xc8] ;  /* 0x0000c800011a7983 */ /* 0x000ee80000300800 */
[----:B------:R0:W-:Y:S04]  /*73b0*/  STL [R1+0x70], R0 ;  /* 0x0000700001007387 */ /* 0x0001e80000100800 */
[----:B------:R-:W3:Y:S04]  /*73c0*/  LDL.LU R3, [R1+0xcc] ;  /* 0x0000cc0001037983 */ /* 0x000ee80000300800 */
        /* <DEDUP_REMOVED lines=15> */
[----:B0-----:R-:W3:Y:S04]  /*74c0*/  LDL.LU R0, [R1+0x154] ;  /* 0x0001540001007983 */ /* 0x001ee80000300800 */
[----:B------:R-:W3:Y:S04]  /*74d0*/  LDL.LU R12, [R1+0x15c] ;  /* 0x00015c00010c7983 */ /* 0x000ee80000300800 */
[----:B------:R-:W3:Y:S04]  /*74e0*/  LDL.LU R11, [R1+0x160] ;  /* 0x00016000010b7983 */ /* 0x000ee80000300800 */
[----:B------:R-:W3:Y:S01]  /*74f0*/  LDL.LU R8, [R1+0x168] ;  /* 0x0001680001087983 */ /* 0x000ee20000300800 */
[----:B--2---:R-:W-:-:S05]  /*7500*/  SEL R20, R27, R20, !P0 ;  /* 0x000000141b147207 */ /* 0x004fca0004000000 */
[----:B------:R0:W-:Y:S04]  /*7510*/  STL [R1+0x84], R20 ;  /* 0x0000841401007387 */ /* 0x0001e80000100800 */
[----:B0-----:R-:W2:Y:S02]  /*7520*/  LDL.LU R20, [R1+0x7c4] ;  /* 0x0007c40001147983 */ /* 0x001ea40000300800 */
[----:B--2---:R-:W-:-:S05]  /*7530*/  SEL R20, R27, R20, !P0 ;  /* 0x000000141b147207 */ /* 0x004fca0004000000 */
[----:B------:R0:W-:Y:S04]  /*7540*/  STL [R1+0x88], R20 ;  /* 0x0000881401007387 */ /* 0x0001e80000100800 */
[----:B0-----:R-:W2:Y:S01]  /*7550*/  LDL.LU R20, [R1+0x7c0] ;  /* 0x0007c00001147983 */ /* 0x001ea20000300800 */
[C---:B---3--:R-:W-:Y:S02]  /*7560*/  SEL R17, R27.reuse, R17, !P0 ;  /* 0x000000111b117207 */ /* 0x048fe40004000000 */
[C---:B------:R-:W-:Y:S02]  /*7570*/  SEL R10, R27.reuse, R10, !P0 ;  /* 0x0000000a1b0a7207 */ /* 0x040fe40004000000 */
[C---:B------:R-:W-:Y:S02]  /*7580*/  SEL R5, R27.reuse, R5, !P0 ;  /* 0x000000051b057207 */ /* 0x040fe40004000000 */
[----:B------:R-:W-:-:S02]  /*7590*/  SEL R0, R27, R0, !P0 ;  /* 0x000000001b007207 */ /* 0x000fc40004000000 */
[----:B--2---:R-:W-:-:S05]  /*75a0*/  SEL R20, R27, R20, !P0 ;  /* 0x000000141b147207 */ /* 0x004fca0004000000 */
[----:B------:R0:W-:Y:S02]  /*75b0*/  STL [R1+0x90], R20 ;  /* 0x0000901401007387 */ /* 0x0001e40000100800 */
[C---:B0-----:R-:W-:Y:S02]  /*75c0*/  SEL R20, R27.reuse, R23, !P0 ;  /* 0x000000171b147207 */ /* 0x041fe40004000000 */
[C---:B----4-:R-:W-:Y:S02]  /*75d0*/  SEL R23, R27.reuse, R22, !P0 ;  /* 0x000000161b177207 */ /* 0x050fe40004000000 */
[C---:B------:R-:W-:Y:S01]  /*75e0*/  SEL R22, R27.reuse, R24, !P0 ;  /* 0x000000181b167207 */ /* 0x040fe20004000000 */
[----:B------:R0:W-:Y:S04]  /*75f0*/  STL [R1+0x94], R20 ;  /* 0x0000941401007387 */ /* 0x0001e80000100800 */
[----:B------:R-:W-:Y:S01]  /*7600*/  STL [R1+0x98], R23 ;  /* 0x0000981701007387 */ /* 0x000fe20000100800 */
[----:B0-----:R-:W-:-:S03]  /*7610*/  SEL R20, R27, R21, !P0 ;  /* 0x000000151b147207 */ /* 0x001fc60004000000 */
[----:B------:R0:W-:Y:S01]  /*7620*/  STL [R1+0x9c], R22 ;  /* 0x00009c1601007387 */ /* 0x0001e20000100800 */
[----:B------:R-:W-:-:S03]  /*7630*/  SEL R21, R27, R9, !P0 ;  /* 0x000000091b157207 */ /* 0x000fc60004000000 */
[----:B------:R-:W2:Y:S04]  /*7640*/  LDL.LU R9, [R1+0x16c] ;  /* 0x00016c0001097983 */ /* 0x000ea80000300800 */
[----:B------:R3:W-:Y:S01]  /*7650*/  STL [R1+0xbc], R20 ;  /* 0x0000bc1401007387 */ /* 0x0007e20000100800 */
[----:B0-----:R-:W-:-:S03]  /*7660*/  SEL R22, R27, R26, !P0 ;  /* 0x0000001a1b167207 */ /* 0x001fc60004000000 */
[----:B------:R0:W-:Y:S01]  /*7670*/  STL [R1+0xc0], R21 ;  /* 0x0000c01501007387 */ /* 0x0001e20000100800 */
[C---:B---3--:R-:W-:Y:S02]  /*7680*/  SEL R20, R27.reuse, R25, !P0 ;  /* 0x000000191b147207 */ /* 0x048fe40004000000 */
[----:B0-----:R-:W-:-:S03]  /*7690*/  SEL R21, R27, R3, !P0 ;  /* 0x000000031b157207 */ /* 0x001fc60004000000 */
[----:B------:R0:W-:Y:S01]  /*76a0*/  STL [R1+0xc4], R20 ;  /* 0x0000c41401007387 */ /* 0x0001e20000100800 */
[----:B------:R-:W-:-:S03]  /*76b0*/  SEL R3, R27, R29, !P0 ;  /* 0x0000001d1b037207 */ /* 0x000fc60004000000 */
[----:B------:R-:W-:Y:S01]  /*76c0*/  STL [R1+0xc8], R22 ;  /* 0x0000c81601007387 */ /* 0x000fe20000100800 */
[----:B0-----:R-:W-:-:S03]  /*76d0*/  SEL R20, R27, R2, !P0 ;  /* 0x000000021b147207 */ /* 0x001fc60004000000 */
[----:B------:R-:W-:Y:S01]  /*76e0*/  STL [R1+0xcc], R21 ;  /* 0x0000cc1501007387 */ /* 0x000fe20000100800 */
[----:B------:R-:W-:-:S03]  /*76f0*/  SEL R2, R27, R28, !P0 ;  /* 0x0000001c1b027207 */ /* 0x000fc60004000000 */
[----:B------:R-:W-:Y:S04]  /*7700*/  STL [R1+0xec], R20 ;  /* 0x0000ec1401007387 */ /* 0x000fe80000100800 */
[----:B------:R0:W-:Y:S04]  /*7710*/  STL [R1+0xf0], R3 ;  /* 0x0000f00301007387 */ /* 0x0001e80000100800 */
[----:B------:R3:W-:Y:S01]  /*7720*/  STL [R1+0xf8], R2 ;  /* 0x0000f80201007387 */ /* 0x0007e20000100800 */
[----:B0-----:R-:W-:-:S03]  /*7730*/  SEL R3, R27, R14, !P0 ;  /* 0x0000000e1b037207 */ /* 0x001fc60004000000 */
[----:B------:R-:W-:Y:S01]  /*7740*/  STL [R1+0xfc], R17 ;  /* 0x0000fc1101007387 */ /* 0x000fe20000100800 */
[----:B---3--:R-:W-:-:S03]  /*7750*/  SEL R2, R27, R13, !P0 ;  /* 0x0000000d1b027207 */ /* 0x008fc60004000000 */
        /* <DEDUP_REMOVED lines=9> */
[C---:B------:R-:W-:Y:S02]  /*77f0*/  SEL R4, R27.reuse, R18, !P0 ;  /* 0x000000121b047207 */ /* 0x040fe40004000000 */
[C---:B---3--:R-:W-:Y:S01]  /*7800*/  SEL R2, R27.reuse, R19, !P0 ;  /* 0x000000131b027207 */ /* 0x048fe20004000000 */
        /* <DEDUP_REMOVED lines=8> */
[----:B------:R0:W-:Y:S04]  /*7890*/  STL [R1+0x154], R0 ;  /* 0x0001540001007387 */ /* 0x0001e80000100800 */
[----:B------:R-:W-:Y:S04]  /*78a0*/  STL [R1+0x15c], R3 ;  /* 0x00015c0301007387 */ /* 0x000fe80000100800 */
[----:B------:R-:W4:Y:S01]  /*78b0*/  LDL.LU R20, [R1+0x180] ;  /* 0x0001800001147983 */ /* 0x000f220000300800 */
[C---:B---3--:R-:W-:Y:S02]  /*78c0*/  SEL R2, R27.reuse, R11, !P0 ;  /* 0x0000000b1b027207 */ /* 0x048fe40004000000 */
[----:B0-----:R-:W-:-:S03]  /*78d0*/  SEL R0, R27, R8, !P0 ;  /* 0x000000081b007207 */ /* 0x001fc60004000000 */
[----:B------:R-:W-:Y:S04]  /*78e0*/  STL [R1+0x160], R2 ;  /* 0x0001600201007387 */ /* 0x000fe80000100800 */
[----:B----4-:R0:W-:Y:S04]  /*78f0*/  STL [R1+0x7b8], R20 ;  /* 0x0007b81401007387 */ /* 0x0101e80000100800 */
        /* <DEDUP_REMOVED lines=40> */
[C---:B----4-:R-:W-:Y:S02]  /*7b80*/  SEL R22, R27.reuse, R22, !P0 ;  /* 0x000000161b167207 */ /* 0x050fe40004000000 */
[C---:B------:R-:W-:Y:S02]  /*7b90*/  SEL R21, R27.reuse, R21, !P0 ;  /* 0x000000151b157207 */ /* 0x040fe40004000000 */
[----:B------:R-:W-:-:S02]  /*7ba0*/  SEL R17, R27, R17, !P0 ;  /* 0x000000111b117207 */ /* 0x000fc40004000000 */
[C---:B------:R-:W-:Y:S02]  /*7bb0*/  SEL R10, R27.reuse, R10, !P0 ;  /* 0x0000000a1b0a7207 */ /* 0x040fe40004000000 */
[C---:B------:R-:W-:Y:S02]  /*7bc0*/  SEL R5, R27.reuse, R5, !P0 ;  /* 0x000000051b057207 */ /* 0x040fe40004000000 */
[C---:B------:R-:W-:Y:S02]  /*7bd0*/  SEL R0, R27.reuse, R0, !P0 ;  /* 0x000000001b007207 */ /* 0x040fe40004000000 */
[----:B--2---:R-:W-:-:S05]  /*7be0*/  SEL R20, R27, R20, !P0 ;  /* 0x000000141b147207 */ /* 0x004fca0004000000 */
[----:B------:R0:W-:Y:S04]  /*7bf0*/  STL [R1+0x180], R20 ;  /* 0x0001801401007387 */ /* 0x0001e80000100800 */
[----:B------:R-:W-:Y:S01]  /*7c00*/  STL [R1+0x188], R23 ;  /* 0x0001881701007387 */ /* 0x000fe20000100800 */
[----:B0-----:R-:W-:-:S03]  /*7c10*/  SEL R20, R27, R8, !P0 ;  /* 0x000000081b147207 */ /* 0x001fc60004000000 */
[----:B------:R-:W2:Y:S04]  /*7c20*/  LDL.LU R8, [R1+0xe8] ;  /* 0x0000e80001087983 */ /* 0x000ea80000300800 */
[----:B------:R0:W-:Y:S04]  /*7c30*/  STL [R1+0x194], R22 ;  /* 0x0001941601007387 */ /* 0x0001e80000100800 */
[----:B------:R3:W-:Y:S01]  /*7c40*/  STL [R1+0x198], R20 ;  /* 0x0001981401007387 */ /* 0x0007e20000100800 */
[C---:B0-----:R-:W-:Y:S02]  /*7c50*/  SEL R22, R27.reuse, R24, !P0 ;  /* 0x000000181b167207 */ /* 0x041fe40004000000 */
[----:B---3--:R-:W-:-:S03]  /*7c60*/  SEL R20, R27, R25, !P0 ;  /* 0x000000191b147207 */ /* 0x008fc60004000000 */
[----:B------:R0:W-:Y:S04]  /*7c70*/  STL [R1+0x1a0], R22 ;  /* 0x0001a01601007387 */ /* 0x0001e80000100800 */
[----:B------:R3:W-:Y:S04]  /*7c80*/  STL [R1+0x1a4], R21 ;  /* 0x0001a41501007387 */ /* 0x0007e80000100800 */
[----:B------:R4:W-:Y:S01]  /*7c90*/  STL [R1+0x1ac], R20 ;  /* 0x0001ac1401007387 */ /* 0x0009e20000100800 */
[C---:B0-----:R-:W-:Y:S02]  /*7ca0*/  SEL R22, R27.reuse, R26, !P0 ;  /* 0x0000001a1b167207 */ /* 0x041fe40004000000 */
[----:B---3--:R-:W-:-:S02]  /*7cb0*/  SEL R21, R27, R3, !P0 ;  /* 0x000000031b157207 */ /* 0x008fc40004000000 */
[C---:B------:R-:W-:Y:S02]  /*7cc0*/  SEL R3, R27.reuse, R29, !P0 ;  /* 0x0000001d1b037207 */ /* 0x040fe40004000000 */
[C---:B----4-:R-:W-:Y:S01]  /*7cd0*/  SEL R20, R27.reuse, R2, !P0 ;  /* 0x000000021b147207 */ /* 0x050fe20004000000 */
[----:B------:R-:W-:Y:S01]  /*7ce0*/  STL [R1+0x1b8], R22 ;  /* 0x0001b81601007387 */ /* 0x000fe20000100800 */
[----:B------:R-:W-:-:S03]  /*7cf0*/  SEL R2, R27, R28, !P0 ;  /* 0x0000001c1b027207 */ /* 0x000fc60004000000 */
[----:B------:R-:W-:Y:S04]  /*7d00*/  STL [R1+0x1bc], R21 ;  /* 0x0001bc1501007387 */ /* 0x000fe80000100800 */
        /* <DEDUP_REMOVED lines=78> */
[C---:B------:R-:W-:Y:S02]  /*81f0*/  SEL R2, R27.reuse, R2, !P0 ;  /* 0x000000021b027207 */ /* 0x040fe40004000000 */
        /* <DEDUP_REMOVED lines=19> */
[----:B--2---:R-:W-:-:S05]  /*8330*/  SEL R20, R27, R20, !P0 ;  /* 0x000000141b147207 */ /* 0x004fca0004000000 */
[----:B------:R0:W-:Y:S04]  /*8340*/  STL [R1+0x130], R20 ;  /* 0x0001301401007387 */ /* 0x0001e80000100800 */
[----:B0-----:R-:W2:Y:S04]  /*8350*/  LDL.LU R20, [R1+0x7ac] ;  /* 0x0007ac0001147983 */ /* 0x001ea80000300800 */
[----:B------:R0:W-:Y:S04]  /*8360*/  STL [R1+0x128], R3 ;  /* 0x0001280301007387 */ /* 0x0001e80000100800 */
[----:B0-----:R-:W3:Y:S04]  /*8370*/  LDL.LU R3, [R1+0x44] ;  /* 0x0000440001037983 */ /* 0x001ee80000300800 */
[----:B------:R0:W-:Y:S04]  /*8380*/  STL [R1+0x124], R23 ;  /* 0x0001241701007387 */ /* 0x0001e80000100800 */
[----:B0-----:R-:W4:Y:S04]  /*8390*/  LDL.LU R23, [R1+0x7a8] ;  /* 0x0007a80001177983 */ /* 0x001f280000300800 */
[----:B------:R0:W-:Y:S04]  /*83a0*/  STL [R1+0x11c], R22 ;  /* 0x00011c1601007387 */ /* 0x0001e80000100800 */
[----:B0-----:R-:W2:Y:S04]  /*83b0*/  LDL.LU R22, [R1+0x7a4] ;  /* 0x0007a40001167983 */ /* 0x001ea80000300800 */
        /* <DEDUP_REMOVED lines=45> */
[----:B0-----:R-:W3:Y:S04]  /*8690*/  LDL.LU R9, [R1+0x748] ;  /* 0x0007480001097983 */ /* 0x001ee80000300800 */
[----:B------:R0:W-:Y:S04]  /*86a0*/  STL [R1+0x50], R8 ;  /* 0x0000500801007387 */ /* 0x0001e80000100800 */
[----:B0-----:R-:W3:Y:S01]  /*86b0*/  LDL.LU R8, [R1+0x744] ;  /* 0x0007440001087983 */ /* 0x001ee20000300800 */
[----:B--2---:R-:W-:-:S02]  /*86c0*/  SEL R11, R27, R11, !P0 ;  /* 0x0000000b1b0b7207 */ /* 0x004fc40004000000 */
[----:B---3--:R-:W-:-:S05]  /*86d0*/  SEL R8, R27, R8, !P0 ;  /* 0x000000081b087207 */ /* 0x008fca0004000000 */
[----:B------:R0:W-:Y:S02]  /*86e0*/  STL [R1+0x4c], R8 ;  /* 0x00004c0801007387 */ /* 0x0001e40000100800 */
[C---:B0-----:R-:W-:Y:S02]  /*86f0*/  SEL R8, R27.reuse, R9, !P0 ;  /* 0x000000091b087207 */ /* 0x041fe40004000000 */
[----:B------:R-:W-:-:S03]  /*8700*/  SEL R9, R27, R12, !P0 ;  /* 0x0000000c1b097207 */ /* 0x000fc60004000000 */
[----:B------:R0:W-:Y:S04]  /*8710*/  STL [R1+0x3c], R8 ;  /* 0x00003c0801007387 */ /* 0x0001e80000100800 */
[----:B------:R-:W-:Y:S04]  /*8720*/  STL [R1+0x30], R11 ;  /* 0x0000300b01007387 */ /* 0x000fe80000100800 */
[----:B------:R2:W-:Y:S01]  /*8730*/  STL [R1+0x20], R9 ;  /* 0x0000200901007387 */ /* 0x0005e20000100800 */
[C---:B0-----:R-:W-:Y:S02]  /*8740*/  SEL R8, R27.reuse, R3, !P0 ;  /* 0x000000031b087207 */ /* 0x041fe40004000000 */
[----:B------:R-:W-:-:S02]  /*8750*/  SEL R3, R27, R0, !P0 ;  /* 0x000000001b037207 */ /* 0x000fc40004000000 */
[----:B------:R-:W3:Y:S01]  /*8760*/  LDL.LU R0, [R1+0x740] ;  /* 0x0007400001007983 */ /* 0x000ee20000300800 */
[----:B--2---:R-:W-:-:S03]  /*8770*/  SEL R9, R27, R15, !P0 ;  /* 0x0000000f1b097207 */ /* 0x004fc60004000000 */
[----:B------:R0:W-:Y:S04]  /*8780*/  STL [R1+0x1c], R8 ;  /* 0x00001c0801007387 */ /* 0x0001e80000100800 */
[----:B------:R2:W-:Y:S04]  /*8790*/  STL [R1+0x18], R3 ;  /* 0x0000180301007387 */ /* 0x0005e80000100800 */
[----:B------:R1:W-:Y:S01]  /*87a0*/  STL [R1+0x14], R9 ;  /* 0x0000140901007387 */ /* 0x0003e20000100800 */
[C---:B0-----:R-:W-:Y:S02]  /*87b0*/  SEL R8, R27.reuse, R16, !P0 ;  /* 0x000000101b087207 */ /* 0x041fe40004000000 */
[C---:B--2---:R-:W-:Y:S01]  /*87c0*/  SEL R3, R27.reuse, R18, !P0 ;  /* 0x000000121b037207 */ /* 0x044fe20004000000 */
[----:B-1----:R-:W2:Y:S04]  /*87d0*/  LDL.LU R9, [R1] ;  /* 0x0000000001097983 */ /* 0x002ea80000300800 */
[----:B------:R-:W-:Y:S04]  /*87e0*/  STL [R1+0x10], R8 ;  /* 0x0000100801007387 */ /* 0x000fe80000100800 */
[----:B------:R-:W2:Y:S04]  /*87f0*/  LDL.LU R16, [R1+0x2c] ;  /* 0x00002c0001107983 */ /* 0x000ea80000300800 */
[----:B------:R0:W-:Y:S04]  /*8800*/  STL [R1+0xc], R3 ;  /* 0x00000c0301007387 */ /* 0x0001e80000100800 */
[----:B------:R-:W2:Y:S04]  /*8810*/  LDL.LU R15, [R1+0x28] ;  /* 0x00002800010f7983 */ /* 0x000ea80000300800 */
[----:B------:R-:W2:Y:S01]  /*8820*/  LDL.LU R12, [R1+0x24] ;  /* 0x00002400010c7983 */ /* 0x000ea20000300800 */
[----:B0-----:R-:W-:-:S03]  /*8830*/  SEL R3, R27, R19, !P0 ;  /* 0x000000131b037207 */ /* 0x001fc60004000000 */
[----:B------:R-:W2:Y:S04]  /*8840*/  LDL.LU R11, [R1+0x34] ;  /* 0x00003400010b7983 */ /* 0x000ea80000300800 */
[----:B------:R0:W-:Y:S04]  /*8850*/  STL [R1+0x6bc], R3 ;  /* 0x0006bc0301007387 */ /* 0x0001e80000100800 */
[----:B0-----:R-:W2:Y:S01]  /*8860*/  LDL.LU R3, [R1+0x4] ;  /* 0x0000040001037983 */ /* 0x001ea20000300800 */
[C---:B------:R-:W-:Y:S02]  /*8870*/  SEL R18, R27.reuse, R4, !P0 ;  /* 0x000000041b127207 */ /* 0x040fe40004000000 */
[----:B------:R-:W-:-:S02]  /*8880*/  SEL R8, R27, R5, !P0 ;  /* 0x000000051b087207 */ /* 0x000fc40004000000 */
[C---:B------:R-:W-:Y:S01]  /*8890*/  SEL R6, R27.reuse, R6, !P0 ;  /* 0x000000061b067207 */ /* 0x040fe20004000000 */
[----:B------:R0:W-:Y:S01]  /*88a0*/  STL [R1+0x6c0], R18 ;  /* 0x0006c01201007387 */ /* 0x0001e20000100800 */
[C---:B------:R-:W-:Y:S02]  /*88b0*/  SEL R7, R27.reuse, R7, !P0 ;  /* 0x000000071b077207 */ /* 0x040fe40004000000 */
[C---:B------:R-:W-:Y:S01]  /*88c0*/  SEL R10, R27.reuse, R10, !P0 ;  /* 0x0000000a1b0a7207 */ /* 0x040fe20004000000 */
[----:B------:R-:W-:Y:S01]  /*88d0*/  STL [R1+0x6c4], R8 ;  /* 0x0006c40801007387 */ /* 0x000fe20000100800 */
[C---:B------:R-:W-:Y:S02]  /*88e0*/  SEL R13, R27.reuse, R13, !P0 ;  /* 0x0000000d1b0d7207 */ /* 0x040fe40004000000 */
[C---:B------:R-:W-:Y:S01]  /*88f0*/  SEL R14, R27.reuse, R14, !P0 ;  /* 0x0000000e1b0e7207 */ /* 0x040fe20004000000 */
[----:B------:R-:W-:Y:S01]  /*8900*/  STL [R1+0x6c8], R6 ;  /* 0x0006c80601007387 */ /* 0x000fe20000100800 */
[----:B0-----:R-:W0:Y:S01]  /*8910*/  LDC R18, c[0x0][0x38c] ;  /* 0x0000e300ff127b82 */ /* 0x001e220000000800 */
[----:B------:R-:W-:-:S02]  /*8920*/  SEL R17, R27, R17, !P0 ;  /* 0x000000111b117207 */ /* 0x000fc40004000000 */
[----:B------:R-:W-:Y:S01]  /*8930*/  STL [R1+0x6cc], R7 ;  /* 0x0006cc0701007387 */ /* 0x000fe20000100800 */
[C---:B------:R-:W-:Y:S02]  /*8940*/  SEL R26, R27.reuse, R26, !P0 ;  /* 0x0000001a1b1a7207 */ /* 0x040fe40004000000 */
[C---:B------:R-:W-:Y:S01]  /*8950*/  SEL R25, R27.reuse, R25, !P0 ;  /* 0x000000191b197207 */ /* 0x040fe20004000000 */
[----:B------:R-:W-:Y:S01]  /*8960*/  STL [R1+0x6d0], R10 ;  /* 0x0006d00a01007387 */ /* 0x000fe20000100800 */
[C---:B----4-:R-:W-:Y:S01]  /*8970*/  SEL R23, R27.reuse, R23, !P0 ;  /* 0x000000171b177207 */ /* 0x050fe20004000000 */
[----:B------:R-:W-:Y:S01]  /*8980*/  IMAD R20, R20, UR7, RZ ;  /* 0x0000000714147c24 */ /* 0x000fe2000f8e02ff */
[C---:B------:R-:W-:Y:S01]  /*8990*/  SEL R21, R27.reuse, R21, !P0 ;  /* 0x000000151b157207 */ /* 0x040fe20004000000 */
[----:B------:R-:W-:Y:S01]  /*89a0*/  STL [R1+0x6d4], R13 ;  /* 0x0006d40d01007387 */ /* 0x000fe20000100800 */
[C---:B------:R-:W-:Y:S02]  /*89b0*/  SEL R24, R27.reuse, R24, !P0 ;  /* 0x000000181b187207 */ /* 0x040fe40004000000 */
[----:B------:R-:W-:Y:S01]  /*89c0*/  SEL R22, R27, R22, !P0 ;  /* 0x000000161b167207 */ /* 0x000fe20004000000 */
[----:B------:R-:W-:Y:S04]  /*89d0*/  STL [R1+0x6d8], R14 ;  /* 0x0006d80e01007387 */ /* 0x000fe80000100800 */
[----:B------:R-:W-:Y:S04]  /*89e0*/  STL [R1+0x6dc], R17 ;  /* 0x0006dc1101007387 */ /* 0x000fe80000100800 */
[----:B------:R-:W-:Y:S04]  /*89f0*/  STL [R1+0x6e0], R26 ;  /* 0x0006e01a01007387 */ /* 0x000fe80000100800 */
[----:B------:R-:W-:Y:S04]  /*8a00*/  STL [R1+0x6e4], R25 ;  /* 0x0006e41901007387 */ /* 0x000fe80000100800 */
[----:B------:R-:W-:Y:S04]  /*8a10*/  STL [R1+0x6e8], R21 ;  /* 0x0006e81501007387 */ /* 0x000fe80000100800 */
[----:B------:R-:W-:Y:S04]  /*8a20*/  STL [R1+0x6ec], R24 ;  /* 0x0006ec1801007387 */ /* 0x000fe80000100800 */
[----:B------:R-:W-:Y:S01]  /*8a30*/  STL [R1+0x6f0], R22 ;  /* 0x0006f01601007387 */ /* 0x000fe20000100800 */
[----:B---3--:R-:W-:Y:S01]  /*8a40*/  IMAD R5, R0, UR9, RZ ;  /* 0x0000000900057c24 */ /* 0x008fe2000f8e02ff */
[----:B------:R-:W1:Y:S01]  /*8a50*/  LDCU UR9, c[0x0][0x3a8] ;  /* 0x00007500ff0977ac */ /* 0x000e620008000800 */
[----:B------:R-:W-:-:S03]  /*8a60*/  IMAD R0, R23, UR7, RZ ;  /* 0x0000000717007c24 */ /* 0x000fc6000f8e02ff */
[----:B------:R-:W-:-:S05]  /*8a70*/  LEA R4, P0, R5, R28, 0x1 ;  /* 0x0000001c05047211 */ /* 0x000fca00078008ff */
[----:B------:R3:W-:Y:S01]  /*8a80*/  STL [R1+0x688], R4 ;  /* 0x0006880401007387 */ /* 0x0007e20000100800 */
[----:B------:R-:W-:Y:S02]  /*8a90*/  LEA.HI.X.SX32 R5, R5, R29, 0x1, P0 ;  /* 0x0000001d05057211 */ /* 0x000fe400000f0eff */
[----:B---3--:R-:W-:Y:S02]  /*8aa0*/  LEA R4, P1, R0, R2, 0x1 ;  /* 0x0000000200047211 */ /* 0x008fe400078208ff */
[----:B--2---:R-:W-:Y:S02]  /*8ab0*/  LEA R6, P2, R20, R9, 0x1 ;  /* 0x0000000914067211 */ /* 0x004fe400078408ff */
[----:B------:R-:W2:Y:S04]  /*8ac0*/  LDL.LU R9, [R1+0x38] ;  /* 0x0000380001097983 */ /* 0x000ea80000300800 */
[----:B------:R-:W-:Y:S04]  /*8ad0*/  STL [R1+0x5a4], R6 ;  /* 0x0005a40601007387 */ /* 0x000fe80000100800 */
[----:B------:R-:W3:Y:S04]  /*8ae0*/  LDL.LU R24, [R1+0x48] ;  /* 0x0000480001187983 */ /* 0x000ee80000300800 */
[----:B------:R-:W4:Y:S04]  /*8af0*/  LDL.LU R19, [R1+0x5c] ;  /* 0x00005c0001137983 */ /* 0x000f280000300800 */
[----:B------:R-:W-:Y:S04]  /*8b00*/  STL [R1+0x59c], R4 ;  /* 0x00059c0401007387 */ /* 0x000fe80000100800 */
[----:B------:R-:W4:Y:S04]  /*8b10*/  LDL.LU R21, [R1+0x60] ;  /* 0x0000600001157983 */ /* 0x000f280000300800 */
[----:B------:R-:W4:Y:S04]  /*8b20*/  LDL.LU R25, [R1+0x64] ;  /* 0x0000640001197983 */ /* 0x000f280000300800 */
[----:B------:R-:W4:Y:S04]  /*8b30*/  LDL.LU R26, [R1+0x68] ;  /* 0x00006800011a7983 */ /* 0x000f280000300800 */
[----:B------:R0:W-:Y:S04]  /*8b40*/  STL [R1+0x6f4], R2 ;  /* 0x0006f40201007387 */ /* 0x0001e80000100800 */
[----:B------:R-:W-:Y:S01]  /*8b50*/  STL [R1+0x68c], R5 ;  /* 0x00068c0501007387 */ /* 0x000fe20000100800 */
[----:B------:R-:W-:-:S03]  /*8b60*/  LEA.HI.X.SX32 R0, R0, R3, 0x1, P1 ;  /* 0x0000000300007211 */ /* 0x000fc600008f0eff */
[----:B------:R-:W4:Y:S01]  /*8b70*/  LDL.LU R17, [R1+0x70] ;  /* 0x0000700001117983 */ /* 0x000f220000300800 */
[----:B0-----:R-:W-:-:S05]  /*8b80*/  LEA.HI.X.SX32 R2, R20, R18, 0x1, P2 ;  /* 0x0000001214027211 */ /* 0x001fca00010f0eff */
[----:B------:R-:W-:Y:S04]  /*8b90*/  STL [R1+0x5a0], R2 ;  /* 0x0005a00201007387 */ /* 0x000fe80000100800 */
[----:B------:R-:W4:Y:S04]  /*8ba0*/  LDL.LU R14, [R1+0x84] ;  /* 0x00008400010e7983 */ /* 0x000f280000300800 */
[----:B------:R-:W4:Y:S04]  /*8bb0*/  LDL.LU R13, [R1+0x88] ;  /* 0x00008800010d7983 */ /* 0x000f280000300800 */
[----:B------:R3:W-:Y:S04]  /*8bc0*/  STL [R1+0x598], R0 ;  /* 0x0005980001007387 */ /* 0x0007e80000100800 */
[----:B------:R-:W4:Y:S04]  /*8bd0*/  LDL.LU R10, [R1+0x90] ;  /* 0x00009000010a7983 */ /* 0x000f280000300800 */
[----:B------:R-:W4:Y:S04]  /*8be0*/  LDL.LU R7, [R1+0x94] ;  /* 0x0000940001077983 */ /* 0x000f280000300800 */
[----:B------:R-:W4:Y:S04]  /*8bf0*/  LDL.LU R6, [R1+0x98] ;  /* 0x0000980001067983 */ /* 0x000f280000300800 */
[----:B------:R-:W4:Y:S01]  /*8c00*/  LDL.LU R8, [R1+0x9c] ;  /* 0x00009c0001087983 */ /* 0x000f220000300800 */
[----:B------:R-:W-:-:S02]  /*8c10*/  IMAD R16, R16, UR7, RZ ;  /* 0x0000000710107c24 */ /* 0x000fc4000f8e02ff */
[----:B------:R-:W-:Y:S01]  /*8c20*/  IMAD R15, R15, UR7, RZ ;  /* 0x000000070f0f7c24 */ /* 0x000fe2000f8e02ff */
[----:B------:R-:W4:Y:S01]  /*8c30*/  LDL.LU R18, [R1+0xbc] ;  /* 0x0000bc0001127983 */ /* 0x000f220000300800 */
[----:B------:R-:W-:Y:S02]  /*8c40*/  IMAD R12, R12, UR7, RZ ;  /* 0x000000070c0c7c24 */ /* 0x000fe4000f8e02ff */
[----:B------:R-:W-:Y:S01]  /*8c50*/  IMAD R11, R11, UR7, RZ ;  /* 0x000000070b0b7c24 */ /* 0x000fe2000f8e02ff */
[----:B------:R-:W4:Y:S04]  /*8c60*/  LDL.LU R3, [R1+0xc0] ;  /* 0x0000c00001037983 */ /* 0x000f280000300800 */
[----:B------:R-:W-:Y:S04]  /*8c70*/  STL [R1+0x6f8], R16 ;  /* 0x0006f81001007387 */ /* 0x000fe80000100800 */
[----:B------:R-:W-:Y:S04]  /*8c80*/  STL [R1+0x6fc], R15 ;  /* 0x0006fc0f01007387 */ /* 0x000fe80000100800 */
[----:B------:R-:W-:Y:S04]  /*8c90*/  STL [R1+0x700], R12 ;  /* 0x0007000c01007387 */ /* 0x000fe80000100800 */
[----:B------:R-:W-:Y:S01]  /*8ca0*/  STL [R1+0x704], R11 ;  /* 0x0007040b01007387 */ /* 0x000fe20000100800 */
[----:B--2---:R-:W-:-:S02]  /*8cb0*/  IMAD R9, R9, UR7, RZ ;  /* 0x0000000709097c24 */ /* 0x004fc4000f8e02ff */
[----:B---3--:R-:W-:-:S03]  /*8cc0*/  IMAD R0, R24, UR7, RZ ;  /* 0x0000000718007c24 */ /* 0x008fc6000f8e02ff */
[----:B------:R-:W-:Y:S01]  /*8cd0*/  STL [R1+0x708], R9 ;  /* 0x0007080901007387 */ /* 0x000fe20000100800 */
[----:B----4-:R-:W-:-:S03]  /*8ce0*/  IMAD R19, R19, UR7, RZ ;  /* 0x0000000713137c24 */ /* 0x010fc6000f8e02ff */
[----:B------:R0:W-:Y:S01]  /*8cf0*/  STL [R1+0x70c], R0 ;  /* 0x00070c0001007387 */ /* 0x0001e20000100800 */
[----:B------:R-:W-:-:S03]  /*8d00*/  IMAD R20, R21, UR7, RZ ;  /* 0x0000000715147c24 */ /* 0x000fc6000f8e02ff */
[----:B------:R-:W-:Y:S01]  /*8d10*/  STL [R1+0x710], R19 ;  /* 0x0007101301007387 */ /* 0x000fe20000100800 */
[----:B------:R-:W-:-:S03]  /*8d20*/  IMAD R23, R25, UR7, RZ ;  /* 0x0000000719177c24 */ /* 0x000fc6000f8e02ff */
[----:B------:R-:W-:Y:S01]  /*8d30*/  STL [R1+0x714], R20 ;  /* 0x0007141401007387 */ /* 0x000fe20000100800 */
[----:B------:R-:W-:-:S03]  /*8d40*/  IMAD R27, R26, UR7, RZ ;  /* 0x000000071a1b7c24 */ /* 0x000fc6000f8e02ff */
[----:B------:R-:W-:Y:S04]  /*8d50*/  STL [R1+0x718], R23 ;  /* 0x0007181701007387 */ /* 0x000fe80000100800 */
[----:B------:R-:W-:Y:S01]  /*8d60*/  STL [R1+0x71c], R27 ;  /* 0x00071c1b01007387 */ /* 0x000fe20000100800 */
[----:B------:R-:W-:-:S05]  /*8d70*/  IMAD R28, R17, UR7, RZ ;  /* 0x00000007111c7c24 */ /* 0x000fca000f8e02ff */
[----:B------:R-:W-:Y:S01]  /*8d80*/  STL [R1+0x720], R28 ;  /* 0x0007201c01007387 */ /* 0x000fe20000100800 */
[----:B------:R-:W-:Y:S02]  /*8d90*/  IMAD R29, R14, UR7, RZ ;  /* 0x000000070e1d7c24 */ /* 0x000fe4000f8e02ff */
[----:B0-----:R-:W-:-:S03]  /*8da0*/  IMAD R0, R13, UR7, RZ ;  /* 0x000000070d007c24 */ /* 0x001fc6000f8e02ff */
[----:B------:R-:W-:Y:S01]  /*8db0*/  STL [R1+0x724], R29 ;  /* 0x0007241d01007387 */ /* 0x000fe20000100800 */
[----:B------:R-:W-:-:S03]  /*8dc0*/  IMAD R4, R10, UR7, RZ ;  /* 0x000000070a047c24 */ /* 0x000fc6000f8e02ff */
[----:B------:R0:W-:Y:S01]  /*8dd0*/  STL [R1], R0 ;  /* 0x0000000001007387 */ /* 0x0001e20000100800 */
[----:B------:R-:W-:-:S03]  /*8de0*/  IMAD R2, R7, UR7, RZ ;  /* 0x0000000707027c24 */ /* 0x000fc6000f8e02ff */
[----:B------:R2:W-:Y:S01]  /*8df0*/  STL [R1+0x4], R4 ;  /* 0x0000040401007387 */ /* 0x0005e20000100800 */
[----:B0-----:R-:W-:-:S03]  /*8e00*/  IMAD R0, R6, UR7, RZ ;  /* 0x0000000706007c24 */ /* 0x001fc6000f8e02ff */
[----:B------:R0:W-:Y:S01]  /*8e10*/  STL [R1+0x24], R2 ;  /* 0x0000240201007387 */ /* 0x0001e20000100800 */
[----:B--2---:R-:W-:-:S03]  /*8e20*/  IMAD R4, R8, UR7, RZ ;  /* 0x0000000708047c24 */ /* 0x004fc6000f8e02ff */
[----:B------:R2:W-:Y:S04]  /*8e30*/  STL [R1+0x28], R0 ;  /* 0x0000280001007387 */ /* 0x0005e80000100800 */
[----:B------:R-:W-:Y:S04]  /*8e40*/  STL [R1+0x2c], R4 ;  /* 0x00002c0401007387 */ /* 0x000fe80000100800 */
[----:B------:R-:W3:Y:S01]  /*8e50*/  LDL.LU R29, [R1+0xcc] ;  /* 0x0000cc00011d7983 */ /* 0x000ee20000300800 */
[----:B0-----:R-:W-:Y:S02]  /*8e60*/  IMAD R2, R18, UR7, RZ ;  /* 0x0000000712027c24 */ /* 0x001fe4000f8e02ff */
[----:B--2---:R-:W-:-:S03]  /*8e70*/  IMAD R0, R3, UR7, RZ ;  /* 0x0000000703007c24 */ /* 0x004fc6000f8e02ff */
[----:B------:R-:W-:Y:S04]  /*8e80*/  STL [R1+0x34], R2 ;  /* 0x0000340201007387 */ /* 0x000fe80000100800 */
[----:B---3--:R0:W-:Y:S04]  /*8e90*/  STL [R1+0x738], R29 ;  /* 0x0007381d01007387 */ /* 0x0081e80000100800 */
[----:B------:R-:W-:Y:S04]  /*8ea0*/  STL [R1+0x38], R0 ;  /* 0x0000380001007387 */ /* 0x000fe80000100800 */
[----:B0-----:R-:W2:Y:S04]  /*8eb0*/  LDL.LU R29, [R1+0xc8] ;  /* 0x0000c800011d7983 */ /* 0x001ea80000300800 */
[----:B--2---:R0:W-:Y:S04]  /*8ec0*/  STL [R1+0x73c], R29 ;  /* 0x00073c1d01007387 */ /* 0x0041e80000100800 */
        /* <DEDUP_REMOVED lines=28> */
[----:B------:R-:W3:Y:S01]  /*9090*/  LDL.LU R3, [R1+0x1a4] ;  /* 0x0001a40001037983 */ /* 0x000ee20000300800 */
[----:B--2---:R-:W-:-:S05]  /*90a0*/  IMAD R29, R29, UR7, RZ ;  /* 0x000000071d1d7c24 */ /* 0x004fca000f8e02ff */
[----:B------:R0:W-:Y:S04]  /*90b0*/  STL [R1+0x40], R29 ;  /* 0x0000401d01007387 */ /* 0x0001e80000100800 */
[----:B0-----:R-:W2:Y:S02]  /*90c0*/  LDL.LU R29, [R1+0x73c] ;  /* 0x00073c00011d7983 */ /* 0x001ea40000300800 */
[----:B--2---:R-:W-:-:S05]  /*90d0*/  IMAD R29, R29, UR7, RZ ;  /* 0x000000071d1d7c24 */ /* 0x004fca000f8e02ff */
[----:B------:R0:W-:Y:S04]  /*90e0*/  STL [R1+0x44], R29 ;  /* 0x0000441d01007387 */ /* 0x0001e80000100800 */
[----:B0-----:R-:W2:Y:S01]  /*90f0*/  LDL.LU R29, [R1+0x738] ;  /* 0x00073800011d7983 */ /* 0x001ea20000300800 */
[----:B---3--:R-:W-:Y:S02]  /*9100*/  IMAD R5, R5, UR7, RZ ;  /* 0x0000000705057c24 */ /* 0x008fe4000f8e02ff */
[----:B------:R-:W-:Y:S02]  /*9110*/  IMAD R4, R4, UR7, RZ ;  /* 0x0000000704047c24 */ /* 0x000fe4000f8e02ff */
[----:B--2---:R-:W-:-:S05]  /*9120*/  IMAD R29, R29, UR7, RZ ;  /* 0x000000071d1d7c24 */ /* 0x004fca000f8e02ff */
[----:B------:R0:W-:Y:S02]  /*9130*/  STL [R1+0x48], R29 ;  /* 0x0000481d01007387 */ /* 0x0001e40000100800 */
[----:B0-----:R-:W-:Y:S02]  /*9140*/  IMAD R29, R28, UR7, RZ ;  /* 0x000000071c1d7c24 */ /* 0x001fe4000f8e02ff */
[----:B----4-:R-:W-:Y:S02]  /*9150*/  IMAD R28, R27, UR7, RZ ;  /* 0x000000071b1c7c24 */ /* 0x010fe4000f8e02ff */
[----:B------:R-:W-:Y:S02]  /*9160*/  IMAD R27, R23, UR7, RZ ;  /* 0x00000007171b7c24 */ /* 0x000fe4000f8e02ff */
[----:B------:R-:W-:Y:S01]  /*9170*/  IMAD R23, R20, UR7, RZ ;  /* 0x0000000714177c24 */ /* 0x000fe2000f8e02ff */
[----:B------:R-:W-:Y:S01]  /*9180*/  STL [R1+0x5c], R29 ;  /* 0x00005c1d01007387 */ /* 0x000fe20000100800 */
[----:B------:R-:W-:-:S02]  /*9190*/  IMAD R20, R19, UR7, RZ ;  /* 0x0000000713147c24 */ /* 0x000fc4000f8e02ff */
[----:B------:R-:W-:Y:S01]  /*91a0*/  IMAD R19, R0, UR7, RZ ;  /* 0x0000000700137c24 */ /* 0x000fe2000f8e02ff */
[----:B------:R-:W-:Y:S01]  /*91b0*/  STL [R1+0x60], R28 ;  /* 0x0000601c01007387 */ /* 0x000fe20000100800 */
[----:B------:R-:W-:-:S03]  /*91c0*/  IMAD R0, R9, UR7, RZ ;  /* 0x0000000709007c24 */ /* 0x000fc6000f8e02ff */
[----:B------:R-:W-:Y:S01]  /*91d0*/  STL [R1+0x64], R27 ;  /* 0x0000641b01007387 */ /* 0x000fe20000100800 */
[----:B------:R-:W-:-:S03]  /*91e0*/  IMAD R9, R11, UR7, RZ ;  /* 0x000000070b097c24 */ /* 0x000fc6000f8e02ff */
[----:B------:R-:W-:Y:S01]  /*91f0*/  STL [R1+0x68], R23 ;  /* 0x0000681701007387 */ /* 0x000fe20000100800 */
[----:B------:R-:W-:-:S03]  /*9200*/  IMAD R11, R12, UR7, RZ ;  /* 0x000000070c0b7c24 */ /* 0x000fc6000f8e02ff */
[----:B------:R-:W-:Y:S04]  /*9210*/  STL [R1+0x70], R20 ;  /* 0x0000701401007387 */ /* 0x000fe80000100800 */
[----:B------:R-:W-:Y:S04]  /*9220*/  STL [R1+0x84], R19 ;  /* 0x0000841301007387 */ /* 0x000fe80000100800 */
[----:B------:R0:W-:Y:S04]  /*9230*/  STL [R1+0x88], R0 ;  /* 0x0000880001007387 */ /* 0x0001e80000100800 */
[----:B------:R2:W-:Y:S01]  /*9240*/  STL [R1+0x90], R9 ;  /* 0x0000900901007387 */ /* 0x0005e20000100800 */
[----:B0-----:R-:W-:-:S03]  /*9250*/  IMAD R0, R15, UR7, RZ ;  /* 0x000000070f007c24 */ /* 0x001fc6000f8e02ff */
[----:B------:R-:W-:Y:S01]  /*9260*/  STL [R1+0x94], R11 ;  /* 0x0000940b01007387 */ /* 0x000fe20000100800 */
[----:B--2---:R-:W-:-:S03]  /*9270*/  IMAD R9, R16, UR7, RZ ;  /* 0x0000000710097c24 */ /* 0x004fc6000f8e02ff */
[----:B------:R0:W-:Y:S04]  /*9280*/  STL [R1+0x98], R0 ;  /* 0x0000980001007387 */ /* 0x0001e80000100800 */
[----:B------:R-:W-:Y:S01]  /*9290*/  STL [R1+0x9c], R9 ;  /* 0x00009c0901007387 */ /* 0x000fe20000100800 */
[----:B0-----:R-:W-:-:S03]  /*92a0*/  IMAD R0, R2, UR7, RZ ;  /* 0x0000000702007c24 */ /* 0x001fc6000f8e02ff */
[----:B------:R-:W-:Y:S01]  /*92b0*/  STL [R1+0xbc], R5 ;  /* 0x0000bc0501007387 */ /* 0x000fe20000100800 */
[----:B------:R-:W-:-:S03]  /*92c0*/  IMAD R2, R22, UR7, RZ ;  /* 0x0000000716027c24 */ /* 0x000fc6000f8e02ff */
[----:B------:R0:W-:Y:S04]  /*92d0*/  STL [R1+0xc0], R0 ;  /* 0x0000c00001007387 */ /* 0x0001e80000100800 */
[----:B------:R2:W-:Y:S01]  /*92e0*/  STL [R1+0xc4], R4 ;  /* 0x0000c40401007387 */ /* 0x0005e20000100800 */
[----:B0-----:R-:W-:-:S03]  /*92f0*/  IMAD R0, R24, UR7, RZ ;  /* 0x0000000718007c24 */ /* 0x001fc6000f8e02ff */
[----:B------:R0:W-:Y:S01]  /*9300*/  STL [R1+0xc8], R2 ;  /* 0x0000c80201007387 */ /* 0x0001e20000100800 */
[----:B--2---:R-:W-:-:S03]  /*9310*/  IMAD R4, R21, UR7, RZ ;  /* 0x0000000715047c24 */ /* 0x004fc6000f8e02ff */
[----:B------:R2:W-:Y:S04]  /*9320*/  STL [R1+0xcc], R0 ;  /* 0x0000cc0001007387 */ /* 0x0005e80000100800 */
[----:B------:R3:W-:Y:S01]  /*9330*/  STL [R1+0xe4], R4 ;  /* 0x0000e40401007387 */ /* 0x0007e20000100800 */
[----:B0-----:R-:W-:Y:S02]  /*9340*/  IMAD R2, R25, UR7, RZ ;  /* 0x0000000719027c24 */ /* 0x001fe4000f8e02ff */
[----:B--2---:R-:W-:-:S03]  /*9350*/  IMAD R0, R26, UR7, RZ ;  /* 0x000000071a007c24 */ /* 0x004fc6000f8e02ff */
[----:B------:R0:W-:Y:S01]  /*9360*/  STL [R1+0xec], R2 ;  /* 0x0000ec0201007387 */ /* 0x0001e20000100800 */
[----:B---3--:R-:W-:-:S03]  /*9370*/  IMAD R4, R17, UR7, RZ ;  /* 0x0000000711047c24 */ /* 0x008fc6000f8e02ff */
        /* <DEDUP_REMOVED lines=155> */
[----:B----4-:R-:W-:Y:S02]  /*9d30*/  IMAD R27, R27, UR7, RZ ;  /* 0x000000071b1b7c24 */ /* 0x010fe4000f8e02ff */
[----:B------:R-:W-:Y:S02]  /*9d40*/  IMAD R23, R23, UR7, RZ ;  /* 0x0000000717177c24 */ /* 0x000fe4000f8e02ff */
[----:B------:R-:W-:-:S02]  /*9d50*/  IMAD R20, R20, UR7, RZ ;  /* 0x0000000714147c24 */ /* 0x000fc4000f8e02ff */
[----:B------:R-:W-:Y:S02]  /*9d60*/  IMAD R19, R19, UR7, RZ ;  /* 0x0000000713137c24 */ /* 0x000fe4000f8e02ff */
[----:B------:R-:W-:Y:S02]  /*9d70*/  IMAD R0, R0, UR7, RZ ;  /* 0x0000000700007c24 */ /* 0x000fe4000f8e02ff */
[----:B------:R-:W-:Y:S02]  /*9d80*/  IMAD R9, R9, UR7, RZ ;  /* 0x0000000709097c24 */ /* 0x000fe4000f8e02ff */
[----:B------:R-:W-:Y:S02]  /*9d90*/  IMAD R11, R11, UR7, RZ ;  /* 0x000000070b0b7c24 */ /* 0x000fe4000f8e02ff */
        /* <DEDUP_REMOVED lines=18> */
[----:B--2---:R-:W-:-:S05]  /*9ec0*/  IMAD R29, R29, UR7, RZ ;  /* 0x000000071d1d7c24 */ /* 0x004fca000f8e02ff */
        /* <DEDUP_REMOVED lines=53> */
[----:B0-----:R-:W2:Y:S01]  /*a220*/  LDL.LU R3, [R1+0x6bc] ;  /* 0x0006bc0001037983 */ /* 0x001ea20000300800 */
[----:B------:R-:W-:-:S05]  /*a230*/  IMAD R5, R5, UR7, RZ ;  /* 0x0000000705057c24 */ /* 0x000fca000f8e02ff */
[----:B------:R0:W-:Y:S02]  /*a240*/  STL [R1+0x10], R5 ;  /* 0x0000100501007387 */ /* 0x0001e40000100800 */
[----:B0-----:R-:W-:-:S05]  /*a250*/  IMAD R5, R4, UR7, RZ ;  /* 0x0000000704057c24 */ /* 0x001fca000f8e02ff */
[----:B------:R-:W-:Y:S01]  /*a260*/  STL [R1+0x690], R5 ;  /* 0x0006900501007387 */ /* 0x000fe20000100800 */
[----:B--2---:R-:W-:-:S03]  /*a270*/  IMAD R4, R3, UR7, RZ ;  /* 0x0000000703047c24 */ /* 0x004fc6000f8e02ff */
[----:B------:R-:W2:Y:S01]  /*a280*/  LDL.LU R3, [R1+0x6b8] ;  /* 0x0006b80001037983 */ /* 0x000ea20000300800 */
[----:B------:R-:W-:Y:S02]  /*a290*/  IMAD R18, R18, UR7, RZ ;  /* 0x0000000712127c24 */ /* 0x000fe4000f8e02ff */
[----:B------:R-:W-:Y:S02]  /*a2a0*/  IMAD R8, R8, UR7, RZ ;  /* 0x0000000708087c24 */ /* 0x000fe4000f8e02ff */
[----:B------:R-:W-:Y:S01]  /*a2b0*/  IMAD R6, R6, UR7, RZ ;  /* 0x0000000706067c24 */ /* 0x000fe2000f8e02ff */
[----:B------:R0:W-:Y:S01]  /*a2c0*/  STL [R1+0x694], R4 ;  /* 0x0006940401007387 */ /* 0x0001e20000100800 */
[----:B------:R-:W-:Y:S02]  /*a2d0*/  IMAD R7, R7, UR7, RZ ;  /* 0x0000000707077c24 */ /* 0x000fe4000f8e02ff */
[----:B------:R-:W-:Y:S01]  /*a2e0*/  IMAD R22, R22, UR7, RZ ;  /* 0x0000000716167c24 */ /* 0x000fe2000f8e02ff */
[----:B------:R-:W-:Y:S01]  /*a2f0*/  STL [R1+0x698], R18 ;  /* 0x0006981201007387 */ /* 0x000fe20000100800 */
[----:B------:R-:W-:-:S02]  /*a300*/  IMAD R10, R10, UR7, RZ ;  /* 0x000000070a0a7c24 */ /* 0x000fc4000f8e02ff */
[----:B------:R-:W-:Y:S01]  /*a310*/  IMAD R13, R13, UR7, RZ ;  /* 0x000000070d0d7c24 */ /* 0x000fe2000f8e02ff */
[----:B------:R-:W-:Y:S01]  /*a320*/  STL [R1+0x69c], R8 ;  /* 0x00069c0801007387 */ /* 0x000fe20000100800 */
[----:B------:R-:W-:Y:S01]  /*a330*/  IMAD R14, R14, UR7, RZ ;  /* 0x000000070e0e7c24 */ /* 0x000fe2000f8e02ff */
[-C--:B0-----:R-:W-:Y:S01]  /*a340*/  LEA R4, P3, R22, R2.reuse, 0x1 ;  /* 0x0000000216047211 */ /* 0x081fe200078608ff */
[----:B------:R-:W-:Y:S01]  /*a350*/  IMAD R17, R17, UR7, RZ ;  /* 0x0000000711117c24 */ /* 0x000fe2000f8e02ff */
[----:B------:R0:W-:Y:S04]  /*a360*/  STL [R1+0x6a0], R6 ;  /* 0x0006a00601007387 */ /* 0x0001e80000100800 */
[----:B------:R-:W-:Y:S01]  /*a370*/  STL [R1+0x6a4], R7 ;  /* 0x0006a40701007387 */ /* 0x000fe20000100800 */
[----:B------:R-:W-:-:S03]  /*a380*/  LEA R5, P5, R15, R2, 0x1 ;  /* 0x000000020f057211 */ /* 0x000fc600078a08ff */
[----:B------:R-:W-:Y:S01]  /*a390*/  STL [R1+0x6a8], R10 ;  /* 0x0006a80a01007387 */ /* 0x000fe20000100800 */
[----:B0-----:R-:W-:-:S03]  /*a3a0*/  LEA R6, P4, R16, R2, 0x1 ;  /* 0x0000000210067211 */ /* 0x001fc600078808ff */
[----:B------:R-:W-:Y:S04]  /*a3b0*/  STL [R1+0x6ac], R13 ;  /* 0x0006ac0d01007387 */ /* 0x000fe80000100800 */
[----:B------:R-:W-:Y:S04]  /*a3c0*/  STL [R1+0x6b0], R14 ;  /* 0x0006b00e01007387 */ /* 0x000fe80000100800 */
[----:B------:R-:W-:Y:S04]  /*a3d0*/  STL [R1+0x6b4], R17 ;  /* 0x0006b41101007387 */ /* 0x000fe80000100800 */
[----:B------:R0:W-:Y:S04]  /*a3e0*/  STL [R1+0x594], R4 ;  /* 0x0005940401007387 */ /* 0x0001e80000100800 */
[----:B------:R1:W-:Y:S01]  /*a3f0*/  STL [R1+0x398], R6 ;  /* 0x0003980601007387 */ /* 0x0003e20000100800 */
[----:B0-----:R-:W-:-:S03]  /*a400*/  LEA R4, P6, R12, R2, 0x1 ;  /* 0x000000020c047211 */ /* 0x001fc600078c08ff */
[----:B------:R0:W-:Y:S01]  /*a410*/  STL [R1+0x390], R5 ;  /* 0x0003900501007387 */ /* 0x0001e20000100800 */
[----:B-1----:R-:W-:-:S03]  /*a420*/  LEA R6, P0, R11, R2, 0x1 ;  /* 0x000000020b067211 */ /* 0x002fc600078008ff */
[----:B------:R1:W-:Y:S01]  /*a430*/  STL [R1+0x388], R4 ;  /* 0x0003880401007387 */ /* 0x0003e20000100800 */
[----:B0-----:R-:W-:-:S03]  /*a440*/  LEA R5, P1, R9, R2, 0x1 ;  /* 0x0000000209057211 */ /* 0x001fc600078208ff */
[----:B------:R2:W-:Y:S01]  /*a450*/  STL [R1+0x380], R6 ;  /* 0x0003800601007387 */ /* 0x0005e20000100800 */
[----:B-1----:R-:W-:-:S03]  /*a460*/  LEA R4, P2, R0, R2, 0x1 ;  /* 0x0000000200047211 */ /* 0x002fc600078408ff */
[----:B------:R0:W-:Y:S04]  /*a470*/  STL [R1+0x378], R5 ;  /* 0x0003780501007387 */ /* 0x0001e80000100800 */
[----:B------:R1:W-:Y:S01]  /*a480*/  STL [R1+0x370], R4 ;  /* 0x0003700401007387 */ /* 0x0003e20000100800 */
[-C--:B--2---:R-:W-:Y:S02]  /*a490*/  LEA.HI.X.SX32 R6, R22, R3.reuse, 0x1, P3 ;  /* 0x0000000316067211 */ /* 0x084fe400018f0eff */
[-C--:B0-----:R-:W-:Y:S02]  /*a4a0*/  LEA R5, P3, R19, R2.reuse, 0x1 ;  /* 0x0000000213057211 */ /* 0x081fe400078608ff */
[----:B-1----:R-:W-:Y:S01]  /*a4b0*/  LEA.HI.X.SX32 R4, R16, R3, 0x1, P4 ;  /* 0x0000000310047211 */ /* 0x002fe200020f0eff */
[----:B------:R-:W-:Y:S04]  /*a4c0*/  STL [R1+0x590], R6 ;  /* 0x0005900601007387 */ /* 0x000fe80000100800 */
[----:B------:R-:W2:Y:S04]  /*a4d0*/  LDL.LU R16, [R1+0x28] ;  /* 0x0000280001107983 */ /* 0x000ea80000300800 */
[----:B------:R0:W-:Y:S04]  /*a4e0*/  STL [R1+0x368], R5 ;  /* 0x0003680501007387 */ /* 0x0001e80000100800 */
[----:B------:R-:W2:Y:S04]  /*a4f0*/  LDL.LU R22, [R1+0x34] ;  /* 0x0000340001167983 */ /* 0x000ea80000300800 */
[----:B------:R1:W-:Y:S01]  /*a500*/  STL [R1+0x584], R4 ;  /* 0x0005840401007387 */ /* 0x0003e20000100800 */
[----:B0-----:R-:W-:-:S02]  /*a510*/  LEA R5, P4, R20, R2, 0x1 ;  /* 0x0000000214057211 */ /* 0x001fc400078808ff */
[----:B-1----:R-:W-:Y:S02]  /*a520*/  LEA.HI.X.SX32 R4, R15, R3, 0x1, P5 ;  /* 0x000000030f047211 */ /* 0x002fe400028f0eff */
[----:B------:R-:W2:Y:S04]  /*a530*/  LDL.LU R15, [R1+0x24] ;  /* 0x00002400010f7983 */ /* 0x000ea80000300800 */
[----:B------:R0:W-:Y:S04]  /*a540*/  STL [R1+0x360], R5 ;  /* 0x0003600501007387 */ /* 0x0001e80000100800 */
[----:B------:R1:W-:Y:S01]  /*a550*/  STL [R1+0x57c], R4 ;  /* 0x00057c0401007387 */ /* 0x0003e20000100800 */
[----:B0-----:R-:W-:-:S02]  /*a560*/  LEA R5, P5, R23, R2, 0x1 ;  /* 0x0000000217057211 */ /* 0x001fc400078a08ff */
[-C--:B-1----:R-:W-:Y:S02]  /*a570*/  LEA.HI.X.SX32 R4, R12, R3.reuse, 0x1, P6 ;  /* 0x000000030c047211 */ /* 0x082fe400030f0eff */
[----:B------:R-:W2:Y:S04]  /*a580*/  LDL.LU R12, [R1+0x4] ;  /* 0x00000400010c7983 */ /* 0x000ea80000300800 */
[----:B------:R-:W-:Y:S04]  /*a590*/  STL [R1+0x358], R5 ;  /* 0x0003580501007387 */ /* 0x000fe80000100800 */
[----:B------:R-:W2:Y:S04]  /*a5a0*/  LDL.LU R17, [R1+0x40] ;  /* 0x0000400001117983 */ /* 0x000ea80000300800 */
[----:B------:R0:W-:Y:S02]  /*a5b0*/  STL [R1+0x574], R4 ;  /* 0x0005740401007387 */ /* 0x0001e40000100800 */
[----:B0-----:R-:W-:-:S02]  /*a5c0*/  LEA.HI.X.SX32 R4, R11, R3, 0x1, P0 ;  /* 0x000000030b047211 */ /* 0x001fc400000f0eff */
[----:B------:R-:W2:Y:S01]  /*a5d0*/  LDL.LU R11, [R1] ;  /* 0x00000000010b7983 */ /* 0x000ea20000300800 */
[----:B----4-:R-:W-:-:S05]  /*a5e0*/  LEA R5, P6, R27, R2, 0x1 ;  /* 0x000000021b057211 */ /* 0x010fca00078c08ff */
[----:B------:R3:W-:Y:S04]  /*a5f0*/  STL [R1+0x350], R5 ;  /* 0x0003500501007387 */ /* 0x0007e80000100800 */
[----:B------:R-:W4:Y:S04]  /*a600*/  LDL.LU R14, [R1+0x44] ;  /* 0x00004400010e7983 */ /* 0x000f280000300800 */
[----:B------:R0:W-:Y:S01]  /*a610*/  STL [R1+0x3a4], R4 ;  /* 0x0003a40401007387 */ /* 0x0001e20000100800 */
[----:B---3--:R-:W-:Y:S02]  /*a620*/  LEA R5, P0, R28, R2, 0x1 ;  /* 0x000000021c057211 */ /* 0x008fe400078008ff */
[----:B0-----:R-:W-:-:S02]  /*a630*/  LEA.HI.X.SX32 R4, R9, R3, 0x1, P1 ;  /* 0x0000000309047211 */ /* 0x001fc400008f0eff */
[----:B------:R-:W3:Y:S04]  /*a640*/  LDL.LU R9, [R1+0x38] ;  /* 0x0000380001097983 */ /* 0x000ee80000300800 */
[----:B------:R-:W-:Y:S04]  /*a650*/  STL [R1+0x348], R5 ;  /* 0x0003480501007387 */ /* 0x000fe80000100800 */
[----:B------:R-:W3:Y:S04]  /*a660*/  LDL.LU R13, [R1+0x48] ;  /* 0x00004800010d7983 */ /* 0x000ee80000300800 */
[----:B------:R0:W-:Y:S02]  /*a670*/  STL [R1+0x3a0], R4 ;  /* 0x0003a00401007387 */ /* 0x0001e40000100800 */
[----:B0-----:R-:W-:-:S02]  /*a680*/  LEA.HI.X.SX32 R4, R0, R3, 0x1, P2 ;  /* 0x0000000300047211 */ /* 0x001fc400010f0eff */
[----:B------:R-:W3:Y:S01]  /*a690*/  LDL.LU R0, [R1+0x2c] ;  /* 0x00002c0001007983 */ /* 0x000ee20000300800 */
[----:B------:R-:W-:-:S05]  /*a6a0*/  LEA R5, P1, R29, R2, 0x1 ;  /* 0x000000021d057211 */ /* 0x000fca00078208ff */
[----:B------:R-:W-:Y:S04]  /*a6b0*/  STL [R1+0x340], R5 ;  /* 0x0003400501007387 */ /* 0x000fe80000100800 */
[----:B------:R-:W3:Y:S04]  /*a6c0*/  LDL.LU R10, [R1+0x5c] ;  /* 0x00005c00010a7983 */ /* 0x000ee80000300800 */
[----:B------:R0:W-:Y:S04]  /*a6d0*/  STL [R1+0x374], R4 ;  /* 0x0003740401007387 */ /* 0x0001e80000100800 */
[----:B------:R-:W4:Y:S01]  /*a6e0*/  LDL.LU R7, [R1+0x60] ;  /* 0x0000600001077983 */ /* 0x000f220000300800 */
[----:B0-----:R-:W-:-:S02]  /*a6f0*/  LEA.HI.X.SX32 R4, R19, R3, 0x1, P3 ;  /* 0x0000000313047211 */ /* 0x001fc400018f0eff */
[----:B--2---:R-:W-:-:S05]  /*a700*/  LEA R5, P2, R11, R2, 0x1 ;  /* 0x000000020b057211 */ /* 0x004fca00078408ff */
[----:B------:R0:W-:Y:S04]  /*a710*/  STL [R1+0x338], R5 ;  /* 0x0003380501007387 */ /* 0x0001e80000100800 */
[----:B------:R1:W-:Y:S04]  /*a720*/  STL [R1+0x36c], R4 ;  /* 0x00036c0401007387 */ /* 0x0003e80000100800 */
[----:B------:R-:W2:Y:S01]  /*a730*/  LDL.LU R6, [R1+0x64] ;  /* 0x0000640001067983 */ /* 0x000ea20000300800 */
[----:B0-----:R-:W-:Y:S02]  /*a740*/  LEA R5, P3, R12, R2, 0x1 ;  /* 0x000000020c057211 */ /* 0x001fe400078608ff */
[----:B-1----:R-:W-:-:S03]  /*a750*/  LEA.HI.X.SX32 R4, R20, R3, 0x1, P4 ;  /* 0x0000000314047211 */ /* 0x002fc600020f0eff */
        /* <DEDUP_REMOVED lines=10> */
[----:B------:R-:W-:Y:S04]  /*a800*/  STL [R1+0x320], R5 ;  /* 0x0003200501007387 */ /* 0x000fe80000100800 */
[----:B------:R0:W-:Y:S04]  /*a810*/  STL [R1+0x354], R4 ;  /* 0x0003540401007387 */ /* 0x0001e80000100800 */
[----:B0-----:R-:W2:Y:S01]  /*a820*/  LDL.LU R4, [R1+0x84] ;  /* 0x0000840001047983 */ /* 0x001ea20000300800 */
[----:B---3--:R-:W-:Y:S02]  /*a830*/  LEA R19, P6, R0, R2, 0x1 ;  /* 0x0000000200137211 */ /* 0x008fe400078c08ff */
[----:B------:R-:W-:-:S03]  /*a840*/  LEA.HI.X.SX32 R5, R28, R3, 0x1, P0 ;  /* 0x000000031c057211 */ /* 0x000fc600000f0eff */
[----:B------:R0:W-:Y:S01]  /*a850*/  STL [R1+0x318], R19 ;  /* 0x0003181301007387 */ /* 0x0001e20000100800 */
[----:B------:R-:W-:-:S03]  /*a860*/  LEA R20, P0, R22, R2, 0x1 ;  /* 0x0000000216147211 */ /* 0x000fc600078008ff */
[----:B------:R1:W-:Y:S01]  /*a870*/  STL [R1+0x34c], R5 ;  /* 0x00034c0501007387 */ /* 0x0003e20000100800 */
[----:B0-----:R-:W-:-:S03]  /*a880*/  LEA.HI.X.SX32 R19, R29, R3, 0x1, P1 ;  /* 0x000000031d137211 */ /* 0x001fc600008f0eff */
[----:B-1----:R-:W3:Y:S04]  /*a890*/  LDL.LU R5, [R1+0x88] ;  /* 0x0000880001057983 */ /* 0x002ee80000300800 */
[----:B------:R0:W-:Y:S04]  /*a8a0*/  STL [R1+0x310], R20 ;  /* 0x0003101401007387 */ /* 0x0001e80000100800 */
[----:B------:R1:W-:Y:S01]  /*a8b0*/  STL [R1+0x344], R19 ;  /* 0x0003441301007387 */ /* 0x0003e20000100800 */
[----:B0-----:R-:W-:Y:S02]  /*a8c0*/  LEA R20, P1, R9, R2, 0x1 ;  /* 0x0000000209147211 */ /* 0x001fe400078208ff */
[----:B-1----:R-:W-:-:S02]  /*a8d0*/  LEA.HI.X.SX32 R19, R11, R3, 0x1, P2 ;  /* 0x000000030b137211 */ /* 0x002fc400010f0eff */
[----:B------:R-:W3:Y:S04]  /*a8e0*/  LDL.LU R11, [R1+0x90] ;  /* 0x00009000010b7983 */ /* 0x000ee80000300800 */
[----:B------:R-:W-:Y:S04]  /*a8f0*/  STL [R1+0x308], R20 ;  /* 0x0003081401007387 */ /* 0x000fe80000100800 */
[----:B------:R0:W-:Y:S02]  /*a900*/  STL [R1+0x33c], R19 ;  /* 0x00033c1301007387 */ /* 0x0001e40000100800 */
[----:B0-----:R-:W-:-:S02]  /*a910*/  LEA.HI.X.SX32 R19, R12, R3, 0x1, P3 ;  /* 0x000000030c137211 */ /* 0x001fc400018f0eff */
[----:B------:R-:W3:Y:S01]  /*a920*/  LDL.LU R12, [R1+0x94] ;  /* 0x00009400010c7983 */ /* 0x000ee20000300800 */
[----:B------:R-:W-:-:S05]  /*a930*/  LEA R20, P2, R17, R2, 0x1 ;  /* 0x0000000211147211 */ /* 0x000fca00078408ff */
[----:B------:R-:W-:Y:S04]  /*a940*/  STL [R1+0x300], R20 ;  /* 0x0003001401007387 */ /* 0x000fe80000100800 */
[----:B------:R0:W-:Y:S02]  /*a950*/  STL [R1+0x334], R19 ;  /* 0x0003341301007387 */ /* 0x0001e40000100800 */
[----:B0-----:R-:W-:Y:S02]  /*a960*/  LEA.HI.X.SX32 R19, R15, R3, 0x1, P4 ;  /* 0x000000030f137211 */ /* 0x001fe400020f0eff */
[----:B------:R-:W3:Y:S01]  /*a970*/  LDL.LU R15, [R1+0x98] ;  /* 0x00009800010f7983 */ /* 0x000ee20000300800 */
[----:B----4-:R-:W-:-:S05]  /*a980*/  LEA R20, P3, R14, R2, 0x1 ;  /* 0x000000020e147211 */ /* 0x010fca00078608ff */
[----:B------:R-:W-:Y:S04]  /*a990*/  STL [R1+0x2f8], R20 ;  /* 0x0002f81401007387 */ /* 0x000fe80000100800 */
[----:B------:R0:W-:Y:S02]  /*a9a0*/  STL [R1+0x32c], R19 ;  /* 0x00032c1301007387 */ /* 0x0001e40000100800 */
[----:B0-----:R-:W-:Y:S02]  /*a9b0*/  LEA.HI.X.SX32 R19, R16, R3, 0x1, P5 ;  /* 0x0000000310137211 */ /* 0x001fe400028f0eff */
[----:B------:R-:W4:Y:S01]  /*a9c0*/  LDL.LU R16, [R1+0x9c] ;  /* 0x00009c0001107983 */ /* 0x000f220000300800 */
[----:B------:R-:W-:-:S05]  /*a9d0*/  LEA R20, P4, R13, R2, 0x1 ;  /* 0x000000020d147211 */ /* 0x000fca00078808ff */
[----:B------:R0:W-:Y:S04]  /*a9e0*/  STL [R1+0x2f0], R20 ;  /* 0x0002f01401007387 */ /* 0x0001e80000100800 */
[----:B------:R1:W-:Y:S01]  /*a9f0*/  STL [R1+0x324], R19 ;  /* 0x0003241301007387 */ /* 0x0003e20000100800 */
[-C--:B0-----:R-:W-:Y:S02]  /*aa00*/  LEA R20, P5, R10, R2.reuse, 0x1 ;  /* 0x000000020a147211 */ /* 0x081fe400078a08ff */
[----:B-1----:R-:W-:Y:S02]  /*aa10*/  LEA.HI.X.SX32 R19, R0, R3, 0x1, P6 ;  /* 0x0000000300137211 */ /* 0x002fe400030f0eff */
[----:B------:R-:W4:Y:S04]  /*aa20*/  LDL.LU R0, [R1+0xbc] ;  /* 0x0000bc0001007983 */ /* 0x000f280000300800 */
[----:B------:R0:W-:Y:S04]  /*aa30*/  STL [R1+0x2e8], R20 ;  /* 0x0002e81401007387 */ /* 0x0001e80000100800 */
[----:B------:R1:W-:Y:S01]  /*aa40*/  STL [R1+0x31c], R19 ;  /* 0x00031c1301007387 */ /* 0x0003e20000100800 */
[----:B0-----:R-:W-:-:S02]  /*aa50*/  LEA R20, P6, R7, R2, 0x1 ;  /* 0x0000000207147211 */ /* 0x001fc400078c08ff */
[-C--:B-1----:R-:W-:Y:S02]  /*aa60*/  LEA.HI.X.SX32 R19, R22, R3.reuse, 0x1, P0 ;  /* 0x0000000316137211 */ /* 0x082fe400000f0eff */
[----:B------:R-:W4:Y:S04]  /*aa70*/  LDL.LU R22, [R1+0xc0] ;  /* 0x0000c00001167983 */ /* 0x000f280000300800 */
[----:B------:R-:W-:Y:S04]  /*aa80*/  STL [R1+0x2e0], R20 ;  /* 0x0002e01401007387 */ /* 0x000fe80000100800 */
[----:B------:R0:W-:Y:S02]  /*aa90*/  STL [R1+0x314], R19 ;  /* 0x0003141301007387 */ /* 0x0001e40000100800 */
[----:B0-----:R-:W-:-:S02]  /*aaa0*/  LEA.HI.X.SX32 R19, R9, R3, 0x1, P1 ;  /* 0x0000000309137211 */ /* 0x001fc400008f0eff */
[----:B------:R-:W4:Y:S01]  /*aab0*/  LDL.LU R9, [R1+0xc4] ;  /* 0x0000c40001097983 */ /* 0x000f220000300800 */
[----:B--2---:R-:W-:-:S05]  /*aac0*/  LEA R20, P0, R6, R2, 0x1 ;  /* 0x0000000206147211 */ /* 0x004fca00078008ff */
[----:B------:R0:W-:Y:S04]  /*aad0*/  STL [R1+0x2d8], R20 ;  /* 0x0002d81401007387 */ /* 0x0001e80000100800 */
[----:B------:R1:W-:Y:S01]  /*aae0*/  STL [R1+0x30c], R19 ;  /* 0x00030c1301007387 */ /* 0x0003e20000100800 */
[-C--:B0-----:R-:W-:Y:S02]  /*aaf0*/  LEA R20, P1, R8, R2.reuse, 0x1 ;  /* 0x0000000208147211 */ /* 0x081fe400078208ff */
[----:B-1----:R-:W-:Y:S02]  /*ab00*/  LEA.HI.X.SX32 R19, R17, R3, 0x1, P2 ;  /* 0x0000000311137211 */ /* 0x002fe400010f0eff */
[----:B------:R-:W2:Y:S04]  /*ab10*/  LDL.LU R17, [R1+0xc8] ;  /* 0x0000c80001117983 */ /* 0x000ea80000300800 */
[----:B------:R0:W-:Y:S04]  /*ab20*/  STL [R1+0x2d0], R20 ;  /* 0x0002d01401007387 */ /* 0x0001e80000100800 */
        /* <DEDUP_REMOVED lines=10> */
[----:B------:R0:W-:Y:S02]  /*abd0*/  STL [R1+0x2f4], R19 ;  /* 0x0002f41301007387 */ /* 0x0001e40000100800 */
[----:B0-----:R-:W-:-:S02]  /*abe0*/  LEA.HI.X.SX32 R19, R10, R3, 0x1, P5 ;  /* 0x000000030a137211 */ /* 0x001fc400028f0eff */
[----:B------:R-:W2:Y:S01]  /*abf0*/  LDL.LU R10, [R1+0xec] ;  /* 0x0000ec00010a7983 */ /* 0x000ea20000300800 */
[----:B---3--:R-:W-:-:S05]  /*ac00*/  LEA R20, P4, R5, R2, 0x1 ;  /* 0x0000000205147211 */ /* 0x008fca00078808ff */
[----:B------:R0:W-:Y:S04]  /*ac10*/  STL [R1+0x2b8], R20 ;  /* 0x0002b81401007387 */ /* 0x0001e80000100800 */
[----:B------:R1:W-:Y:S01]  /*ac20*/  STL [R1+0x2ec], R19 ;  /* 0x0002ec1301007387 */ /* 0x0003e20000100800 */
[-C--:B0-----:R-:W-:Y:S02]  /*ac30*/  LEA R20, P5, R11, R2.reuse, 0x1 ;  /* 0x000000020b147211 */ /* 0x081fe400078a08ff */
[----:B-1----:R-:W-:Y:S02]  /*ac40*/  LEA.HI.X.SX32 R19, R7, R3, 0x1, P6 ;  /* 0x0000000307137211 */ /* 0x002fe400030f0eff */
[----:B------:R-:W3:Y:S04]  /*ac50*/  LDL.LU R7, [R1+0xf0] ;  /* 0x0000f00001077983 */ /* 0x000ee80000300800 */
[----:B------:R0:W-:Y:S04]  /*ac60*/  STL [R1+0x2b0], R20 ;  /* 0x0002b01401007387 */ /* 0x0001e80000100800 */
[----:B------:R1:W-:Y:S01]  /*ac70*/  STL [R1+0x2e4], R19 ;  /* 0x0002e41301007387 */ /* 0x0003e20000100800 */
[----:B0-----:R-:W-:-:S02]  /*ac80*/  LEA R20, P6, R12, R2, 0x1 ;  /* 0x000000020c147211 */ /* 0x001fc400078c08ff */
[-C--:B-1----:R-:W-:Y:S02]  /*ac90*/  LEA.HI.X.SX32 R19, R6, R3.reuse, 0x1, P0 ;  /* 0x0000000306137211 */ /* 0x082fe400000f0eff */
        /* <DEDUP_REMOVED lines=30> */
[-C--:B------:R-:W-:Y:S02]  /*ae80*/  LEA.HI.X.SX32 R0, R0, R3.reuse, 0x1, P2 ;  /* 0x0000000300007211 */ /* 0x080fe400010f0eff */
[----:B------:R-:W-:Y:S02]  /*ae90*/  LEA.HI.X.SX32 R9, R9, R3, 0x1, P4 ;  /* 0x0000000309097211 */ /* 0x000fe400020f0eff */
[----:B--2---:R-:W-:-:S05]  /*aea0*/  LEA R20, P5, R17, R2, 0x1 ;  /* 0x0000000211147211 */ /* 0x004fca00078a08ff */
[----:B------:R-:W-:Y:S04]  /*aeb0*/  STL [R1+0x278], R20 ;  /* 0x0002781401007387 */ /* 0x000fe80000100800 */
[----:B------:R0:W-:Y:S02]  /*aec0*/  STL [R1+0x2ac], R19 ;  /* 0x0002ac1301007387 */ /* 0x0001e40000100800 */
[----:B0-----:R-:W-:Y:S02]  /*aed0*/  LEA.HI.X.SX32 R19, R15, R3, 0x1, P0 ;  /* 0x000000030f137211 */ /* 0x001fe400000f0eff */
[-C--:B------:R-:W-:Y:S01]  /*aee0*/  LEA R20, P6, R14, R2.reuse, 0x1 ;  /* 0x000000020e147211 */ /* 0x080fe200078c08ff */
        /* <DEDUP_REMOVED lines=8> */
[----:B0-----:R-:W-:-:S03]  /*af70*/  LEA R20, P1, R10, R2, 0x1 ;  /* 0x000000020a147211 */ /* 0x001fc600078208ff */
[----:B-1----:R-:W2:Y:S04]  /*af80*/  LDL.LU R19, [R1+0x12c] ;  /* 0x00012c0001137983 */ /* 0x002ea80000300800 */
[----:B------:R-:W-:Y:S04]  /*af90*/  STL [R1+0x260], R20 ;  /* 0x0002601401007387 */ /* 0x000fe80000100800 */
[----:B------:R0:W-:Y:S02]  /*afa0*/  STL [R1+0x294], R0 ;  /* 0x0002940001007387 */ /* 0x0001e40000100800 */
[----:B0-----:R-:W-:-:S02]  /*afb0*/  LEA.HI.X.SX32 R0, R22, R3, 0x1, P3 ;  /* 0x0000000316007211 */ /* 0x001fc400018f0eff */
[----:B------:R-:W2:Y:S01]  /*afc0*/  LDL.LU R22, [R1+0x138] ;  /* 0x0001380001167983 */ /* 0x000ea20000300800 */
[----:B---3--:R-:W-:-:S05]  /*afd0*/  LEA R20, P2, R7, R2, 0x1 ;  /* 0x0000000207147211 */ /* 0x008fca00078408ff */
[----:B------:R-:W-:Y:S04]  /*afe0*/  STL [R1+0x258], R20 ;  /* 0x0002581401007387 */ /* 0x000fe80000100800 */
[----:B------:R0:W-:Y:S04]  /*aff0*/  STL [R1+0x28c], R0 ;  /* 0x00028c0001007387 */ /* 0x0001e80000100800 */
[----:B0-----:R-:W3:Y:S01]  /*b000*/  LDL.LU R0, [R1+0x13c] ;  /* 0x00013c0001007983 */ /* 0x001ee20000300800 */
[----:B------:R-:W-:-:S05]  /*b010*/  LEA R20, P3, R6, R2, 0x1 ;  /* 0x0000000206147211 */ /* 0x000fca00078608ff */
[----:B------:R0:W-:Y:S04]  /*b020*/  STL [R1+0x250], R20 ;  /* 0x0002501401007387 */ /* 0x0001e80000100800 */
[----:B------:R1:W-:Y:S01]  /*b030*/  STL [R1+0x284], R9 ;  /* 0x0002840901007387 */ /* 0x0003e20000100800 */
[----:B0-----:R-:W-:Y:S02]  /*b040*/  LEA R20, P4, R8, R2, 0x1 ;  /* 0x0000000208147211 */ /* 0x001fe400078808ff */
        /* <DEDUP_REMOVED lines=8> */
[----:B------:R0:W-:Y:S01]  /*b0d0*/  STL [R1+0x274], R9 ;  /* 0x0002740901007387 */ /* 0x0001e20000100800 */
[----:B------:R-:W-:-:S03]  /*b0e0*/  LEA.HI.X.SX32 R13, R13, R3, 0x1, P0 ;  /* 0x000000030d0d7211 */ /* 0x000fc600000f0eff */
[----:B0-----:R-:W3:Y:S01]  /*b0f0*/  LDL.LU R9, [R1+0x154] ;  /* 0x0001540001097983 */ /* 0x001ee20000300800 */
[----:B----4-:R-:W-:-:S05]  /*b100*/  LEA R20, P6, R4, R2, 0x1 ;  /* 0x0000000204147211 */ /* 0x010fca00078c08ff */
[----:B------:R-:W-:Y:S04]  /*b110*/  STL [R1+0x238], R20 ;  /* 0x0002381401007387 */ /* 0x000fe80000100800 */
[----:B------:R0:W-:Y:S04]  /*b120*/  STL [R1+0x26c], R13 ;  /* 0x00026c0d01007387 */ /* 0x0001e80000100800 */
[----:B0-----:R-:W4:Y:S01]  /*b130*/  LDL.LU R13, [R1+0x15c] ;  /* 0x00015c00010d7983 */ /* 0x001f220000300800 */
[----:B------:R-:W-:Y:S02]  /*b140*/  LEA R20, P0, R5, R2, 0x1 ;  /* 0x0000000205147211 */ /* 0x000fe400078008ff */
[----:B------:R-:W-:-:S03]  /*b150*/  LEA.HI.X.SX32 R10, R10, R3, 0x1, P1 ;  /* 0x000000030a0a7211 */ /* 0x000fc600008f0eff */
[----:B------:R-:W-:Y:S01]  /*b160*/  STL [R1+0x230], R20 ;  /* 0x0002301401007387 */ /* 0x000fe20000100800 */
[----:B------:R-:W-:-:S03]  /*b170*/  LEA.HI.X.SX32 R7, R7, R3, 0x1, P2 ;  /* 0x0000000307077211 */ /* 0x000fc600010f0eff */
[----:B------:R0:W-:Y:S01]  /*b180*/  STL [R1+0x264], R10 ;  /* 0x0002640a01007387 */ /* 0x0001e20000100800 */
[----:B------:R-:W-:-:S03]  /*b190*/  LEA.HI.X.SX32 R6, R6, R3, 0x1, P3 ;  /* 0x0000000306067211 */ /* 0x000fc600018f0eff */
[----:B0-----:R-:W4:Y:S01]  /*b1a0*/  LDL.LU R10, [R1+0x160] ;  /* 0x00016000010a7983 */ /* 0x001f220000300800 */
[----:B------:R-:W-:-:S05]  /*b1b0*/  LEA R20, P1, R11, R2, 0x1 ;  /* 0x000000020b147211 */ /* 0x000fca00078208ff */
[----:B------:R-:W-:Y:S04]  /*b1c0*/  STL [R1+0x228], R20 ;  /* 0x0002281401007387 */ /* 0x000fe80000100800 */
        /* <DEDUP_REMOVED lines=8> */
[-C--:B------:R-:W-:Y:S02]  /*b250*/  LEA.HI.X.SX32 R4, R4, R3.reuse, 0x1, P6 ;  /* 0x0000000304047211 */ /* 0x080fe400030f0eff */
[-C--:B------:R-:W-:Y:S02]  /*b260*/  LEA.HI.X.SX32 R5, R5, R3.reuse, 0x1, P0 ;  /* 0x0000000305057211 */ /* 0x080fe400000f0eff */
[----:B------:R-:W-:Y:S02]  /*b270*/  LEA.HI.X.SX32 R23, R11, R3, 0x1, P1 ;  /* 0x000000030b177211 */ /* 0x000fe400008f0eff */
[----:B--2---:R-:W-:-:S05]  /*b280*/  LEA R20, P3, R15, R2, 0x1 ;  /* 0x000000020f147211 */ /* 0x004fca00078608ff */
[----:B------:R-:W-:Y:S04]  /*b290*/  STL [R1+0x218], R20 ;  /* 0x0002181401007387 */ /* 0x000fe80000100800 */
[----:B------:R0:W-:Y:S04]  /*b2a0*/  STL [R1+0x24c], R8 ;  /* 0x00024c0801007387 */ /* 0x0001e80000100800 */
[----:B0-----:R-:W2:Y:S01]  /*b2b0*/  LDL.LU R8, [R1+0x170] ;  /* 0x0001700001087983 */ /* 0x001ea20000300800 */
[----:B------:R-:W-:-:S05]  /*b2c0*/  LEA R20, P4, R16, R2, 0x1 ;  /* 0x0000000210147211 */ /* 0x000fca00078808ff */
[----:B------:R0:W-:Y:S04]  /*b2d0*/  STL [R1+0x3a8], R20 ;  /* 0x0003a81401007387 */ /* 0x0001e80000100800 */
[----:B------:R1:W-:Y:S01]  /*b2e0*/  STL [R1+0x244], R18 ;  /* 0x0002441201007387 */ /* 0x0003e20000100800 */
[----:B0-----:R-:W-:-:S03]  /*b2f0*/  LEA R20, P5, R19, R2, 0x1 ;  /* 0x0000000213147211 */ /* 0x001fc600078a08ff */
[----:B-1----:R-:W2:Y:S04]  /*b300*/  LDL.LU R18, [R1+0x178] ;  /* 0x0001780001127983 */ /* 0x002ea80000300800 */
[----:B------:R-:W-:Y:S04]  /*b310*/  STL [R1+0x3ac], R20 ;  /* 0x0003ac1401007387 */ /* 0x000fe80000100800 */
[----:B------:R0:W-:Y:S04]  /*b320*/  STL [R1+0x23c], R4 ;  /* 0x00023c0401007387 */ /* 0x0001e80000100800 */
[----:B0-----:R-:W2:Y:S01]  /*b330*/  LDL.LU R4, [R1+0x180] ;  /* 0x0001800001047983 */ /* 0x001ea20000300800 */
[----:B------:R-:W-:-:S05]  /*b340*/  LEA R20, P6, R22, R2, 0x1 ;  /* 0x0000000216147211 */ /* 0x000fca00078c08ff */
[----:B------:R-:W-:Y:S04]  /*b350*/  STL [R1+0x3b0], R20 ;  /* 0x0003b01401007387 */ /* 0x000fe80000100800 */
[----:B------:R0:W-:Y:S04]  /*b360*/  STL [R1+0x234], R5 ;  /* 0x0002340501007387 */ /* 0x0001e80000100800 */
[----:B0-----:R-:W2:Y:S01]  /*b370*/  LDL.LU R5, [R1+0x188] ;  /* 0x0001880001057983 */ /* 0x001ea20000300800 */
[----:B---3--:R-:W-:-:S05]  /*b380*/  LEA R20, P0, R0, R2, 0x1 ;  /* 0x0000000200147211 */ /* 0x008fca00078008ff */
[----:B------:R0:W-:Y:S04]  /*b390*/  STL [R1+0x3b4], R20 ;  /* 0x0003b41401007387 */ /* 0x0001e80000100800 */
[----:B------:R-:W3:Y:S04]  /*b3a0*/  LDL.LU R11, [R1+0x190] ;  /* 0x00019000010b7983 */ /* 0x000ee80000300800 */
[----:B------:R1:W-:Y:S01]  /*b3b0*/  STL [R1+0x22c], R23 ;  /* 0x00022c1701007387 */ /* 0x0003e20000100800 */
[----:B0-----:R-:W-:Y:S02]  /*b3c0*/  LEA R20, P1, R17, R2, 0x1 ;  /* 0x0000000211147211 */ /* 0x001fe400078208ff */
[----:B-1----:R-:W-:-:S03]  /*b3d0*/  LEA.HI.X.SX32 R23, R12, R3, 0x1, P2 ;  /* 0x000000030c177211 */ /* 0x002fc600010f0eff */
        /* <DEDUP_REMOVED lines=13> */
[----:B----4-:R-:W-:Y:S02]  /*b4b0*/  LEA R20, P4, R13, R2, 0x1 ;  /* 0x000000020d147211 */ /* 0x010fe400078808ff */
[----:B0-----:R-:W-:-:S03]  /*b4c0*/  LEA.HI.X.SX32 R23, R19, R3, 0x1, P5 ;  /* 0x0000000313177211 */ /* 0x001fc600028f0eff */
[----:B------:R0:W-:Y:S04]  /*b4d0*/  STL [R1+0x3c4], R20 ;  /* 0x0003c41401007387 */ /* 0x0001e80000100800 */
[----:B------:R-:W-:Y:S01]  /*b4e0*/  STL [R1+0x208], R23 ;  /* 0x0002081701007387 */ /* 0x000fe20000100800 */
[----:B0-----:R-:W-:-:S03]  /*b4f0*/  LEA.HI.X.SX32 R20, R22, R3, 0x1, P6 ;  /* 0x0000000316147211 */ /* 0x001fc600030f0eff */
[----:B------:R-:W4:Y:S01]  /*b500*/  LDL.LU R22, [R1+0x174] ;  /* 0x0001740001167983 */ /* 0x000f220000300800 */
[----:B------:R-:W-:Y:S02]  /*b510*/  LEA R19, P5, R10, R2, 0x1 ;  /* 0x000000020a137211 */ /* 0x000fe400078a08ff */
[----:B------:R-:W-:-:S03]  /*b520*/  LEA.HI.X.SX32 R0, R0, R3, 0x1, P0 ;  /* 0x0000000300007211 */ /* 0x000fc600000f0eff */
[----:B------:R-:W-:Y:S04]  /*b530*/  STL [R1+0x3c8], R19 ;  /* 0x0003c81301007387 */ /* 0x000fe80000100800 */
[----:B------:R0:W-:Y:S04]  /*b540*/  STL [R1+0x200], R20 ;  /* 0x0002001401007387 */ /* 0x0001e80000100800 */
[----:B0-----:R-:W4:Y:S01]  /*b550*/  LDL.LU R20, [R1+0x164] ;  /* 0x0001640001147983 */ /* 0x001f220000300800 */
[----:B------:R-:W-:-:S05]  /*b560*/  LEA R19, P6, R7, R2, 0x1 ;  /* 0x0000000207137211 */ /* 0x000fca00078c08ff */
[----:B------:R-:W-:Y:S04]  /*b570*/  STL [R1+0x3cc], R19 ;  /* 0x0003cc1301007387 */ /* 0x000fe80000100800 */
[----:B------:R0:W-:Y:S02]  /*b580*/  STL [R1+0x1f8], R0 ;  /* 0x0001f80001007387 */ /* 0x0001e40000100800 */
[-C--:B0-----:R-:W-:Y:S02]  /*b590*/  LEA.HI.X.SX32 R0, R17, R3.reuse, 0x1, P1 ;  /* 0x0000000311007211 */ /* 0x081fe400008f0eff */
[----:B------:R-:W-:Y:S01]  /*b5a0*/  LEA R19, P0, R6, R2, 0x1 ;  /* 0x0000000206137211 */ /* 0x000fe200078008ff */
[----:B------:R-:W4:Y:S04]  /*b5b0*/  LDL.LU R17, [R1+0x158] ;  /* 0x0001580001117983 */ /* 0x000f280000300800 */
[----:B------:R-:W-:Y:S04]  /*b5c0*/  STL [R1+0x3d0], R19 ;  /* 0x0003d01301007387 */ /* 0x000fe80000100800 */
[----:B------:R0:W-:Y:S02]  /*b5d0*/  STL [R1+0x1f0], R0 ;  /* 0x0001f00001007387 */ /* 0x0001e40000100800 */
[----:B0-----:R-:W-:-:S02]  /*b5e0*/  LEA.HI.X.SX32 R0, R14, R3, 0x1, P2 ;  /* 0x000000030e007211 */ /* 0x001fc400010f0eff */
[----:B------:R-:W4:Y:S01]  /*b5f0*/  LDL.LU R14, [R1+0x150] ;  /* 0x00015000010e7983 */ /* 0x000f220000300800 */
[----:B--2---:R-:W-:-:S05]  /*b600*/  LEA R19, P1, R8, R2, 0x1 ;  /* 0x0000000208137211 */ /* 0x004fca00078208ff */
[----:B------:R0:W-:Y:S04]  /*b610*/  STL [R1+0x3d4], R19 ;  /* 0x0003d41301007387 */ /* 0x0001e80000100800 */
[----:B------:R1:W-:Y:S04]  /*b620*/  STL [R1+0x1e8], R0 ;  /* 0x0001e80001007387 */ /* 0x0003e80000100800 */
[----:B0-----:R-:W2:Y:S01]  /*b630*/  LDL.LU R19, [R1+0x14c] ;  /* 0x00014c0001137983 */ /* 0x001ea20000300800 */
[----:B------:R-:W-:Y:S02]  /*b640*/  LEA R23, P2, R18, R2, 0x1 ;  /* 0x0000000212177211 */ /* 0x000fe400078408ff */
[----:B-1----:R-:W-:-:S03]  /*b650*/  LEA.HI.X.SX32 R0, R9, R3, 0x1, P3 ;  /* 0x0000000309007211 */ /* 0x002fc600018f0eff */
[----:B------:R0:W-:Y:S01]  /*b660*/  STL [R1+0x3d8], R23 ;  /* 0x0003d81701007387 */ /* 0x0001e20000100800 */
[----:B------:R-:W-:-:S03]  /*b670*/  LEA.HI.X.SX32 R9, R13, R3, 0x1, P4 ;  /* 0x000000030d097211 */ /* 0x000fc600020f0eff */
[----:B------:R1:W-:Y:S01]  /*b680*/  STL [R1+0x1e0], R0 ;  /* 0x0001e00001007387 */ /* 0x0003e20000100800 */
[----:B0-----:R-:W-:-:S05]  /*b690*/  LEA R23, P3, R4, R2, 0x1 ;  /* 0x0000000204177211 */ /* 0x001fca00078608ff */
[----:B------:R-:W-:Y:S04]  /*b6a0*/  STL [R1+0x3dc], R23 ;  /* 0x0003dc1701007387 */ /* 0x000fe80000100800 */
[----:B------:R-:W2:Y:S04]  /*b6b0*/  LDL.LU R13, [R1+0x140] ;  /* 0x00014000010d7983 */ /* 0x000ea80000300800 */
[----:B------:R0:W-:Y:S01]  /*b6c0*/  STL [R1+0x1d8], R9 ;  /* 0x0001d80901007387 */ /* 0x0001e20000100800 */
[----:B-1----:R-:W-:Y:S02]  /*b6d0*/  LEA R0, P4, R5, R2, 0x1 ;  /* 0x0000000205007211 */ /* 0x002fe400078808ff */
[----:B0-----:R-:W-:-:S03]  /*b6e0*/  LEA.HI.X.SX32 R9, R10, R3, 0x1, P5 ;  /* 0x000000030a097211 */ /* 0x001fc600028f0eff */
[----:B------:R3:W-:Y:S04]  /*b6f0*/  STL [R1+0x3e0], R0 ;  /* 0x0003e00001007387 */ /* 0x0007e80000100800 */
[----:B------:R-:W2:Y:S01]  /*b700*/  LDL.LU R10, [R1+0x134] ;  /* 0x00013400010a7983 */ /* 0x000ea20000300800 */
[----:B---3--:R-:W-:-:S03]  /*b710*/  LEA R0, P5, R11, R2, 0x1 ;  /* 0x000000020b007211 */ /* 0x008fc600078a08ff */
[----:B------:R0:W-:Y:S04]  /*b720*/  STL [R1+0x1d0], R9 ;  /* 0x0001d00901007387 */ /* 0x0001e80000100800 */
[----:B------:R1:W-:Y:S01]  /*b730*/  STL [R1+0x3e4], R0 ;  /* 0x0003e40001007387 */ /* 0x0003e20000100800 */
[----:B0-----:R-:W-:-:S03]  /*b740*/  LEA.HI.X.SX32 R9, R7, R3, 0x1, P6 ;  /* 0x0000000307097211 */ /* 0x001fc600030f0eff */
[----:B-1----:R-:W3:Y:S01]  /*b750*/  LDL.LU R0, [R1+0x130] ;  /* 0x0001300001007983 */ /* 0x002ee20000300800 */
[----:B------:R-:W-:-:S03]  /*b760*/  LEA R7, P6, R12, R2, 0x1 ;  /* 0x000000020c077211 */ /* 0x000fc600078c08ff */
[----:B------:R0:W-:Y:S04]  /*b770*/  STL [R1+0x1c8], R9 ;  /* 0x0001c80901007387 */ /* 0x0001e80000100800 */
[----:B------:R1:W-:Y:S01]  /*b780*/  STL [R1+0x3e8], R7 ;  /* 0x0003e80701007387 */ /* 0x0003e20000100800 */
[----:B0-----:R-:W-:-:S03]  /*b790*/  LEA.HI.X.SX32 R9, R6, R3, 0x1, P0 ;  /* 0x0000000306097211 */ /* 0x001fc600000f0eff */
[----:B-1----:R-:W3:Y:S01]  /*b7a0*/  LDL.LU R7, [R1+0x128] ;  /* 0x0001280001077983 */ /* 0x002ee20000300800 */
[----:B------:R-:W-:-:S03]  /*b7b0*/  LEA R6, P0, R15, R2, 0x1 ;  /* 0x000000020f067211 */ /* 0x000fc600078008ff */
[----:B------:R-:W-:Y:S04]  /*b7c0*/  STL [R1+0x1c0], R9 ;  /* 0x0001c00901007387 */ /* 0x000fe80000100800 */
[----:B------:R0:W-:Y:S04]  /*b7d0*/  STL [R1+0x3ec], R6 ;  /* 0x0003ec0601007387 */ /* 0x0001e80000100800 */
[----:B0-----:R-:W3:Y:S01]  /*b7e0*/  LDL.LU R6, [R1+0x124] ;  /* 0x0001240001067983 */ /* 0x001ee20000300800 */
[----:B------:R-:W-:Y:S02]  /*b7f0*/  LEA.HI.X.SX32 R9, R8, R3, 0x1, P1 ;  /* 0x0000000308097211 */ /* 0x000fe400008f0eff */
[----:B------:R-:W-:-:S03]  /*b800*/  LEA R8, P1, R16, R2, 0x1 ;  /* 0x0000000210087211 */ /* 0x000fc600078208ff */
[----:B------:R-:W-:Y:S04]  /*b810*/  STL [R1+0x1bc], R9 ;  /* 0x0001bc0901007387 */ /* 0x000fe80000100800 */
[----:B------:R0:W-:Y:S01]  /*b820*/  STL [R1+0x3f0], R8 ;  /* 0x0003f00801007387 */ /* 0x0001e20000100800 */
[----:B------:R-:W-:-:S03]  /*b830*/  LEA.HI.X.SX32 R18, R18, R3, 0x1, P2 ;  /* 0x0000000312127211 */ /* 0x000fc600010f0eff */
[----:B0-----:R-:W3:Y:S01]  /*b840*/  LDL.LU R8, [R1+0x11c] ;  /* 0x00011c0001087983 */ /* 0x001ee20000300800 */
[----:B------:R-:W-:-:S03]  /*b850*/  LEA.HI.X.SX32 R4, R4, R3, 0x1, P3 ;  /* 0x0000000304047211 */ /* 0x000fc600018f0eff */
[----:B------:R0:W-:Y:S01]  /*b860*/  STL [R1+0x1c4], R18 ;  /* 0x0001c41201007387 */ /* 0x0001e20000100800 */
[----:B----4-:R-:W-:-:S03]  /*b870*/  LEA R9, P2, R22, R2, 0x1 ;  /* 0x0000000216097211 */ /* 0x010fc600078408ff */
[----:B0-----:R-:W4:Y:S04]  /*b880*/  LDL.LU R18, [R1+0x110] ;  /* 0x0001100001127983 */ /* 0x001f280000300800 */
[----:B------:R-:W-:Y:S04]  /*b890*/  STL [R1+0x3f4], R9 ;  /* 0x0003f40901007387 */ /* 0x000fe80000100800 */
[----:B------:R0:W-:Y:S04]  /*b8a0*/  STL [R1+0x1cc], R4 ;  /* 0x0001cc0401007387 */ /* 0x0001e80000100800 */
[----:B0-----:R-:W4:Y:S01]  /*b8b0*/  LDL.LU R4, [R1+0x104] ;  /* 0x0001040001047983 */ /* 0x001f220000300800 */
[----:B------:R-:W-:-:S02]  /*b8c0*/  LEA.HI.X.SX32 R5, R5, R3, 0x1, P4 ;  /* 0x0000000305057211 */ /* 0x000fc400020f0eff */
[----:B------:R-:W-:Y:S02]  /*b8d0*/  LEA R9, P3, R20, R2, 0x1 ;  /* 0x0000000214097211 */ /* 0x000fe400078608ff */
[----:B------:R-:W-:-:S03]  /*b8e0*/  LEA.HI.X.SX32 R23, R11, R3, 0x1, P5 ;  /* 0x000000030b177211 */ /* 0x000fc600028f0eff */
[----:B------:R-:W-:Y:S04]  /*b8f0*/  STL [R1+0x3f8], R9 ;  /* 0x0003f80901007387 */ /* 0x000fe80000100800 */
[----:B------:R0:W-:Y:S04]  /*b900*/  STL [R1+0x1d4], R5 ;  /* 0x0001d40501007387 */ /* 0x0001e80000100800 */
[----:B0-----:R-:W4:Y:S01]  /*b910*/  LDL.LU R5, [R1+0xe8] ;  /* 0x0000e80001057983 */ /* 0x001f220000300800 */
[----:B------:R-:W-:-:S05]  /*b920*/  LEA R9, P4, R17, R2, 0x1 ;  /* 0x0000000211097211 */ /* 0x000fca00078808ff */
[----:B------:R0:W-:Y:S01]  /*b930*/  STL [R1+0x3fc], R9 ;  /* 0x0003fc0901007387 */ /* 0x0001e20000100800 */
[----:B------:R-:W-:-:S03]  /*b940*/  LEA.HI.X.SX32 R15, R15, R3, 0x1, P0 ;  /* 0x000000030f0f7211 */ /* 0x000fc600000f0eff */
[----:B0-----:R-:W4:Y:S04]  /*b950*/  LDL.LU R9, [R1+0xe0] ;  /* 0x0000e00001097983 */ /* 0x001f280000300800 */
[----:B------:R0:W-:Y:S01]  /*b960*/  STL [R1+0x1dc], R23 ;  /* 0x0001dc1701007387 */ /* 0x0001e20000100800 */
[----:B------:R-:W-:-:S05]  /*b970*/  LEA R11, P5, R14, R2, 0x1 ;  /* 0x000000020e0b7211 */ /* 0x000fca00078a08ff */
[----:B------:R1:W-:Y:S01]  /*b980*/  STL [R1+0x400], R11 ;  /* 0x0004000b01007387 */ /* 0x0003e20000100800 */
[----:B0-----:R-:W-:-:S03]  /*b990*/  LEA.HI.X.SX32 R23, R12, R3, 0x1, P6 ;  /* 0x000000030c177211 */ /* 0x001fc600030f0eff */
[----:B-1----:R-:W4:Y:S04]  /*b9a0*/  LDL.LU R11, [R1+0xdc] ;  /* 0x0000dc00010b7983 */ /* 0x002f280000300800 */
[----:B------:R-:W-:Y:S01]  /*b9b0*/  STL [R1+0x1e4], R23 ;  /* 0x0001e41701007387 */ /* 0x000fe20000100800 */
[-C--:B------:R-:W-:Y:S02]  /*b9c0*/  LEA.HI.X.SX32 R16, R16, R3.reuse, 0x1, P1 ;  /* 0x0000000310107211 */ /* 0x080fe400008f0eff */
[-C--:B------:R-:W-:Y:S02]  /*b9d0*/  LEA.HI.X.SX32 R22, R22, R3.reuse, 0x1, P2 ;  /* 0x0000000316167211 */ /* 0x080fe400010f0eff */
[-C--:B------:R-:W-:Y:S02]  /*b9e0*/  LEA.HI.X.SX32 R27, R20, R3.reuse, 0x1, P3 ;  /* 0x00000003141b7211 */ /* 0x080fe400018f0eff */
[----:B------:R-:W-:-:S02]  /*b9f0*/  LEA.HI.X.SX32 R20, R17, R3, 0x1, P4 ;  /* 0x0000000311147211 */ /* 0x000fc400020f0eff */
[----:B--2---:R-:W-:-:S05]  /*ba00*/  LEA R12, P6, R19, R2, 0x1 ;  /* 0x00000002130c7211 */ /* 0x004fca00078c08ff */
[----:B------:R0:W-:Y:S04]  /*ba10*/  STL [R1+0x404], R12 ;  /* 0x0004040c01007387 */ /* 0x0001e80000100800 */
[----:B0-----:R-:W2:Y:S04]  /*ba20*/  LDL.LU R12, [R1+0xd8] ;  /* 0x0000d800010c7983 */ /* 0x001ea80000300800 */
[----:B------:R0:W-:Y:S04]  /*ba30*/  STL [R1+0x1ec], R15 ;  /* 0x0001ec0f01007387 */ /* 0x0001e80000100800 */
[----:B0-----:R-:W2:Y:S01]  /*ba40*/  LDL.LU R15, [R1+0xd4] ;  /* 0x0000d400010f7983 */ /* 0x001ea20000300800 */
[----:B------:R-:W-:-:S05]  /*ba50*/  LEA R23, P0, R13, R2, 0x1 ;  /* 0x000000020d177211 */ /* 0x000fca00078008ff */
        /* <DEDUP_REMOVED lines=9> */
[----:B------:R-:W-:Y:S04]  /*baf0*/  STL [R1+0x204], R27 ;  /* 0x0002041b01007387 */ /* 0x000fe80000100800 */
[----:B------:R-:W3:Y:S01]  /*bb00*/  LDL.LU R17, [R1+0xb4] ;  /* 0x0000b40001117983 */ /* 0x000ee20000300800 */
[----:B0-----:R-:W-:-:S05]  /*bb10*/  LEA R23, P3, R7, R2, 0x1 ;  /* 0x0000000207177211 */ /* 0x001fca00078608ff */
[----:B------:R0:W-:Y:S04]  /*bb20*/  STL [R1+0x424], R23 ;  /* 0x0004241701007387 */ /* 0x0001e80000100800 */
[----:B------:R1:W-:Y:S01]  /*bb30*/  STL [R1+0x20c], R20 ;  /* 0x00020c1401007387 */ /* 0x0003e20000100800 */
[----:B0-----:R-:W-:Y:S02]  /*bb40*/  LEA.HI.X.SX32 R23, R14, R3, 0x1, P5 ;  /* 0x000000030e177211 */ /* 0x001fe400028f0eff */
[----:B------:R-:W-:-:S05]  /*bb50*/  LEA R27, P4, R6, R2, 0x1 ;  /* 0x00000002061b7211 */ /* 0x000fca00078808ff */
[----:B------:R-:W-:Y:S04]  /*bb60*/  STL [R1+0x42c], R27 ;  /* 0x00042c1b01007387 */ /* 0x000fe80000100800 */
[----:B------:R-:W3:Y:S04]  /*bb70*/  LDL.LU R14, [R1+0xb0] ;  /* 0x0000b000010e7983 */ /* 0x000ee80000300800 */
[----:B------:R0:W-:Y:S01]  /*bb80*/  STL [R1+0x214], R23 ;  /* 0x0002141701007387 */ /* 0x0001e20000100800 */
[----:B-1----:R-:W-:Y:S02]  /*bb90*/  LEA R20, P5, R8, R2, 0x1 ;  /* 0x0000000208147211 */ /* 0x002fe400078a08ff */
[----:B0-----:R-:W-:-:S03]  /*bba0*/  LEA.HI.X.SX32 R23, R19, R3, 0x1, P6 ;  /* 0x0000000313177211 */ /* 0x001fc600030f0eff */
[----:B------:R4:W-:Y:S01]  /*bbb0*/  STL [R1+0x434], R20 ;  /* 0x0004341401007387 */ /* 0x0009e20000100800 */
[----:B------:R-:W-:-:S03]  /*bbc0*/  LEA.HI.X.SX32 R19, R13, R3, 0x1, P0 ;  /* 0x000000030d137211 */ /* 0x000fc600000f0eff */
[----:B------:R0:W-:Y:S04]  /*bbd0*/  STL [R1+0x37c], R23 ;  /* 0x00037c1701007387 */ /* 0x0001e80000100800 */
[----:B------:R-:W3:Y:S01]  /*bbe0*/  LDL.LU R13, [R1+0xac] ;  /* 0x0000ac00010d7983 */ /* 0x000ee20000300800 */
[----:B----4-:R-:W-:-:S05]  /*bbf0*/  LEA R20, P6, R18, R2, 0x1 ;  /* 0x0000000212147211 */ /* 0x010fca00078c08ff */
[----:B------:R1:W-:Y:S04]  /*bc00*/  STL [R1+0x43c], R20 ;  /* 0x00043c1401007387 */ /* 0x0003e80000100800 */
[----:B------:R4:W-:Y:S01]  /*bc10*/  STL [R1+0x384], R19 ;  /* 0x0003841301007387 */ /* 0x0009e20000100800 */
[----:B0-----:R-:W-:Y:S02]  /*bc20*/  LEA R23, P0, R4, R2, 0x1 ;  /* 0x0000000204177211 */ /* 0x001fe400078008ff */
[----:B-1----:R-:W-:-:S03]  /*bc30*/  LEA.HI.X.SX32 R20, R10, R3, 0x1, P1 ;  /* 0x000000030a147211 */ /* 0x002fc600008f0eff */
[----:B------:R-:W-:Y:S04]  /*bc40*/  STL [R1+0x444], R23 ;  /* 0x0004441701007387 */ /* 0x000fe80000100800 */
[----:B------:R-:W3:Y:S04]  /*bc50*/  LDL.LU R10, [R1+0xa8] ;  /* 0x0000a800010a7983 */ /* 0x000ee80000300800 */
[----:B------:R0:W-:Y:S01]  /*bc60*/  STL [R1+0x38c], R20 ;  /* 0x00038c1401007387 */ /* 0x0001e20000100800 */
[----:B----4-:R-:W-:Y:S02]  /*bc70*/  LEA R19, P1, R5, R2, 0x1 ;  /* 0x0000000205137211 */ /* 0x010fe400078208ff */
[----:B0-----:R-:W-:-:S03]  /*bc80*/  LEA.HI.X.SX32 R20, R0, R3, 0x1, P2 ;  /* 0x0000000300147211 */ /* 0x001fc600010f0eff */
[----:B------:R0:W-:Y:S01]  /*bc90*/  STL [R1+0x44c], R19 ;  /* 0x00044c1301007387 */ /* 0x0001e20000100800 */
[----:B------:R-:W-:-:S03]  /*bca0*/  LEA.HI.X.SX32 R0, R7, R3, 0x1, P3 ;  /* 0x0000000307007211 */ /* 0x000fc600018f0eff */
[----:B------:R-:W-:Y:S04]  /*bcb0*/  STL [R1+0x394], R20 ;  /* 0x0003941401007387 */ /* 0x000fe80000100800 */
[----:B------:R-:W4:Y:S01]  /*bcc0*/  LDL.LU R7, [R1+0xa4] ;  /* 0x0000a40001077983 */ /* 0x000f220000300800 */
[----:B0-----:R-:W-:Y:S02]  /*bcd0*/  LEA R19, P2, R9, R2, 0x1 ;  /* 0x0000000209137211 */ /* 0x001fe400078408ff */
[----:B------:R-:W-:-:S03]  /*bce0*/  LEA.HI.X.SX32 R8, R8, R3, 0x1, P5 ;  /* 0x0000000308087211 */ /* 0x000fc600028f0eff */
[----:B------:R0:W-:Y:S04]  /*bcf0*/  STL [R1+0x454], R19 ;  /* 0x0004541301007387 */ /* 0x0001e80000100800 */
[----:B------:R2:W-:Y:S01]  /*bd00*/  STL [R1+0x39c], R0 ;  /* 0x00039c0001007387 */ /* 0x0005e20000100800 */
[----:B0-----:R-:W-:Y:S02]  /*bd10*/  LEA.HI.X.SX32 R19, R6, R3, 0x1, P4 ;  /* 0x0000000306137211 */ /* 0x001fe400020f0eff */
[----:B------:R-:W-:-:S05]  /*bd20*/  LEA R20, P3, R11, R2, 0x1 ;  /* 0x000000020b147211 */ /* 0x000fca00078608ff */
[----:B------:R-:W-:Y:S04]  /*bd30*/  STL [R1+0x45c], R20 ;  /* 0x00045c1401007387 */ /* 0x000fe80000100800 */
[----:B------:R-:W4:Y:S04]  /*bd40*/  LDL.LU R6, [R1+0xa0] ;  /* 0x0000a00001067983 */ /* 0x000f280000300800 */
[----:B------:R0:W-:Y:S01]  /*bd50*/  STL [R1+0x408], R19 ;  /* 0x0004081301007387 */ /* 0x0001e20000100800 */
[-C--:B------:R-:W-:Y:S02]  /*bd60*/  LEA.HI.X.SX32 R4, R4, R3.reuse, 0x1, P0 ;  /* 0x0000000304047211 */ /* 0x080fe400000f0eff */
[----:B------:R-:W-:-:S02]  /*bd70*/  LEA.HI.X.SX32 R5, R5, R3, 0x1, P1 ;  /* 0x0000000305057211 */ /* 0x000fc400008f0eff */
[----:B------:R-:W-:Y:S02]  /*bd80*/  LEA.HI.X.SX32 R9, R9, R3, 0x1, P2 ;  /* 0x0000000309097211 */ /* 0x000fe400010f0eff */
[----:B--2---:R-:W-:-:S05]  /*bd90*/  LEA R0, P4, R12, R2, 0x1 ;  /* 0x000000020c007211 */ /* 0x004fca00078808ff */
[----:B------:R1:W-:Y:S04]  /*bda0*/  STL [R1+0x464], R0 ;  /* 0x0004640001007387 */ /* 0x0003e80000100800 */
[----:B------:R2:W-:Y:S01]  /*bdb0*/  STL [R1+0x410], R8 ;  /* 0x0004100801007387 */ /* 0x0005e20000100800 */
[-C--:B0-----:R-:W-:Y:S02]  /*bdc0*/  LEA R19, P5, R15, R2.reuse, 0x1 ;  /* 0x000000020f137211 */ /* 0x081fe400078a08ff */
[----:B-1----:R-:W-:Y:S01]  /*bdd0*/  LEA.HI.X.SX32 R0, R18, R3, 0x1, P6 ;  /* 0x0000000312007211 */ /* 0x002fe200030f0eff */
[----:B--2---:R-:W2:Y:S04]  /*bde0*/  LDL.LU R8, [R1+0x8c] ;  /* 0x00008c0001087983 */ /* 0x004ea80000300800 */
[----:B------:R-:W-:Y:S04]  /*bdf0*/  STL [R1+0x46c], R19 ;  /* 0x00046c1301007387 */ /* 0x000fe80000100800 */
[----:B------:R-:W-:Y:S01]  /*be00*/  STL [R1+0x418], R0 ;  /* 0x0004180001007387 */ /* 0x000fe20000100800 */
[----:B------:R-:W-:-:S05]  /*be10*/  LEA R18, P6, R16, R2, 0x1 ;  /* 0x0000000210127211 */ /* 0x000fca00078c08ff */
[----:B------:R0:W-:Y:S04]  /*be20*/  STL [R1+0x478], R18 ;  /* 0x0004781201007387 */ /* 0x0001e80000100800 */
[----:B0-----:R-:W2:Y:S01]  /*be30*/  LDL.LU R18, [R1+0x80] ;  /* 0x0000800001127983 */ /* 0x001ea20000300800 */
[----:B------:R-:W-:-:S03]  /*be40*/  LEA R0, P0, R22, R2, 0x1 ;  /* 0x0000000216007211 */ /* 0x000fc600078008ff */
[----:B------:R0:W-:Y:S04]  /*be50*/  STL [R1+0x420], R4 ;  /* 0x0004200401007387 */ /* 0x0001e80000100800 */
[----:B------:R3:W-:Y:S04]  /*be60*/  STL [R1+0x47c], R0 ;  /* 0x00047c0001007387 */ /* 0x0007e80000100800 */
[----:B0-----:R-:W2:Y:S04]  /*be70*/  LDL.LU R4, [R1+0x7c] ;  /* 0x00007c0001047983 */ /* 0x001ea80000300800 */
[----:B------:R0:W-:Y:S01]  /*be80*/  STL [R1+0x428], R5 ;  /* 0x0004280501007387 */ /* 0x0001e20000100800 */
[----:B---3--:R-:W-:-:S03]  /*be90*/  LEA R0, P1, R17, R2, 0x1 ;  /* 0x0000000211007211 */ /* 0x008fc600078208ff */
[----:B0-----:R-:W3:Y:S04]  /*bea0*/  LDL.LU R5, [R1+0x78] ;  /* 0x0000780001057983 */ /* 0x001ee80000300800 */
[----:B------:R0:W-:Y:S04]  /*beb0*/  STL [R1+0x484], R0 ;  /* 0x0004840001007387 */ /* 0x0001e80000100800 */
[----:B------:R-:W3:Y:S04]  /*bec0*/  LDL.LU R29, [R1+0x74] ;  /* 0x00007400011d7983 */ /* 0x000ee80000300800 */
[----:B------:R1:W-:Y:S04]  /*bed0*/  STL [R1+0x430], R9 ;  /* 0x0004300901007387 */ /* 0x0003e80000100800 */
[----:B------:R-:W3:Y:S01]  /*bee0*/  LDL.LU R28, [R1+0x6c] ;  /* 0x00006c00011c7983 */ /* 0x000ee20000300800 */
[----:B0-----:R-:W-:-:S02]  /*bef0*/  LEA R0, P2, R14, R2, 0x1 ;  /* 0x000000020e007211 */ /* 0x001fc400078408ff */
[----:B-1----:R-:W-:-:S03]  /*bf00*/  LEA.HI.X.SX32 R9, R11, R3, 0x1, P3 ;  /* 0x000000030b097211 */ /* 0x002fc600018f0eff */
        /* <DEDUP_REMOVED lines=8> */
[----:B------:R-:W-:Y:S04]  /*bf90*/  STL [R1+0x440], R9 ;  /* 0x0004400901007387 */ /* 0x000fe80000100800 */
[----:B------:R-:W3:Y:S01]  /*bfa0*/  LDL.LU R19, [R1+0x4c] ;  /* 0x00004c0001137983 */ /* 0x000ee20000300800 */
[----:B0-----:R-:W-:-:S05]  /*bfb0*/  LEA R0, P4, R10, R2, 0x1 ;  /* 0x000000020a007211 */ /* 0x001fca00078808ff */
[----:B------:R0:W-:Y:S04]  /*bfc0*/  STL [R1+0x49c], R0 ;  /* 0x00049c0001007387 */ /* 0x0001e80000100800 */
[----:B0-----:R-:W3:Y:S01]  /*bfd0*/  LDL.LU R0, [R1+0x3c] ;  /* 0x00003c0001007983 */ /* 0x001ee20000300800 */
[-C--:B------:R-:W-:Y:S02]  /*bfe0*/  LEA.HI.X.SX32 R9, R15, R3.reuse, 0x1, P5 ;  /* 0x000000030f097211 */ /* 0x080fe400028f0eff */
[----:B------:R-:W-:-:S03]  /*bff0*/  LEA.HI.X.SX32 R12, R16, R3, 0x1, P6 ;  /* 0x00000003100c7211 */ /* 0x000fc600030f0eff */
[----:B------:R0:W-:Y:S01]  /*c000*/  STL [R1+0x448], R9 ;  /* 0x0004480901007387 */ /* 0x0001e20000100800 */
[----:B----4-:R-:W-:Y:S02]  /*c010*/  LEA R11, P5, R7, R2, 0x1 ;  /* 0x00000002070b7211 */ /* 0x010fe400078a08ff */
[-C--:B------:R-:W-:Y:S01]  /*c020*/  LEA.HI.X.SX32 R16, R22, R3.reuse, 0x1, P0 ;  /* 0x0000000316107211 */ /* 0x080fe200000f0eff */
[----:B0-----:R-:W4:Y:S04]  /*c030*/  LDL.LU R9, [R1+0x30] ;  /* 0x0000300001097983 */ /* 0x001f280000300800 */
[----:B------:R0:W-:Y:S01]  /*c040*/  STL [R1+0x4a4], R11 ;  /* 0x0004a40b01007387 */ /* 0x0001e20000100800 */
[----:B------:R-:W-:-:S03]  /*c050*/  LEA.HI.X.SX32 R17, R17, R3, 0x1, P1 ;  /* 0x0000000311117211 */ /* 0x000fc600008f0eff */
[----:B0-----:R-:W4:Y:S04]  /*c060*/  LDL.LU R11, [R1+0x20] ;  /* 0x00002000010b7983 */ /* 0x001f280000300800 */
[----:B------:R0:W-:Y:S04]  /*c070*/  STL [R1+0x450], R12 ;  /* 0x0004500c01007387 */ /* 0x0001e80000100800 */
[----:B0-----:R-:W4:Y:S01]  /*c080*/  LDL.LU R12, [R1+0x1c] ;  /* 0x00001c00010c7983 */ /* 0x001f220000300800 */
[----:B------:R-:W-:-:S05]  /*c090*/  LEA R15, P6, R6, R2, 0x1 ;  /* 0x00000002060f7211 */ /* 0x000fca00078c08ff */
[----:B------:R0:W-:Y:S01]  /*c0a0*/  STL [R1+0x4ac], R15 ;  /* 0x0004ac0f01007387 */ /* 0x0001e20000100800 */
[----:B------:R-:W-:-:S03]  /*c0b0*/  LEA.HI.X.SX32 R14, R14, R3, 0x1, P2 ;  /* 0x000000030e0e7211 */ /* 0x000fc600010f0eff */
[----:B0-----:R-:W4:Y:S04]  /*c0c0*/  LDL.LU R15, [R1+0x18] ;  /* 0x00001800010f7983 */ /* 0x001f280000300800 */
[----:B------:R0:W-:Y:S04]  /*c0d0*/  STL [R1+0x458], R16 ;  /* 0x0004581001007387 */ /* 0x0001e80000100800 */
[----:B0-----:R-:W4:Y:S01]  /*c0e0*/  LDL.LU R16, [R1+0x14] ;  /* 0x0000140001107983 */ /* 0x001f220000300800 */
[-C--:B------:R-:W-:Y:S02]  /*c0f0*/  LEA.HI.X.SX32 R13, R13, R3.reuse, 0x1, P3 ;  /* 0x000000030d0d7211 */ /* 0x080fe400018f0eff */
[----:B------:R-:W-:-:S02]  /*c100*/  LEA.HI.X.SX32 R10, R10, R3, 0x1, P4 ;  /* 0x000000030a0a7211 */ /* 0x000fc400020f0eff */
[-C--:B------:R-:W-:Y:S02]  /*c110*/  LEA.HI.X.SX32 R7, R7, R3.reuse, 0x1, P5 ;  /* 0x0000000307077211 */ /* 0x080fe400028f0eff */
[----:B------:R-:W-:Y:S02]  /*c120*/  LEA.HI.X.SX32 R6, R6, R3, 0x1, P6 ;  /* 0x0000000306067211 */ /* 0x000fe400030f0eff */
[----:B--2---:R-:W-:-:S05]  /*c130*/  LEA R22, P0, R8, R2, 0x1 ;  /* 0x0000000208167211 */ /* 0x004fca00078008ff */
[----:B------:R0:W-:Y:S04]  /*c140*/  STL [R1+0x4b4], R22 ;  /* 0x0004b41601007387 */ /* 0x0001e80000100800 */
[----:B0-----:R-:W2:Y:S04]  /*c150*/  LDL.LU R22, [R1+0x10] ;  /* 0x0000100001167983 */ /* 0x001ea80000300800 */
[----:B------:R0:W-:Y:S02]  /*c160*/  STL [R1+0x460], R17 ;  /* 0x0004601101007387 */ /* 0x0001e40000100800 */
[----:B0-----:R-:W-:-:S05]  /*c170*/  LEA R17, P1, R18, R2, 0x1 ;  /* 0x0000000212117211 */ /* 0x001fca00078208ff */
[----:B------:R0:W-:Y:S04]  /*c180*/  STL [R1+0x4bc], R17 ;  /* 0x0004bc1101007387 */ /* 0x0001e80000100800 */
[----:B0-----:R-:W2:Y:S04]  /*c190*/  LDL.LU R17, [R1+0x6b4] ;  /* 0x0006b40001117983 */ /* 0x001ea80000300800 */
[----:B------:R0:W-:Y:S02]  /*c1a0*/  STL [R1+0x468], R14 ;  /* 0x0004680e01007387 */ /* 0x0001e40000100800 */
[----:B0-----:R-:W-:-:S05]  /*c1b0*/  LEA R14, P2, R4, R2, 0x1 ;  /* 0x00000002040e7211 */ /* 0x001fca00078408ff */
[----:B------:R0:W-:Y:S04]  /*c1c0*/  STL [R1+0x4c4], R14 ;  /* 0x0004c40e01007387 */ /* 0x0001e80000100800 */
[----:B0-----:R-:W2:Y:S04]  /*c1d0*/  LDL.LU R14, [R1+0x6b0] ;  /* 0x0006b000010e7983 */ /* 0x001ea80000300800 */
[----:B------:R3:W-:Y:S02]  /*c1e0*/  STL [R1+0x474], R13 ;  /* 0x0004740d01007387 */ /* 0x0007e40000100800 */
[----:B---3--:R-:W-:-:S05]  /*c1f0*/  LEA R13, P3, R5, R2, 0x1 ;  /* 0x00000002050d7211 */ /* 0x008fca00078608ff */
[----:B------:R0:W-:Y:S04]  /*c200*/  STL [R1+0x4cc], R13 ;  /* 0x0004cc0d01007387 */ /* 0x0001e80000100800 */
[----:B0-----:R-:W3:Y:S04]  /*c210*/  LDL.LU R13, [R1+0x6ac] ;  /* 0x0006ac00010d7983 */ /* 0x001ee80000300800 */
[----:B------:R0:W-:Y:S02]  /*c220*/  STL [R1+0x480], R10 ;  /* 0x0004800a01007387 */ /* 0x0001e40000100800 */
[----:B0-----:R-:W-:-:S05]  /*c230*/  LEA R10, P4, R29, R2, 0x1 ;  /* 0x000000021d0a7211 */ /* 0x001fca00078808ff */
[----:B------:R0:W-:Y:S04]  /*c240*/  STL [R1+0x4d4], R10 ;  /* 0x0004d40a01007387 */ /* 0x0001e80000100800 */
[----:B0-----:R-:W3:Y:S04]  /*c250*/  LDL.LU R10, [R1+0x6a8] ;  /* 0x0006a800010a7983 */ /* 0x001ee80000300800 */
[----:B------:R0:W-:Y:S02]  /*c260*/  STL [R1+0x488], R7 ;  /* 0x0004880701007387 */ /* 0x0001e40000100800 */
[----:B0-----:R-:W-:-:S05]  /*c270*/  LEA R7, P5, R28, R2, 0x1 ;  /* 0x000000021c077211 */ /* 0x001fca00078a08ff */
[----:B------:R0:W-:Y:S01]  /*c280*/  STL [R1+0x4dc], R7 ;  /* 0x0004dc0701007387 */ /* 0x0001e20000100800 */
[----:B------:R-:W-:-:S03]  /*c290*/  LEA.HI.X.SX32 R8, R8, R3, 0x1, P0 ;  /* 0x0000000308087211 */ /* 0x000fc600000f0eff */
        /* <DEDUP_REMOVED lines=18> */
[----:B------:R0:W-:Y:S04]  /*c3c0*/  STL [R1+0x4fc], R4 ;  /* 0x0004fc0401007387 */ /* 0x0001e80000100800 */
[----:B0-----:R-:W3:Y:S04]  /*c3d0*/  LDL.LU R4, [R1+0x694] ;  /* 0x0006940001047983 */ /* 0x001ee80000300800 */
[----:B------:R0:W-:Y:S02]  /*c3e0*/  STL [R1+0x4b0], R5 ;  /* 0x0004b00501007387 */ /* 0x0001e40000100800 */
[----:B0-----:R-:W-:-:S05]  /*c3f0*/  LEA R5, P3, R0, R2, 0x1 ;  /* 0x0000000200057211 */ /* 0x001fca00078608ff */
[----:B------:R0:W-:Y:S04]  /*c400*/  STL [R1+0x504], R5 ;  /* 0x0005040501007387 */ /* 0x0001e80000100800 */
[----:B0-----:R-:W3:Y:S01]  /*c410*/  LDL.LU R5, [R1+0x690] ;  /* 0x0006900001057983 */ /* 0x001ee20000300800 */
[----:B------:R-:W-:-:S05]  /*c420*/  LEA.HI.X.SX32 R29, R29, R3, 0x1, P4 ;  /* 0x000000031d1d7211 */ /* 0x000fca00020f0eff */
[----:B------:R4:W-:Y:S02]  /*c430*/  STL [R1+0x4b8], R29 ;  /* 0x0004b81d01007387 */ /* 0x0009e40000100800 */
[----:B----4-:R-:W-:-:S05]  /*c440*/  LEA R29, P4, R9, R2, 0x1 ;  /* 0x00000002091d7211 */ /* 0x010fca00078808ff */
[----:B------:R0:W-:Y:S02]  /*c450*/  STL [R1+0x50c], R29 ;  /* 0x00050c1d01007387 */ /* 0x0001e40000100800 */
[----:B0-----:R-:W-:Y:S02]  /*c460*/  LEA.HI.X.SX32 R29, R28, R3, 0x1, P5 ;  /* 0x000000031c1d7211 */ /* 0x001fe400028f0eff */
[----:B------:R-:W-:-:S03]  /*c470*/  LEA R28, P5, R11, R2, 0x1 ;  /* 0x000000020b1c7211 */ /* 0x000fc600078a08ff */
[----:B------:R0:W-:Y:S04]  /*c480*/  STL [R1+0x4c0], R29 ;  /* 0x0004c01d01007387 */ /* 0x0001e80000100800 */
[----:B------:R1:W-:Y:S01]  /*c490*/  STL [R1+0x514], R28 ;  /* 0x0005141c01007387 */ /* 0x0003e20000100800 */
[-C--:B0-----:R-:W-:Y:S02]  /*c4a0*/  LEA.HI.X.SX32 R29, R27, R3.reuse, 0x1, P6 ;  /* 0x000000031b1d7211 */ /* 0x081fe400030f0eff */
[-C--:B------:R-:W-:Y:S02]  /*c4b0*/  LEA R27, P6, R12, R2.reuse, 0x1 ;  /* 0x000000020c1b7211 */ /* 0x080fe400078c08ff */
[----:B-1----:R-:W-:Y:S01]  /*c4c0*/  LEA.HI.X.SX32 R28, R23, R3, 0x1, P0 ;  /* 0x00000003171c7211 */ /* 0x002fe200000f0eff */
[----:B------:R-:W-:Y:S01]  /*c4d0*/  STL [R1+0x4c8], R29 ;  /* 0x0004c81d01007387 */ /* 0x000fe20000100800 */
[----:B------:R-:W-:-:S03]  /*c4e0*/  LEA R23, P0, R15, R2, 0x1 ;  /* 0x000000020f177211 */ /* 0x000fc600078008ff */
[----:B------:R0:W-:Y:S04]  /*c4f0*/  STL [R1+0x51c], R27 ;  /* 0x00051c1b01007387 */ /* 0x0001e80000100800 */
[----:B------:R-:W-:Y:S01]  /*c500*/  STL [R1+0x4d0], R28 ;  /* 0x0004d01c01007387 */ /* 0x000fe20000100800 */
[-C--:B0-----:R-:W-:Y:S02]  /*c510*/  LEA.HI.X.SX32 R27, R20, R3.reuse, 0x1, P1 ;  /* 0x00000003141b7211 */ /* 0x081fe400008f0eff */
[----:B------:R-:W-:Y:S01]  /*c520*/  LEA R20, P1, R16, R2, 0x1 ;  /* 0x0000000210147211 */ /* 0x000fe200078208ff */
[----:B------:R0:W-:Y:S04]  /*c530*/  STL [R1+0x524], R23 ;  /* 0x0005241701007387 */ /* 0x0001e80000100800 */
[----:B------:R-:W-:Y:S04]  /*c540*/  STL [R1+0x4d8], R27 ;  /* 0x0004d81b01007387 */ /* 0x000fe80000100800 */
[----:B------:R1:W-:Y:S01]  /*c550*/  STL [R1+0x52c], R20 ;  /* 0x00052c1401007387 */ /* 0x0003e20000100800 */
[----:B0-----:R-:W-:-:S02]  /*c560*/  LEA.HI.X.SX32 R23, R19, R3, 0x1, P2 ;  /* 0x0000000313177211 */ /* 0x001fc400010f0eff */
[----:B--2---:R-:W-:-:S03]  /*c570*/  LEA R19, P2, R22, R2, 0x1 ;  /* 0x0000000216137211 */ /* 0x004fc600078408ff */
[----:B------:R-:W-:Y:S01]  /*c580*/  STL [R1+0x4e0], R23 ;  /* 0x0004e01701007387 */ /* 0x000fe20000100800 */
[----:B-1----:R-:W-:-:S03]  /*c590*/  LEA.HI.X.SX32 R20, R0, R3, 0x1, P3 ;  /* 0x0000000300147211 */ /* 0x002fc600018f0eff */
[----:B------:R0:W-:Y:S04]  /*c5a0*/  STL [R1+0x534], R19 ;  /* 0x0005341301007387 */ /* 0x0001e80000100800 */
[----:B------:R-:W-:Y:S01]  /*c5b0*/  STL [R1+0x4e8], R20 ;  /* 0x0004e81401007387 */ /* 0x000fe20000100800 */
[----:B0-----:R-:W-:Y:S01]  /*c5c0*/  LEA.HI.X.SX32 R19, R9, R3, 0x1, P4 ;  /* 0x0000000309137211 */ /* 0x001fe200020f0eff */
[----:B------:R-:W-:Y:S02]  /*c5d0*/  IMAD R26, R26, UR7, RZ ;  /* 0x000000071a1a7c24 */ /* 0x000fe4000f8e02ff */
[----:B------:R-:W-:Y:S02]  /*c5e0*/  IMAD R25, R25, UR7, RZ ;  /* 0x0000000719197c24 */ /* 0x000fe4000f8e02ff */
[----:B------:R-:W-:-:S02]  /*c5f0*/  IMAD R21, R21, UR7, RZ ;  /* 0x0000000715157c24 */ /* 0x000fc4000f8e02ff */
[----:B------:R-:W-:Y:S01]  /*c600*/  IMAD R24, R24, UR7, RZ ;  /* 0x0000000718187c24 */ /* 0x000fe2000f8e02ff */
[----:B------:R-:W-:-:S04]  /*c610*/  ULEA.HI UR5, UR5, UR4, URZ, 0x6 ;  /* 0x0000000405057291 */ /* 0x000fc8000f8f30ff */
[----:B------:R-:W-:Y:S01]  /*c620*/  USHF.R.S32.HI UR5, URZ, 0x6, UR5 ;  /* 0x00000006ff057899 */ /* 0x000fe20008011405 */
[-C--:B---3--:R-:W-:Y:S02]  /*c630*/  LEA R9, P4, R4, R2.reuse, 0x1 ;  /* 0x0000000204097211 */ /* 0x088fe400078808ff */
[----:B------:R-:W-:-:S05]  /*c640*/  LEA R0, P3, R5, R2, 0x1 ;  /* 0x0000000205007211 */ /* 0x000fca00078608ff */
[----:B------:R0:W-:Y:S04]  /*c650*/  STL [R1+0x53c], R0 ;  /* 0x00053c0001007387 */ /* 0x0001e80000100800 */
[----:B------:R-:W-:Y:S01]  /*c660*/  STL [R1+0x4f0], R19 ;  /* 0x0004f01301007387 */ /* 0x000fe20000100800 */
[----:B0-----:R-:W-:-:S03]  /*c670*/  LEA.HI.X.SX32 R0, R11, R3, 0x1, P5 ;  /* 0x000000030b007211 */ /* 0x001fc600028f0eff */
[----:B------:R0:W-:Y:S01]  /*c680*/  STL [R1+0x544], R9 ;  /* 0x0005440901007387 */ /* 0x0001e20000100800 */
[----:B------:R-:W-:-:S03]  /*c690*/  LEA R11, P5, R18, R2, 0x1 ;  /* 0x00000002120b7211 */ /* 0x000fc600078a08ff */
[----:B------:R1:W-:Y:S01]  /*c6a0*/  STL [R1+0x4f8], R0 ;  /* 0x0004f80001007387 */ /* 0x0003e20000100800 */
[----:B0-----:R-:W-:-:S03]  /*c6b0*/  LEA.HI.X.SX32 R9, R12, R3, 0x1, P6 ;  /* 0x000000030c097211 */ /* 0x001fc600030f0eff */
[----:B------:R0:W-:Y:S01]  /*c6c0*/  STL [R1+0x54c], R11 ;  /* 0x00054c0b01007387 */ /* 0x0001e20000100800 */
[----:B-1----:R-:W-:-:S03]  /*c6d0*/  LEA R0, P6, R8, R2, 0x1 ;  /* 0x0000000208007211 */ /* 0x002fc600078c08ff */
[----:B------:R1:W-:Y:S04]  /*c6e0*/  STL [R1+0x500], R9 ;  /* 0x0005000901007387 */ /* 0x0003e80000100800 */
[----:B------:R2:W-:Y:S01]  /*c6f0*/  STL [R1+0x554], R0 ;  /* 0x0005540001007387 */ /* 0x0005e20000100800 */
[----:B0-----:R-:W-:Y:S02]  /*c700*/  LEA.HI.X.SX32 R11, R15, R3, 0x1, P0 ;  /* 0x000000030f0b7211 */ /* 0x001fe400000f0eff */
[----:B-1----:R-:W-:-:S03]  /*c710*/  LEA R9, P0, R6, R2, 0x1 ;  /* 0x0000000206097211 */ /* 0x002fc600078008ff */
[----:B------:R0:W-:Y:S01]  /*c720*/  STL [R1+0x508], R11 ;  /* 0x0005080b01007387 */ /* 0x0001e20000100800 */
[----:B--2---:R-:W-:-:S03]  /*c730*/  LEA.HI.X.SX32 R0, R16, R3, 0x1, P1 ;  /* 0x0000000310007211 */ /* 0x004fc600008f0eff */
[----:B------:R1:W-:Y:S01]  /*c740*/  STL [R1+0x558], R9 ;  /* 0x0005580901007387 */ /* 0x0003e20000100800 */
[----:B------:R-:W2:Y:S01]  /*c750*/  S2R R16, SR_TID.X ;  /* 0x0000000000107919 */ /* 0x000ea20000002100 */
[----:B0-----:R-:W-:Y:S02]  /*c760*/  LEA R11, P1, R7, R2, 0x1 ;  /* 0x00000002070b7211 */ /* 0x001fe400078208ff */
[----:B------:R0:W-:Y:S01]  /*c770*/  STL [R1+0x510], R0 ;  /* 0x0005100001007387 */ /* 0x0001e20000100800 */
[----:B-1----:R-:W-:-:S03]  /*c780*/  LEA.HI.X.SX32 R9, R22, R3, 0x1, P2 ;  /* 0x0000000316097211 */ /* 0x002fc600010f0eff */
[----:B------:R1:W-:Y:S01]  /*c790*/  STL [R1+0x55c], R11 ;  /* 0x00055c0b01007387 */ /* 0x0003e20000100800 */
[----:B0-----:R-:W-:-:S03]  /*c7a0*/  LEA R0, P2, R10, R2, 0x1 ;  /* 0x000000020a007211 */ /* 0x001fc600078408ff */
[----:B------:R0:W-:Y:S01]  /*c7b0*/  STL [R1+0x518], R9 ;  /* 0x0005180901007387 */ /* 0x0001e20000100800 */
[----:B-1----:R-:W-:-:S03]  /*c7c0*/  LEA.HI.X.SX32 R11, R5, R3, 0x1, P3 ;  /* 0x00000003050b7211 */ /* 0x002fc600018f0eff */
[----:B------:R1:W5:Y:S04]  /*c7d0*/  LDL.LU R5, [R1+0x68c] ;  /* 0x00068c0001057983 */ /* 0x0003680000300800 */
[----:B------:R3:W-:Y:S01]  /*c7e0*/  STL [R1+0x560], R0 ;  /* 0x0005600001007387 */ /* 0x0007e20000100800 */
[----:B0-----:R-:W-:-:S03]  /*c7f0*/  LEA R9, P3, R13, R2, 0x1 ;  /* 0x000000020d097211 */ /* 0x001fc600078608ff */
[----:B------:R0:W-:Y:S01]  /*c800*/  STL [R1+0x520], R11 ;  /* 0x0005200b01007387 */ /* 0x0001e20000100800 */
[----:B---3--:R-:W-:-:S03]  /*c810*/  LEA.HI.X.SX32 R0, R4, R3, 0x1, P4 ;  /* 0x0000000304007211 */ /* 0x008fc600020f0eff */
[----:B------:R1:W5:Y:S01]  /*c820*/  LDL.LU R4, [R1+0x688] ;  /* 0x0006880001047983 */ /* 0x0003620000300800 */
[----:B0-----:R-:W-:-:S03]  /*c830*/  LEA R11, P4, R14, R2, 0x1 ;  /* 0x000000020e0b7211 */ /* 0x001fc600078808ff */
[----:B------:R0:W-:Y:S04]  /*c840*/  STL [R1+0x564], R9 ;  /* 0x0005640901007387 */ /* 0x0001e80000100800 */
[----:B------:R3:W-:Y:S01]  /*c850*/  STL [R1+0x528], R0 ;  /* 0x0005280001007387 */ /* 0x0007e20000100800 */
[-C--:B------:R-:W-:Y:S02]  /*c860*/  LEA.HI.X.SX32 R8, R8, R3.reuse, 0x1, P6 ;  /* 0x0000000308087211 */ /* 0x080fe400030f0eff */
[----:B0-----:R-:W-:Y:S01]  /*c870*/  LEA.HI.X.SX32 R9, R18, R3, 0x1, P5 ;  /* 0x0000000312097211 */ /* 0x001fe200028f0eff */
[----:B------:R-:W-:Y:S01]  /*c880*/  STL [R1+0x568], R11 ;  /* 0x0005680b01007387 */ /* 0x000fe20000100800 */
[----:B---3--:R-:W-:-:S03]  /*c890*/  LEA R0, P5, R17, R2, 0x1 ;  /* 0x0000000211007211 */ /* 0x008fc600078a08ff */
[----:B------:R0:W-:Y:S04]  /*c8a0*/  STL [R1+0x530], R9 ;  /* 0x0005300901007387 */ /* 0x0001e80000100800 */
[----:B------:R3:W-:Y:S01]  /*c8b0*/  STL [R1+0x56c], R0 ;  /* 0x00056c0001007387 */ /* 0x0007e20000100800 */
[----:B------:R-:W4:Y:S01]  /*c8c0*/  S2R R22, SR_TID.X ;  /* 0x0000000000167919 */ /* 0x000f220000002100 */
[----:B0-----:R-:W-:Y:S02]  /*c8d0*/  LEA R9, P6, R26, R2, 0x1 ;  /* 0x000000021a097211 */ /* 0x001fe400078c08ff */
[-C--:B---3--:R-:W-:Y:S01]  /*c8e0*/  LEA.HI.X.SX32 R0, R6, R3.reuse, 0x1, P0 ;  /* 0x0000000306007211 */ /* 0x088fe200000f0eff */
[----:B------:R0:W-:Y:S01]  /*c8f0*/  STL [R1+0x538], R8 ;  /* 0x0005380801007387 */ /* 0x0001e20000100800 */
[----:B------:R-:W-:-:S03]  /*c900*/  LEA.HI.X.SX32 R6, R7, R3, 0x1, P1 ;  /* 0x0000000307067211 */ /* 0x000fc600008f0eff */
[----:B------:R-:W-:Y:S04]  /*c910*/  STL [R1+0x570], R9 ;  /* 0x0005700901007387 */ /* 0x000fe80000100800 */
[----:B------:R3:W-:Y:S01]  /*c920*/  STL [R1+0x540], R0 ;  /* 0x0005400001007387 */ /* 0x0007e20000100800 */
[----:B0-----:R-:W-:Y:S02]  /*c930*/  LEA R8, P0, R25, R2, 0x1 ;  /* 0x0000000219087211 */ /* 0x001fe400078008ff */
[----:B------:R-:W-:-:S03]  /*c940*/  LEA.HI.X.SX32 R7, R10, R3, 0x1, P2 ;  /* 0x000000030a077211 */ /* 0x000fc600010f0eff */
[----:B------:R-:W-:Y:S01]  /*c950*/  STL [R1+0x578], R8 ;  /* 0x0005780801007387 */ /* 0x000fe20000100800 */
[----:B---3--:R-:W-:-:S03]  /*c960*/  LEA R0, P1, R21, R2, 0x1 ;  /* 0x0000000215007211 */ /* 0x008fc600078208ff */
[----:B------:R0:W-:Y:S01]  /*c970*/  STL [R1+0x548], R6 ;  /* 0x0005480601007387 */ /* 0x0001e20000100800 */
[----:B--2---:R-:W-:-:S03]  /*c980*/  SHF.R.U32.HI R16, RZ, 0x4, R16 ;  /* 0x00000004ff107819 */ /* 0x004fc60000011610 */
[----:B------:R2:W-:Y:S01]  /*c990*/  STL [R1+0x580], R0 ;  /* 0x0005800001007387 */ /* 0x0005e20000100800 */
[----:B------:R-:W-:Y:S02]  /*c9a0*/  SGXT.U32 R16, R16, 0x2 ;  /* 0x000000021010781a */ /* 0x000fe40000000000 */
[----:B0-----:R-:W-:Y:S02]  /*c9b0*/  LEA R6, P2, R24, R2, 0x1 ;  /* 0x0000000218067211 */ /* 0x001fe400078408ff */
[-C--:B------:R-:W-:Y:S02]  /*c9c0*/  LEA.HI.X.SX32 R2, R14, R3.reuse, 0x1, P4 ;  /* 0x000000030e027211 */ /* 0x080fe400020f0eff */
[----:B--2---:R-:W-:Y:S01]  /*c9d0*/  LEA.HI.X.SX32 R0, R13, R3, 0x1, P3 ;  /* 0x000000030d007211 */ /* 0x004fe200018f0eff */
[----:B------:R-:W-:Y:S01]  /*c9e0*/  STL [R1+0x550], R7 ;  /* 0x0005500701007387 */ /* 0x000fe20000100800 */
[----:B------:R-:W-:-:S03]  /*c9f0*/  LOP3.LUT R12, R16, 0x2c, RZ, 0xfc, !PT ;  /* 0x0000002c100c7812 */ /* 0x000fc600078efcff */
[----:B------:R0:W-:Y:S01]  /*ca00*/  STL [R1+0x588], R6 ;  /* 0x0005880601007387 */ /* 0x0001e20000100800 */
[----:B------:R-:W-:-:S03]  /*ca10*/  LOP3.LUT R15, R16, 0x28, RZ, 0xfc, !PT ;  /* 0x00000028100f7812 */ /* 0x000fc600078efcff */
[----:B------:R2:W-:Y:S01]  /*ca20*/  STL [R1+0x1a0], R0 ;  /* 0x0001a00001007387 */ /* 0x0005e20000100800 */
[----:B------:R-:W-:-:S03]  /*ca30*/  LOP3.LUT R16, R16, 0x24, RZ, 0xfc, !PT ;  /* 0x0000002410107812 */ /* 0x000fc600078efcff */
[----:B------:R3:W-:Y:S01]  /*ca40*/  STL [R1+0x1a4], R2 ;  /* 0x0001a40201007387 */ /* 0x0007e20000100800 */
[-C--:B0-----:R-:W-:Y:S02]  /*ca50*/  LEA.HI.X.SX32 R6, R17, R3.reuse, 0x1, P5 ;  /* 0x0000000311067211 */ /* 0x081fe400028f0eff */
[----:B--2---:R-:W-:-:S03]  /*ca60*/  LEA.HI.X.SX32 R0, R26, R3, 0x1, P6 ;  /* 0x000000031a007211 */ /* 0x004fc600030f0eff */
[----:B------:R0:W-:Y:S01]  /*ca70*/  STL [R1+0x1a8], R6 ;  /* 0x0001a80601007387 */ /* 0x0001e20000100800 */
[----:B---3--:R-:W-:-:S03]  /*ca80*/  LEA.HI.X.SX32 R2, R25, R3, 0x1, P0 ;  /* 0x0000000319027211 */ /* 0x008fc600000f0eff */
[----:B------:R2:W-:Y:S04]  /*ca90*/  STL [R1+0x1ac], R0 ;  /* 0x0001ac0001007387 */ /* 0x0005e80000100800 */
[----:B------:R3:W-:Y:S01]  /*caa0*/  STL [R1+0x1b0], R2 ;  /* 0x0001b00201007387 */ /* 0x0007e20000100800 */
[----:B0-----:R-:W-:Y:S02]  /*cab0*/  IMAD R6, R12, UR12, RZ ;  /* 0x0000000c0c067c24 */ /* 0x001fe4000f8e02ff */
[----:B------:R-:W-:Y:S01]  /*cac0*/  IMAD R6, R16, UR14, RZ ;  /* 0x0000000e10067c24 */ /* 0x000fe2000f8e02ff */
[-C--:B--2---:R-:W-:Y:S01]  /*cad0*/  LEA.HI.X.SX32 R0, R21, R3.reuse, 0x1, P1 ;  /* 0x0000000315007211 */ /* 0x084fe200008f0eff */
[----:B------:R-:W0:Y:S01]  /*cae0*/  S2R R16, SR_TID.X ;  /* 0x0000000000107919 */ /* 0x000e220000002100 */
[----:B---3--:R-:W-:-:S03]  /*caf0*/  LEA.HI.X.SX32 R2, R24, R3, 0x1, P2 ;  /* 0x0000000318027211 */ /* 0x008fc600010f0eff */
[----:B------:R-:W-:Y:S04]  /*cb00*/  STL [R1+0x1b4], R0 ;  /* 0x0001b40001007387 */ /* 0x000fe80000100800 */
[----:B------:R4:W-:Y:S04]  /*cb10*/  STL [R1+0x1b8], R2 ;  /* 0x0001b80201007387 */ /* 0x0009e80000100800 */
[----:B------:R-:W-:Y:S01]  /*cb20*/  STL [R1+0x620], RZ ;  /* 0x000620ff01007387 */ /* 0x000fe20000100800 */
[----:B----4-:R-:W-:-:S05]  /*cb30*/  IMAD.SHL.U32 R2, R22, 0x10, RZ ;  /* 0x0000001016027824 */ /* 0x010fca00078e00ff */
[----:B------:R-:W-:Y:S04]  /*cb40*/  STL [R1+0x63c], R2 ;  /* 0x00063c0201007387 */ /* 0x000fe80000100800 */
[----:B------:R-:W-:Y:S04]  /*cb50*/  STL [R1+0x624], RZ ;  /* 0x000624ff01007387 */ /* 0x000fe80000100800 */
[----:B------:R-:W-:Y:S04]  /*cb60*/  STL [R1+0x628], RZ ;  /* 0x000628ff01007387 */ /* 0x000fe80000100800 */
[----:B------:R-:W-:Y:S04]  /*cb70*/  STL [R1+0x62c], RZ ;  /* 0x00062cff01007387 */ /* 0x000fe80000100800 */
[----:B------:R-:W-:Y:S01]  /*cb80*/  STL [R1+0x610], RZ ;  /* 0x000610ff01007387 */ /* 0x000fe20000100800 */
[----:B------:R-:W-:-:S03]  /*cb90*/  IMAD.SHL.U32 R3, R22, 0x20, RZ ;  /* 0x0000002016037824 */ /* 0x000fc600078e00ff */
[----:B------:R-:W-:Y:S04]  /*cba0*/  STL [R1+0x614], RZ ;  /* 0x000614ff01007387 */ /* 0x000fe80000100800 */
[----:B------:R-:W-:Y:S04]  /*cbb0*/  STL [R1+0x618], RZ ;  /* 0x000618ff01007387 */ /* 0x000fe80000100800 */
[----:B------:R-:W-:Y:S04]  /*cbc0*/  STL [R1+0x61c], RZ ;  /* 0x00061cff01007387 */ /* 0x000fe80000100800 */
[----:B------:R-:W-:Y:S04]  /*cbd0*/  STL [R1+0x600], RZ ;  /* 0x000600ff01007387 */ /* 0x000fe80000100800 */
[----:B------:R-:W-:Y:S01]  /*cbe0*/  STL [R1+0x604], RZ ;  /* 0x000604ff01007387 */ /* 0x000fe20000100800 */
[----:B------:R-:W-:-:S03]  /*cbf0*/  LOP3.LUT R3, R3, 0x60, RZ, 0xc0, !PT ;  /* 0x0000006003037812 */ /* 0x000fc600078ec0ff */
[----:B------:R-:W-:Y:S04]  /*cc00*/  STL [R1+0x608], RZ ;  /* 0x000608ff01007387 */ /* 0x000fe80000100800 */
[----:B------:R-:W-:Y:S04]  /*cc10*/  STL [R1+0x60c], RZ ;  /* 0x00060cff01007387 */ /* 0x000fe80000100800 */
[----:B------:R-:W-:Y:S04]  /*cc20*/  STL [R1+0x5f0], RZ ;  /* 0x0005f0ff01007387 */ /* 0x000fe80000100800 */
[----:B------:R-:W-:Y:S04]  /*cc30*/  STL [R1+0x5f4], RZ ;  /* 0x0005f4ff01007387 */ /* 0x000fe80000100800 */
[----:B------:R-:W-:Y:S04]  /*cc40*/  STL [R1+0x5f8], RZ ;  /* 0x0005f8ff01007387 */ /* 0x000fe80000100800 */
[----:B------:R-:W-:Y:S04]  /*cc50*/  STL [R1+0x5fc], RZ ;  /* 0x0005fcff01007387 */ /* 0x000fe80000100800 */
[----:B------:R-:W-:Y:S04]  /*cc60*/  STL [R1+0x5e0], RZ ;  /* 0x0005e0ff01007387 */ /* 0x000fe80000100800 */
[----:B------:R-:W-:Y:S04]  /*cc70*/  STL [R1+0x5e4], RZ ;  /* 0x0005e4ff01007387 */ /* 0x000fe80000100800 */
[----:B------:R2:W-:Y:S01]  /*cc80*/  STL [R1+0x640], R3 ;  /* 0x0006400301007387 */ /* 0x0005e20000100800 */
[----:B0-----:R-:W-:-:S03]  /*cc90*/  SHF.R.U32.HI R16, RZ, 0x4, R16 ;  /* 0x00000004ff107819 */ /* 0x001fc60000011610 */
[----:B------:R1:W-:Y:S04]  /*cca0*/  STL [R1+0x5e8], RZ ;  /* 0x0005e8ff01007387 */ /* 0x0003e80000100800 */
[----:B------:R1:W-:Y:S04]  /*ccb0*/  STL [R1+0x5ec], RZ ;  /* 0x0005ecff01007387 */ /* 0x0003e80000100800 */
[----:B------:R1:W-:Y:S04]  /*ccc0*/  STL [R1+0x5d0], RZ ;  /* 0x0005d0ff01007387 */ /* 0x0003e80000100800 */
[----:B------:R1:W-:Y:S01]  /*ccd0*/  STL [R1+0x5d4], RZ ;  /* 0x0005d4ff01007387 */ /* 0x0003e20000100800 */
[----:B------:R-:W-:-:S03]  /*cce0*/  SGXT.U32 R16, R16, 0x2 ;  /* 0x000000021010781a */ /* 0x000fc60000000000 */
[----:B------:R1:W-:Y:S04]  /*ccf0*/  STL [R1+0x5d8], RZ ;  /* 0x0005d8ff01007387 */ /* 0x0003e80000100800 */
[----:B------:R1:W-:Y:S04]  /*cd00*/  STL [R1+0x5dc], RZ ;  /* 0x0005dcff01007387 */ /* 0x0003e80000100800 */
[----:B------:R1:W-:Y:S01]  /*cd10*/  STL [R1+0x5c0], RZ ;  /* 0x0005c0ff01007387 */ /* 0x0003e20000100800 */
[----:B------:R-:W-:-:S03]  /*cd20*/  IMAD R7, R15, UR13, RZ ;  /* 0x0000000d0f077c24 */ /* 0x000fc6000f8e02ff */
[----:B------:R1:W-:Y:S01]  /*cd30*/  STL [R1+0x5c4], RZ ;  /* 0x0005c4ff01007387 */ /* 0x0003e20000100800 */
[----:B------:R-:W-:-:S03]  /*cd40*/  LOP3.LUT R15, R16, 0x20, RZ, 0xfc, !PT ;  /* 0x00000020100f7812 */ /* 0x000fc600078efcff */
[----:B------:R1:W-:Y:S01]  /*cd50*/  STL [R1+0x5c8], RZ ;  /* 0x0005c8ff01007387 */ /* 0x0003e20000100800 */
[----:B------:R-:W-:-:S03]  /*cd60*/  SHF.R.U32.HI R16, RZ, 0x4, R22 ;  /* 0x00000004ff107819 */ /* 0x000fc60000011616 */
[----:B------:R1:W-:Y:S04]  /*cd70*/  STL [R1+0x5cc], RZ ;  /* 0x0005ccff01007387 */ /* 0x0003e80000100800 */
[----:B------:R1:W-:Y:S04]  /*cd80*/  STL [R1+0x5b0], RZ ;  /* 0x0005b0ff01007387 */ /* 0x0003e80000100800 */
[----:B------:R1:W-:Y:S04]  /*cd90*/  STL [R1+0x5b4], RZ ;  /* 0x0005b4ff01007387 */ /* 0x0003e80000100800 */
[----:B------:R1:W-:Y:S01]  /*cda0*/  STL [R1+0x5b8], RZ ;  /* 0x0005b8ff01007387 */ /* 0x0003e20000100800 */
[----:B------:R-:W-:-:S03]  /*cdb0*/  SGXT.U32 R16, R16, 0x2 ;  /* 0x000000021010781a */ /* 0x000fc60000000000 */
[----:B------:R1:W-:Y:S01]  /*cdc0*/  STL [R1+0x5bc], RZ ;  /* 0x0005bcff01007387 */ /* 0x0003e20000100800 */
[----:B------:R-:W-:Y:S01]  /*cdd0*/  LOP3.LUT R0, R22, 0x3f, RZ, 0xc0, !PT ;  /* 0x0000003f16007812 */ /* 0x000fe200078ec0ff */
[----:B--2---:R-:W-:Y:S01]  /*cde0*/  IMAD R3, R15, UR15, RZ ;  /* 0x0000000f0f037c24 */ /* 0x004fe2000f8e02ff */
[----:B------:R-:W-:Y:S02]  /*cdf0*/  SHF.R.U32.HI R22, RZ, 0x4, R22 ;  /* 0x00000004ff167819 */ /* 0x000fe40000011616 */
[C---:B------:R-:W-:Y:S02]  /*ce00*/  LOP3.LUT R12, R16.reuse, 0x1c, RZ, 0xfc, !PT ;  /* 0x0000001c100c7812 */ /* 0x040fe400078efcff */
[C---:B------:R-:W-:Y:S02]  /*ce10*/  LOP3.LUT R15, R16.reuse, 0x18, RZ, 0xfc, !PT ;  /* 0x00000018100f7812 */ /* 0x040fe400078efcff */
[----:B------:R-:W-:Y:S01]  /*ce20*/  LOP3.LUT R16, R16, 0x14, RZ, 0xfc, !PT ;  /* 0x0000001410107812 */ /* 0x000fe200078efcff */
[----:B------:R-:W-:Y:S01]  /*ce30*/  IMAD R2, R0, UR6, RZ ;  /* 0x0000000600027c24 */ /* 0x000fe2000f8e02ff */
[----:B------:R-:W-:Y:S01]  /*ce40*/  SGXT.U32 R22, R22, 0x2 ;  /* 0x000000021616781a */ /* 0x000fe20000000000 */
[----:B------:R-:W-:-:S02]  /*ce50*/  IMAD R7, R12, UR16, RZ ;  /* 0x000000100c077c24 */ /* 0x000fc4000f8e02ff */
[----:B------:R-:W-:Y:S01]  /*ce60*/  IMAD R6, R15, UR17, RZ ;  /* 0x000000110f067c24 */ /* 0x000fe2000f8e02ff */
[----:B------:R-:W-:Y:S01]  /*ce70*/  LOP3.LUT R12, R22, 0x10, RZ, 0xfc, !PT ;  /* 0x00000010160c7812 */ /* 0x000fe200078efcff */
[----:B------:R-:W-:Y:S01]  /*ce80*/  IMAD R3, R16, UR18, RZ ;  /* 0x0000001210037c24 */ /* 0x000fe2000f8e02ff */
[C---:B------:R-:W-:Y:S02]  /*ce90*/  LOP3.LUT R15, R22.reuse, 0xc, RZ, 0xfc, !PT ;  /* 0x0000000c160f7812 */ /* 0x040fe400078efcff */
[C---:B------:R-:W-:Y:S02]  /*cea0*/  LOP3.LUT R16, R22.reuse, 0x8, RZ, 0xfc, !PT ;  /* 0x0000000816107812 */ /* 0x040fe400078efcff */
[----:B------:R-:W-:Y:S02]  /*ceb0*/  SHF.R.S32.HI R0, RZ, 0x1f, R2 ;  /* 0x0000001fff007819 */ /* 0x000fe40000011402 */
[----:B------:R-:W-:Y:S01]  /*cec0*/  LOP3.LUT R22, R22, 0x4, RZ, 0xfc, !PT ;  /* 0x0000000416167812 */ /* 0x000fe200078efcff */
[----:B------:R-:W-:Y:S01]  /*ced0*/  IMAD R3, R12, UR19, RZ ;  /* 0x000000130c037c24 */ /* 0x000fe2000f8e02ff */
[C---:B------:R-:W-:Y:S01]  /*cee0*/  SHF.L.U64.HI R0, R2.reuse, 0x1, R0 ;  /* 0x0000000102007819 */ /* 0x040fe20000010200 */
[----:B------:R-:W-:-:S02]  /*cef0*/  IMAD.SHL.U32 R2, R2, 0x2, RZ ;  /* 0x0000000202027824 */ /* 0x000fc400078e00ff */
[----:B------:R-:W-:Y:S02]  /*cf00*/  IMAD R7, R15, UR9, RZ ;  /* 0x000000090f077c24 */ /* 0x000fe4000f8e02ff */
[----:B------:R-:W-:Y:S02]  /*cf10*/  IMAD R6, R16, UR20, RZ ;  /* 0x0000001410067c24 */ /* 0x000fe4000f8e02ff */
[----:B-1----:R-:W-:-:S07]  /*cf20*/  IMAD R3, R22, UR21, RZ ;  /* 0x0000001516037c24 */ /* 0x002fce000f8e02ff */
.L_x_2:
[----:B------:R-:W0:Y:S01]  /*cf30*/  S2R R6, SR_TID.X ;  /* 0x0000000000067919 */ /* 0x000e220000002100 */
[----:B------:R-:W1:Y:S01]  /*cf40*/  LDCU UR4, c[0x0][0x3a8] ;  /* 0x00007500ff0477ac */ /* 0x000e620008000800 */
[----:B-----5:R-:W-:Y:S01]  /*cf50*/  IMAD.MOV.U32 R20, RZ, RZ, R4 ;  /* 0x000000ffff147224 */ /* 0x020fe200078e0004 */
[----:B------:R-:W-:Y:S01]  /*cf60*/  PRMT R11, RZ, 0x7610, R11 ;  /* 0x00007610ff0b7816 */ /* 0x000fe2000000000b */
[----:B------:R-:W2:Y:S01]  /*cf70*/  S2R R18, SR_TID.X ;  /* 0x0000000000127919 */ /* 0x000ea20000002100 */
[--C-:B------:R-:W-:Y:S01]  /*cf80*/  IMAD.MOV.U32 R21, RZ, RZ, R5.reuse ;  /* 0x000000ffff157224 */ /* 0x100fe200078e0005 */
[----:B------:R-:W-:Y:S01]  /*cf90*/  PRMT R5, RZ, 0x7610, R5 ;  /* 0x00007610ff057816 */ /* 0x000fe20000000005 */
[----:B------:R-:W3:Y:S01]  /*cfa0*/  LDCU UR6, c[0x0][0x3a8] ;  /* 0x00007500ff0677ac */ /* 0x000ee20008000800 */
[----:B------:R-:W4:Y:S01]  /*cfb0*/  S2R R16, SR_TID.X ;  /* 0x0000000000107919 */ /* 0x000f220000002100 */
[----:B------:R-:W1:Y:S01]  /*cfc0*/  S2R R17, SR_TID.X ;  /* 0x0000000000117919 */ /* 0x000e620000002100 */
[----:B------:R-:W-:Y:S01]  /*cfd0*/  PRMT R26, RZ, 0x7610, R26 ;  /* 0x00007610ff1a7816 */ /* 0x000fe2000000001a */
[----:B------:R-:W0:Y:S01]  /*cfe0*/  LDCU UR7, c[0x0][0x3a8] ;  /* 0x00007500ff0777ac */ /* 0x000e220008000800 */
[----:B------:R-:W-:Y:S01]  /*cff0*/  PRMT R10, RZ, 0x7610, R10 ;  /* 0x00007610ff0a7816 */ /* 0x000fe2000000000a */
[----:B------:R0:W-:Y:S01]  /*d000*/  STL [R1+0xdb0], R0 ;  /* 0x000db00001007387 */ /* 0x0001e20000100800 */
[----:B------:R-:W-:Y:S01]  /*d010*/  PRMT R25, RZ, 0x7610, R25 ;  /* 0x00007610ff197816 */ /* 0x000fe20000000019 */
[----:B------:R-:W1:Y:S01]  /*d020*/  LDCU UR9, c[0x0][0x3a8] ;  /* 0x00007500ff0977ac */ /* 0x000e620008000800 */
[----:B0-----:R-:W-:Y:S01]  /*d030*/  SHF.R.U32.HI R8, RZ, 0x4, R6 ;  /* 0x00000004ff087819 */ /* 0x001fe20000011606 */
[----:B------:R-:W-:Y:S03]  /*d040*/  STL [R1+0xd9c], R24 ;  /* 0x000d9c1801007387 */ /* 0x000fe60000100800 */
[----:B------:R-:W-:Y:S01]  /*d050*/  SGXT.U32 R8, R8, 0x2 ;  /* 0x000000020808781a */ /* 0x000fe20000000000 */
[----:B------:R-:W-:Y:S01]  /*d060*/  STL [R1+0xda4], R24 ;  /* 0x000da41801007387 */ /* 0x000fe20000100800 */
[----:B--2---:R-:W-:-:S02]  /*d070*/  SHF.R.U32.HI R23, RZ, 0x4, R18 ;  /* 0x00000004ff177819 */ /* 0x004fc40000011612 */
[C---:B------:R-:W-:Y:S01]  /*d080*/  LOP3.LUT R9, R8.reuse, 0x4, RZ, 0xfc, !PT ;  /* 0x0000000408097812 */ /* 0x040fe200078efcff */
[----:B------:R-:W-:Y:S01]  /*d090*/  STL [R1+0xda8], R24 ;  /* 0x000da81801007387 */ /* 0x000fe20000100800 */
[----:B------:R-:W-:Y:S02]  /*d0a0*/  LOP3.LUT R8, R8, 0x8, RZ, 0xfc, !PT ;  /* 0x0000000808087812 */ /* 0x000fe400078efcff */
[----:B------:R-:W-:Y:S01]  /*d0b0*/  ISETP.GE.AND P4, PT, R9, UR8, PT ;  /* 0x0000000809007c0c */ /* 0x000fe2000bf86270 */
[----:B------:R0:W-:Y:S01]  /*d0c0*/  STL [R1+0xdac], R24 ;  /* 0x000dac1801007387 */ /* 0x0001e20000100800 */
[----:B------:R-:W-:Y:S02]  /*d0d0*/  ISETP.GE.AND P6, PT, R8, UR8, PT ;  /* 0x0000000808007c0c */ /* 0x000fe4000bfc6270 */
[----:B------:R-:W-:Y:S01]  /*d0e0*/  SGXT.U32 R23, R23, 0x2 ;  /* 0x000000021717781a */ /* 0x000fe20000000000 */
[----:B------:R-:W2:Y:S01]  /*d0f0*/  S2R R9, SR_TID.X ;  /* 0x0000000000097919 */ /* 0x000ea20000002100 */
[----:B----4-:R-:W-:-:S02]  /*d100*/  SHF.R.U32.HI R16, RZ, 0x4, R16 ;  /* 0x00000004ff107819 */ /* 0x010fc40000011610 */
[C---:B------:R-:W-:Y:S01]  /*d110*/  LOP3.LUT R3, R23.reuse, 0x24, RZ, 0xfc, !PT ;  /* 0x0000002417037812 */ /* 0x040fe200078efcff */
[----:B------:R-:W-:Y:S01]  /*d120*/  STL [R1+0xd3c], R29 ;  /* 0x000d3c1d01007387 */ /* 0x000fe20000100800 */
[----:B------:R-:W-:Y:S02]  /*d130*/  ISETP.GE.AND P3, PT, R23, UR8, PT ;  /* 0x0000000817007c0c */ /* 0x000fe4000bf66270 */
[----:B------:R-:W-:Y:S01]  /*d140*/  ISETP.GE.AND P2, PT, R3, UR8, PT ;  /* 0x0000000803007c0c */ /* 0x000fe2000bf46270 */
[C---:B------:R-:W-:Y:S01]  /*d150*/  IMAD R3, R23.reuse, UR22, RZ ;  /* 0x0000001617037c24 */ /* 0x040fe2000f8e02ff */
[----:B-1----:R-:W-:Y:S01]  /*d160*/  SHF.R.U32.HI R17, RZ, 0x4, R17 ;  /* 0x00000004ff117819 */ /* 0x002fe20000011611 */
[----:B------:R-:W-:Y:S01]  /*d170*/  STL [R1+0xd40], R29 ;  /* 0x000d401d01007387 */ /* 0x000fe20000100800 */
[----:B------:R-:W-:Y:S02]  /*d180*/  LOP3.LUT R6, R23, 0x28, RZ, 0xfc, !PT ;  /* 0x0000002817067812 */ /* 0x000fe400078efcff */
[----:B------:R-:W-:Y:S01]  /*d190*/  SHF.R.U32.HI R18, RZ, 0x4, R18 ;  /* 0x00000004ff127819 */ /* 0x000fe20000011612 */
[----:B------:R-:W-:Y:S01]  /*d1a0*/  STL [R1+0xd44], R29 ;  /* 0x000d441d01007387 */ /* 0x000fe20000100800 */
[----:B------:R-:W-:-:S02]  /*d1b0*/  PRMT R4, RZ, 0x7610, R4 ;  /* 0x00007610ff047816 */ /* 0x000fc40000000004 */
[----:B------:R-:W-:Y:S01]  /*d1c0*/  LOP3.LUT R7, R23, 0x2c, RZ, 0xfc, !PT ;  /* 0x0000002c17077812 */ /* 0x000fe200078efcff */
[----:B------:R-:W-:Y:S01]  /*d1d0*/  STL [R1+0xd48], R29 ;  /* 0x000d481d01007387 */ /* 0x000fe20000100800 */
[----:B--2---:R-:W-:-:S03]  /*d1e0*/  SHF.R.U32.HI R8, RZ, 0x4, R9 ;  /* 0x00000004ff087819 */ /* 0x004fc60000011609 */
[----:B------:R-:W-:Y:S01]  /*d1f0*/  STL [R1+0xd4c], R29 ;  /* 0x000d4c1d01007387 */ /* 0x000fe20000100800 */
[----:B------:R-:W-:Y:S02]  /*d200*/  SHF.R.U32.HI R14, RZ, 0x4, R9 ;  /* 0x00000004ff0e7819 */ /* 0x000fe40000011609 */
[----:B------:R-:W-:Y:S01]  /*d210*/  SGXT.U32 R8, R8, 0x2 ;  /* 0x000000020808781a */ /* 0x000fe20000000000 */
[----:B------:R-:W-:Y:S01]  /*d220*/  STL [R1+0xd50], R29 ;  /* 0x000d501d01007387 */ /* 0x000fe20000100800 */
[----:B------:R-:W-:Y:S02]  /*d230*/  SGXT.U32 R14, R14, 0x2 ;  /* 0x000000020e0e781a */ /* 0x000fe40000000000 */
[----:B------:R-:W-:Y:S01]  /*d240*/  LOP3.LUT R12, R8, 0x4, RZ, 0xfc, !PT ;  /* 0x00000004080c7812 */ /* 0x000fe200078efcff */
[--C-:B------:R-:W-:Y:S01]  /*d250*/  IMAD.WIDE R8, R3, 0x2, R20.reuse ;  /* 0x0000000203087825 */ /* 0x100fe200078e0214 */
[C---:B------:R-:W-:Y:S01]  /*d260*/  LOP3.LUT R15, R14.reuse, 0xc, RZ, 0xfc, !PT ;  /* 0x0000000c0e0f7812 */ /* 0x040fe200078efcff */
[----:B------:R-:W-:Y:S01]  /*d270*/  STL [R1+0xd54], R29 ;  /* 0x000d541d01007387 */ /* 0x000fe20000100800 */
[----:B------:R-:W-:Y:S01]  /*d280*/  LOP3.LUT R14, R14, 0x8, RZ, 0xfc, !PT ;  /* 0x000000080e0e7812 */ /* 0x000fe200078efcff */
[----:B------:R-:W-:Y:S01]  /*d290*/  IMAD R12, R12, UR4, RZ ;  /* 0x000000040c0c7c24 */ /* 0x000fe2000f8e02ff */
[----:B------:R-:W1:Y:S01]  /*d2a0*/  LDCU UR4, c[0x0][0x3a8] ;  /* 0x00007500ff0477ac */ /* 0x000e620008000800 */
[----:B------:R-:W-:Y:S01]  /*d2b0*/  SGXT.U32 R16, R16, 0x2 ;  /* 0x000000021010781a */ /* 0x000fe20000000000 */
[----:B------:R2:W4:Y:S01]  /*d2c0*/  @!P3 LDG.E.U16 R11, desc[UR10][R8.64] ;  /* 0x0000000a080bb981 */ /* 0x000522000c1e1500 */
[----:B------:R-:W-:Y:S01]  /*d2d0*/  SGXT.U32 R17, R17, 0x2 ;  /* 0x000000021111781a */ /* 0x000fe20000000000 */
[----:B------:R-:W-:Y:S01]  /*d2e0*/  IMAD.WIDE R12, R12, 0x2, R20 ;  /* 0x000000020c0c7825 */ /* 0x000fe200078e0214 */
[C---:B------:R-:W-:Y:S01]  /*d2f0*/  LOP3.LUT R19, R16.reuse, 0x10, RZ, 0xfc, !PT ;  /* 0x0000001010137812 */ /* 0x040fe200078efcff */
[----:B------:R-:W-:Y:S01]  /*d300*/  STL [R1+0xd58], R29 ;  /* 0x000d581d01007387 */ /* 0x000fe20000100800 */
[----:B------:R-:W-:-:S02]  /*d310*/  LOP3.LUT R16, R16, 0x14, RZ, 0xfc, !PT ;  /* 0x0000001410107812 */ /* 0x000fc400078efcff */
[----:B------:R-:W-:Y:S01]  /*d320*/  ISETP.GE.AND P1, PT, R6, UR8, PT ;  /* 0x0000000806007c0c */ /* 0x000fe2000bf26270 */
[----:B------:R-:W4:Y:S01]  /*d330*/  @!P4 LDG.E.U16 R5, desc[UR10][R12.64] ;  /* 0x0000000a0c05c981 */ /* 0x000f22000c1e1500 */
[----:B------:R-:W-:Y:S02]  /*d340*/  ISETP.GE.AND P5, PT, R15, UR8, PT ;  /* 0x000000080f007c0c */ /* 0x000fe4000bfa6270 */
[----:B------:R-:W-:Y:S01]  /*d350*/  PRMT R6, RZ, 0x7610, R6 ;  /* 0x00007610ff067816 */ /* 0x000fe20000000006 */
[----:B------:R-:W-:Y:S01]  /*d360*/  STL [R1+0xd5c], R29 ;  /* 0x000d5c1d01007387 */ /* 0x000fe20000100800 */
[----:B------:R-:W-:Y:S02]  /*d370*/  SGXT.U32 R18, R18, 0x2 ;  /* 0x000000021212781a */ /* 0x000fe40000000000 */
[----:B------:R-:W-:Y:S01]  /*d380*/  ISETP.GE.AND P0, PT, R7, UR8, PT ;  /* 0x0000000807007c0c */ /* 0x000fe2000bf06270 */
[----:B-1----:R-:W-:Y:S01]  /*d390*/  IMAD R14, R14, UR4, RZ ;  /* 0x000000040e0e7c24 */ /* 0x002fe2000f8e02ff */
[----:B------:R-:W-:Y:S01]  /*d3a0*/  ISETP.GE.AND P3, PT, R16, UR8, PT ;  /* 0x0000000810007c0c */ /* 0x000fe2000bf66270 */
[----:B------:R-:W1:Y:S01]  /*d3b0*/  LDCU UR4, c[0x0][0x3a8] ;  /* 0x00007500ff0477ac */ /* 0x000e620008000800 */
[----:B------:R-:W-:Y:S01]  /*d3c0*/  LOP3.LUT R16, R17, 0x18, RZ, 0xfc, !PT ;  /* 0x0000001811107812 */ /* 0x000fe200078efcff */
[----:B------:R-:W-:Y:S01]  /*d3d0*/  IMAD.WIDE R14, R14, 0x2, R20 ;  /* 0x000000020e0e7825 */ /* 0x000fe200078e0214 */
[----:B------:R-:W-:Y:S01]  /*d3e0*/  ISETP.GE.AND P4, PT, R19, UR8, PT ;  /* 0x0000000813007c0c */ /* 0x000fe2000bf86270 */
[----:B------:R-:W-:Y:S04]  /*d3f0*/  STL [R1+0xd60], R29 ;  /* 0x000d601d01007387 */ /* 0x000fe80000100800 */
[----:B------:R-:W4:Y:S01]  /*d400*/  @!P6 LDG.E.U16 R6, desc[UR10][R14.64] ;  /* 0x0000000a0e06e981 */ /* 0x000f22000c1e1500 */
[----:B------:R-:W-:-:S02]  /*d410*/  ISETP.GE.AND P6, PT, R16, UR8, PT ;  /* 0x0000000810007c0c */ /* 0x000fc4000bfc6270 */
[----:B------:R-:W0:Y:S01]  /*d420*/  S2R R16, SR_TID.X ;  /* 0x0000000000107919 */ /* 0x000e220000002100 */
[----:B------:R-:W-:Y:S02]  /*d430*/  LOP3.LUT R17, R17, 0xc, RZ, 0xfc, !PT ;  /* 0x0000000c11117812 */ /* 0x000fe400078efcff */
[----:B------:R-:W-:Y:S01]  /*d440*/  LOP3.LUT R18, R18, 0x1c, RZ, 0xfc, !PT ;  /* 0x0000001c12127812 */ /* 0x000fe200078efcff */
[----:B------:R-:W-:Y:S02]  /*d450*/  STL [R1+0xd64], R29 ;  /* 0x000d641d01007387 */ /* 0x000fe40000100800 */
[----:B-1----:R-:W-:Y:S01]  /*d460*/  IMAD R17, R17, UR4, RZ ;  /* 0x0000000411117c24 */ /* 0x002fe2000f8e02ff */
[----:B------:R-:W1:Y:S01]  /*d470*/  LDCU UR4, c[0x0][0x3a8] ;  /* 0x00007500ff0477ac */ /* 0x000e620008000800 */
[----:B------:R-:W-:Y:S01]  /*d480*/  PRMT R3, RZ, 0x7610, R3 ;  /* 0x00007610ff037816 */ /* 0x000fe20000000003 */
[----:B------:R-:W-:Y:S01]  /*d490*/  STL [R1+0xd6c], R29 ;  /* 0x000d6c1d01007387 */ /* 0x000fe20000100800 */
[----:B--2---:R-:W-:-:S02]  /*d4a0*/  IMAD.WIDE R8, R17, 0x2, R20 ;  /* 0x0000000211087825 */ /* 0x004fc400078e0214 */
[----:B------:R-:W2:Y:S03]  /*d4b0*/  S2R R17, SR_TID.X ;  /* 0x0000000000117919 */ /* 0x000ea60000002100 */
[----:B------:R0:W4:Y:S01]  /*d4c0*/  @!P5 LDG.E.U16 R25, desc[UR10][R8.64] ;  /* 0x0000000a0819d981 */ /* 0x000122000c1e1500 */
[----:B------:R-:W-:-:S03]  /*d4d0*/  PRMT R0, RZ, 0x7610, R0 ;  /* 0x00007610ff007816 */ /* 0x000fc60000000000 */
[----:B------:R-:W-:Y:S04]  /*d4e0*/  STL [R1+0xd74], R29 ;  /* 0x000d741d01007387 */ /* 0x000fe80000100800 */
[----:B------:R-:W-:Y:S01]  /*d4f0*/  STL [R1+0xd7c], R29 ;  /* 0x000d7c1d01007387 */ /* 0x000fe20000100800 */
[----:B0-----:R-:W-:-:S03]  /*d500*/  SHF.R.U32.HI R19, RZ, 0x4, R16 ;  /* 0x00000004ff137819 */ /* 0x001fc60000011610 */
[----:B------:R-:W-:Y:S01]  /*d510*/  STL [R1+0xd80], R29 ;  /* 0x000d801d01007387 */ /* 0x000fe20000100800 */
[----:B------:R-:W-:-:S03]  /*d520*/  SGXT.U32 R19, R19, 0x2 ;  /* 0x000000021313781a */ /* 0x000fc60000000000 */
[----:B------:R-:W-:Y:S01]  /*d530*/  STL [R1+0xd88], R29 ;  /* 0x000d881d01007387 */ /* 0x000fe20000100800 */
[----:B------:R-:W-:-:S03]  /*d540*/  LOP3.LUT R16, R19, 0x10, RZ, 0xfc, !PT ;  /* 0x0000001013107812 */ /* 0x000fc600078efcff */
[----:B------:R-:W-:Y:S01]  /*d550*/  STL [R1+0xd94], R29 ;  /* 0x000d941d01007387 */ /* 0x000fe20000100800 */
[----:B------:R-:W-:Y:S01]  /*d560*/  LOP3.LUT R19, R19, 0x14, RZ, 0xfc, !PT ;  /* 0x0000001413137812 */ /* 0x000fe200078efcff */
[----:B---3--:R-:W-:Y:S01]  /*d570*/  IMAD R16, R16, UR6, RZ ;  /* 0x0000000610107c24 */ /* 0x008fe2000f8e02ff */
[----:B------:R-:W-:-:S03]  /*d580*/  PRMT R9, RZ, 0x7610, R9 ;  /* 0x00007610ff097816 */ /* 0x000fc60000000009 */
[----:B-1----:R-:W-:Y:S01]  /*d590*/  IMAD R19, R19, UR4, RZ ;  /* 0x0000000413137c24 */ /* 0x002fe2000f8e02ff */
[----:B------:R-:W0:Y:S01]  /*d5a0*/  LDCU UR4, c[0x0][0x3a8] ;  /* 0x00007500ff0477ac */ /* 0x000e220008000800 */
[----:B------:R-:W-:Y:S01]  /*d5b0*/  IMAD.WIDE R12, R16, 0x2, R20 ;  /* 0x00000002100c7825 */ /* 0x000fe200078e0214 */
[----:B--2---:R-:W-:Y:S01]  /*d5c0*/  SHF.R.U32.HI R16, RZ, 0x4, R17 ;  /* 0x00000004ff107819 */ /* 0x004fe20000011611 */
[----:B------:R-:W-:Y:S01]  /*d5d0*/  STL [R1+0xda0], R29 ;  /* 0x000da01d01007387 */ /* 0x000fe20000100800 */
[----:B------:R-:W1:Y:S02]  /*d5e0*/  LDCU UR6, c[0x0][0x3a8] ;  /* 0x00007500ff0677ac */ /* 0x000e640008000800 */
[----:B------:R-:W-:Y:S01]  /*d5f0*/  SGXT.U32 R16, R16, 0x2 ;  /* 0x000000021010781a */ /* 0x000fe20000000000 */
[----:B------:R-:W-:Y:S01]  /*d600*/  IMAD.WIDE R14, R19, 0x2, R20 ;  /* 0x00000002130e7825 */ /* 0x000fe200078e0214 */
[----:B------:R-:W2:Y:S02]  /*d610*/  @!P4 LDG.E.U16 R10, desc[UR10][R12.64] ;  /* 0x0000000a0c0ac981 */ /* 0x000ea4000c1e1500 */
[----:B------:R-:W-:-:S02]  /*d620*/  LOP3.LUT R16, R16, 0x18, RZ, 0xfc, !PT ;  /* 0x0000001810107812 */ /* 0x000fc400078efcff */
[----:B------:R-:W-:Y:S01]  /*d630*/  SHF.R.U32.HI R19, RZ, 0x4, R17 ;  /* 0x00000004ff137819 */ /* 0x000fe20000011611 */
[----:B------:R3:W2:Y:S04]  /*d640*/  @!P3 LDG.E.U16 R26, desc[UR10][R14.64] ;  /* 0x0000000a0e1ab981 */ /* 0x0006a8000c1e1500 */
[----:B------:R-:W-:Y:S01]  /*d650*/  STL [R1+0xd30], R28 ;  /* 0x000d301c01007387 */ /* 0x000fe20000100800 */
[----:B0-----:R-:W-:Y:S01]  /*d660*/  IMAD R16, R16, UR4, RZ ;  /* 0x0000000410107c24 */ /* 0x001fe2000f8e02ff */
[----:B------:R-:W0:Y:S01]  /*d670*/  LDCU UR4, c[0x0][0x3a8] ;  /* 0x00007500ff0477ac */ /* 0x000e220008000800 */
[----:B------:R-:W-:Y:S01]  /*d680*/  SGXT.U32 R19, R19, 0x2 ;  /* 0x000000021313781a */ /* 0x000fe20000000000 */
[----:B------:R-:W-:Y:S03]  /*d690*/  STL [R1+0xd34], R28 ;  /* 0x000d341c01007387 */ /* 0x000fe60000100800 */
[----:B------:R-:W-:Y:S01]  /*d6a0*/  LOP3.LUT R22, R19, 0x1c, RZ, 0xfc, !PT ;  /* 0x0000001c13167812 */ /* 0x000fe200078efcff */
[--C-:B------:R-:W-:Y:S01]  /*d6b0*/  IMAD.WIDE R16, R16, 0x2, R20.reuse ;  /* 0x0000000210107825 */ /* 0x100fe200078e0214 */
[----:B---3--:R-:W-:Y:S01]  /*d6c0*/  LOP3.LUT R14, R23, 0x20, RZ, 0xfc, !PT ;  /* 0x00000020170e7812 */ /* 0x008fe200078efcff */
[----:B------:R-:W-:Y:S01]  /*d6d0*/  STL [R1+0xd38], R28 ;  /* 0x000d381c01007387 */ /* 0x000fe20000100800 */
[----:B------:R-:W-:Y:S01]  /*d6e0*/  ISETP.GE.AND P3, PT, R22, UR8, PT ;  /* 0x0000000816007c0c */ /* 0x000fe2000bf66270 */
[----:B0-----:R-:W-:Y:S01]  /*d6f0*/  IMAD R18, R18, UR4, RZ ;  /* 0x0000000412127c24 */ /* 0x001fe2000f8e02ff */
[----:B------:R-:W-:Y:S01]  /*d700*/  LOP3.LUT R19, R19, 0x20, RZ, 0xfc, !PT ;  /* 0x0000002013137812 */ /* 0x000fe200078efcff */
[----:B------:R-:W3:Y:S01]  /*d710*/  @!P6 LDG.E.U16 R9, desc[UR10][R16.64] ;  /* 0x0000000a1009e981 */ /* 0x000ee2000c1e1500 */
[----:B------:R-:W0:Y:S01]  /*d720*/  LDCU UR4, c[0x0][0x3a8] ;  /* 0x00007500ff0477ac */ /* 0x000e220008000800 */
[----:B------:R-:W-:-:S02]  /*d730*/  IMAD.WIDE R12, R18, 0x2, R20 ;  /* 0x00000002120c7825 */ /* 0x000fc400078e0214 */
[----:B------:R-:W-:Y:S06]  /*d740*/  STL [R1+0xd68], R28 ;  /* 0x000d681c01007387 */ /* 0x000fec0000100800 */
[----:B------:R1:W2:Y:S01]  /*d750*/  @!P3 LDG.E.U16 R4, desc[UR10][R12.64] ;  /* 0x0000000a0c04b981 */ /* 0x0002a2000c1e1500 */
[----:B------:R-:W-:Y:S02]  /*d760*/  ISETP.GE.AND P4, PT, R19, UR8, PT ;  /* 0x0000000813007c0c */ /* 0x000fe4000bf86270 */
[----:B------:R-:W-:Y:S01]  /*d770*/  LOP3.LUT R19, R23, 0x24, RZ, 0xfc, !PT ;  /* 0x0000002417137812 */ /* 0x000fe200078efcff */
[----:B------:R-:W-:Y:S04]  /*d780*/  STL [R1+0xd8c], R28 ;  /* 0x000d8c1c01007387 */ /* 0x000fe80000100800 */
[----:B------:R-:W-:Y:S01]  /*d790*/  IMAD R19, R19, UR7, RZ ;  /* 0x0000000713137c24 */ /* 0x000fe2000f8e02ff */
[C---:B------:R-:W-:Y:S01]  /*d7a0*/  LOP3.LUT R22, R23.reuse, 0x2c, RZ, 0xfc, !PT ;  /* 0x0000002c17167812 */ /* 0x040fe200078efcff */
[----:B-1----:R-:W-:Y:S01]  /*d7b0*/  IMAD.MOV.U32 R13, RZ, RZ, R3 ;  /* 0x000000ffff0d7224 */ /* 0x002fe200078e0003 */
[----:B------:R-:W-:Y:S01]  /*d7c0*/  LOP3.LUT R18, R23, 0x28, RZ, 0xfc, !PT ;  /* 0x0000002817127812 */ /* 0x000fe200078efcff */
[----:B------:R-:W-:Y:S01]  /*d7d0*/  IMAD.WIDE R16, R19, 0x2, R20 ;  /* 0x0000000213107825 */ /* 0x000fe200078e0214 */
[----:B------:R-:W-:Y:S04]  /*d7e0*/  STL [R1+0xd98], R28 ;  /* 0x000d981c01007387 */ /* 0x000fe80000100800 */
[----:B------:R-:W3:Y:S01]  /*d7f0*/  @!P2 LDG.E.U16 R13, desc[UR10][R16.64] ;  /* 0x0000000a100da981 */ /* 0x000ee2000c1e1500 */
[----:B0-----:R-:W-:-:S04]  /*d800*/  IMAD R22, R22, UR4, RZ ;  /* 0x0000000416167c24 */ /* 0x001fc8000f8e02ff */
[----:B------:R-:W-:-:S05]  /*d810*/  IMAD.WIDE R22, R22, 0x2, R20 ;  /* 0x0000000216167825 */ /* 0x000fca00078e0214 */
[----:B------:R0:W3:Y:S01]  /*d820*/  @!P0 LDG.E.U16 R0, desc[UR10][R22.64] ;  /* 0x0000000a16008981 */ /* 0x0000e2000c1e1500 */
[----:B------:R-:W-:Y:S02]  /*d830*/  IMAD R14, R14, UR9, RZ ;  /* 0x000000090e0e7c24 */ /* 0x000fe4000f8e02ff */
[----:B------:R-:W-:Y:S01]  /*d840*/  IMAD R18, R18, UR6, RZ ;  /* 0x0000000612127c24 */ /* 0x000fe2000f8e02ff */
[----:B------:R-:W-:Y:S01]  /*d850*/  PRMT R8, RZ, 0x7610, R8 ;  /* 0x00007610ff087816 */ /* 0x000fe20000000008 */
[----:B------:R-:W-:Y:S01]  /*d860*/  IMAD.WIDE R14, R14, 0x2, R20 ;  /* 0x000000020e0e7825 */ /* 0x000fe200078e0214 */
[----:B------:R-:W-:-:S03]  /*d870*/  PRMT R7, RZ, 0x7610, R7 ;  /* 0x00007610ff077816 */ /* 0x000fc60000000007 */
[----:B------:R-:W-:Y:S01]  /*d880*/  IMAD.WIDE R18, R18, 0x2, R20 ;  /* 0x0000000212127825 */ /* 0x000fe200078e0214 */
[----:B------:R1:W3:Y:S01]  /*d890*/  @!P4 LDG.E.U16 R8, desc[UR10][R14.64] ;  /* 0x0000000a0e08c981 */ /* 0x0002e2000c1e1500 */
[----:B0-----:R-:W-:-:S03]  /*d8a0*/  PRMT R22, RZ, 0x7610, R22 ;  /* 0x00007610ff167816 */ /* 0x001fc60000000016 */
[----:B------:R0:W3:Y:S01]  /*d8b0*/  @!P1 LDG.E.U16 R7, desc[UR10][R18.64] ;  /* 0x0000000a12079981 */ /* 0x0000e2000c1e1500 */
[----:B------:R-:W-:Y:S02]  /*d8c0*/  PRMT R27, RZ, 0x7610, R27 ;  /* 0x00007610ff1b7816 */ /* 0x000fe4000000001b */
[----:B------:R-:W-:Y:S01]  /*d8d0*/  PRMT R24, RZ, 0x7610, R24 ;  /* 0x00007610ff187816 */ /* 0x000fe20000000018 */
[----:B----4-:R-:W-:Y:S04]  /*d8e0*/  STL [R1+0xd70], R11 ;  /* 0x000d700b01007387 */ /* 0x010fe80000100800 */
[----:B------:R-:W-:Y:S04]  /*d8f0*/  STL [R1+0xd90], R11 ;  /* 0x000d900b01007387 */ /* 0x000fe80000100800 */
[----:B------:R-:W-:Y:S04]  /*d900*/  STL [R1+0xd78], R5 ;  /* 0x000d780501007387 */ /* 0x000fe80000100800 */
[----:B------:R-:W-:Y:S04]  /*d910*/  STL [R1+0xd84], R6 ;  /* 0x000d840601007387 */ /* 0x000fe80000100800 */
[----:B------:R4:W-:Y:S02]  /*d920*/  STL.S16 [R1+0xc], R3 ;  /* 0x00000c0301007387 */ /* 0x0009e40000100600 */
[----:B----4-:R-:W4:Y:S02]  /*d930*/  S2R R3, SR_TID.X ;  /* 0x0000000000037919 */ /* 0x010f240000002100 */
[----:B--2---:R2:W-:Y:S02]  /*d940*/  STL [R1], R4 ;  /* 0x0000000401007387 */ /* 0x0045e40000100800 */
[----:B--2---:R-:W2:Y:S02]  /*d950*/  S2R R4, SR_TID.X ;  /* 0x0000000000047919 */ /* 0x004ea40000002100 */
[----:B---3--:R4:W-:Y:S02]  /*d960*/  @!P2 STL [R1+0xc], R13 ;  /* 0x00000c0d0100a387 */ /* 0x0089e40000100800 */
[----:B----4-:R-:W-:-:S04]  /*d970*/  LOP3.LUT R13, R3, 0x3f, RZ, 0xc0, !PT ;  /* 0x0000003f030d7812 */ /* 0x010fc800078ec0ff */
[----:B------:R-:W-:Y:S02]  /*d980*/  ISETP.GE.AND P0, PT, R13, UR8, PT ;  /* 0x000000080d007c0c */ /* 0x000fe4000bf06270 */
[----:B--2---:R-:W-:-:S04]  /*d990*/  SHF.R.U32.HI R3, RZ, 0x4, R4 ;  /* 0x00000004ff037819 */ /* 0x004fc80000011604 */
[----:B------:R-:W-:Y:S02]  /*d9a0*/  SGXT.U32 R3, R3, 0x2 ;  /* 0x000000020303781a */ /* 0x000fe40000000000 */
[----:B------:R-:W-:Y:S02]  /*d9b0*/  SHF.R.U32.HI R13, RZ, 0x4, R4 ;  /* 0x00000004ff0d7819 */ /* 0x000fe40000011604 */
[C---:B------:R-:W-:Y:S02]  /*d9c0*/  LOP3.LUT R12, R3.reuse, 0x38, RZ, 0xfc, !PT ;  /* 0x00000038030c7812 */ /* 0x040fe400078efcff */
[----:B------:R-:W-:Y:S01]  /*d9d0*/  LOP3.LUT R4, R3, 0x34, RZ, 0xfc, !PT ;  /* 0x0000003403047812 */ /* 0x000fe200078efcff */
[----:B------:R-:W-:Y:S01]  /*d9e0*/  VIADD R13, R13, 0x3c ;  /* 0x0000003c0d0d7836 */ /* 0x000fe20000000000 */
[C---:B------:R-:W-:Y:S02]  /*d9f0*/  ISETP.GE.AND P3, PT, R12.reuse, UR8, PT ;  /* 0x000000080c007c0c */ /* 0x040fe4000bf66270 */
[----:B------:R-:W-:Y:S01]  /*da00*/  LOP3.LUT R3, R3, 0x30, RZ, 0xfc, !PT ;  /* 0x0000003003037812 */ /* 0x000fe200078efcff */
[----:B------:R-:W-:Y:S01]  /*da10*/  IMAD R12, R12, UR22, RZ ;  /* 0x000000160c0c7c24 */ /* 0x000fe2000f8e02ff */
[C---:B------:R-:W-:Y:S01]  /*da20*/  ISETP.GE.AND P2, PT, R4.reuse, UR8, PT ;  /* 0x0000000804007c0c */ /* 0x040fe2000bf46270 */
[----:B-1----:R-:W-:Y:S01]  /*da30*/  IMAD R14, R4, UR22, RZ ;  /* 0x00000016040e7c24 */ /* 0x002fe2000f8e02ff */
[C---:B------:R-:W-:Y:S01]  /*da40*/  ISETP.GE.AND P1, PT, R3.reuse, UR8, PT ;  /* 0x0000000803007c0c */ /* 0x040fe2000bf26270 */
[----:B------:R-:W-:Y:S01]  /*da50*/  IMAD R4, R3, UR22, RZ ;  /* 0x0000001603047c24 */ /* 0x000fe2000f8e02ff */
[C---:B------:R-:W-:Y:S01]  /*da60*/  ISETP.GE.AND P4, PT, R13.reuse, UR8, PT ;  /* 0x000000080d007c0c */ /* 0x040fe2000bf86270 */
[----:B------:R-:W-:-:S02]  /*da70*/  IMAD R3, R13, UR22, RZ ;  /* 0x000000160d037c24 */ /* 0x000fc4000f8e02ff */
[--C-:B------:R-:W-:Y:S01]  /*da80*/  IMAD.WIDE R12, R12, 0x2, R20.reuse ;  /* 0x000000020c0c7825 */ /* 0x100fe200078e0214 */
[----:B------:R1:W-:Y:S03]  /*da90*/  STL [R1+0x14], R0 ;  /* 0x0000140001007387 */ /* 0x0003e60000100800 */
[--C-:B------:R-:W-:Y:S01]  /*daa0*/  IMAD.WIDE R14, R14, 0x2, R20.reuse ;  /* 0x000000020e0e7825 */ /* 0x100fe200078e0214 */
[----:B------:R2:W3:Y:S03]  /*dab0*/  @!P3 LDG.E.U16 R22, desc[UR10][R12.64] ;  /* 0x0000000a0c16b981 */ /* 0x0004e6000c1e1500 */
[----:B0-----:R-:W-:Y:S01]  /*dac0*/  IMAD.WIDE R18, R3, 0x2, R20 ;  /* 0x0000000203127825 */ /* 0x001fe200078e0214 */
[----:B------:R0:W4:Y:S04]  /*dad0*/  @!P2 LDG.E.U16 R27, desc[UR10][R14.64] ;  /* 0x0000000a0e1ba981 */ /* 0x000128000c1e1500 */
[----:B-1----:R-:W2:Y:S04]  /*dae0*/  LDL.LU R0, [R1+0xdb0] ;  /* 0x000db00001007983 */ /* 0x002ea80000300800 */
[----:B------:R-:W-:Y:S04]  /*daf0*/  STL.64 [R1+0x688], R20 ;  /* 0x0006881401007387 */ /* 0x000fe80000100a00 */
[----:B------:R-:W2:Y:S04]  /*db00*/  LDL R13, [R1+0x218] ;  /* 0x00021800010d7983 */ /* 0x000ea80000100800 */
[----:B------:R-:W3:Y:S04]  /*db10*/  LDL R14, [R1+0x21c] ;  /* 0x00021c00010e7983 */ /* 0x000ee80000100800 */
[----:B------:R-:W4:Y:S04]  /*db20*/  @!P4 LDG.E.U16 R24, desc[UR10][R18.64] ;  /* 0x0000000a1218c981 */ /* 0x000f28000c1e1500 */
[----:B------:R-:W4:Y:S01]  /*db30*/  LDL R15, [R1+0x220] ;  /* 0x00022000010f7983 */ /* 0x000f220000100800 */
[----:B------:R-:W-:Y:S01]  /*db40*/  PRMT R23, RZ, 0x7610, R23 ;  /* 0x00007610ff177816 */ /* 0x000fe20000000017 */
[----:B------:R-:W-:-:S05]  /*db50*/  IMAD.WIDE R16, R4, 0x2, R20 ;  /* 0x0000000204107825 */ /* 0x000fca00078e0214 */
[----:B------:R-:W4:Y:S01]  /*db60*/  @!P1 LDG.E.U16 R23, desc[UR10][R16.64] ;  /* 0x0000000a10179981 */ /* 0x000f22000c1e1500 */
[----:B------:R-:W-:Y:S01]  /*db70*/  PRMT R28, RZ, 0x7610, R28 ;  /* 0x00007610ff1c7816 */ /* 0x000fe2000000001c */
[----:B------:R-:W-:Y:S01]  /*db80*/  BAR.SYNC.DEFER_BLOCKING 0x0 ;  /* 0x0000000000007b1d */ /* 0x000fe20000010000 */
[C---:B--2---:R-:W-:Y:S01]  /*db90*/  IADD3 RZ, P2, PT, R13.reuse, R2, RZ ;  /* 0x000000020dff7210 */ /* 0x044fe20007f5e0ff */
[----:B------:R-:W-:-:S04]  /*dba0*/  IMAD.IADD R12, R13, 0x1, R2 ;  /* 0x000000010d0c7824 */ /* 0x000fc800078e0202 */
[----:B---3--:R-:W-:Y:S01]  /*dbb0*/  IMAD.X R13, R14, 0x1, R0, P2 ;  /* 0x000000010e0d7824 */ /* 0x008fe200010e0600 */
[----:B----4-:R1:W-:Y:S01]  /*dbc0*/  STL [R1+0x4], R24 ;  /* 0x0000041801007387 */ /* 0x0103e20000100800 */
[C---:B------:R-:W-:Y:S01]  /*dbd0*/  IADD3 RZ, P1, PT, R15.reuse, R2, RZ ;  /* 0x000000020fff7210 */ /* 0x040fe20007f3e0ff */
[----:B0-----:R-:W-:Y:S02]  /*dbe0*/  IMAD.IADD R14, R15, 0x1, R2 ;  /* 0x000000010f0e7824 */ /* 0x001fe400078e0202 */
[----:B------:R-:W2:Y:S04]  /*dbf0*/  @!P0 LDG.E.U16 R28, desc[UR10][R12.64] ;  /* 0x0000000a0c1c8981 */ /* 0x000ea8000c1e1500 */
[----:B-1----:R-:W3:Y:S04]  /*dc00*/  LDL.LU R24, [R1+0xdac] ;  /* 0x000dac0001187983 */ /* 0x002ee80000300800 */
[----:B------:R-:W4:Y:S01]  /*dc10*/  LDL R15, [R1+0x224] ;  /* 0x00022400010f7983 */ /* 0x000f220000100800 */
[----:B------:R-:W-:-:S03]  /*dc20*/  PRMT R21, RZ, 0x7610, R21 ;  /* 0x00007610ff157816 */ /* 0x000fc60000000015 */
[----:B------:R-:W3:Y:S04]  /*dc30*/  LDL R13, [R1+0x228] ;  /* 0x00022800010d7983 */ /* 0x000ee80000100800 */
[----:B--2---:R0:W-:Y:S01]  /*dc40*/  STL [R1+0xc4], R28 ;  /* 0x0000c41c01007387 */ /* 0x0041e20000100800 */
[----:B----4-:R-:W-:Y:S01]  /*dc50*/  IMAD.X R15, R15, 0x1, R0, P1 ;  /* 0x000000010f0f7824 */ /* 0x010fe200008e0600 */
[----:B---3--:R-:W-:Y:S02]  /*dc60*/  PRMT R24, RZ, 0x7610, R24 ;  /* 0x00007610ff187816 */ /* 0x008fe40000000018 */
[----:B0-----:R-:W2:Y:S04]  /*dc70*/  LDL R28, [R1+0x244] ;  /* 0x00024400011c7983 */ /* 0x001ea80000100800 */
[----:B------:R0:W3:Y:S04]  /*dc80*/  @!P0 LDG.E.U16 R21, desc[UR10][R14.64] ;  /* 0x0000000a0e158981 */ /* 0x0000e8000c1e1500 */
[----:B------:R-:W4:Y:S04]  /*dc90*/  LDL R14, [R1+0x22c] ;  /* 0x00022c00010e7983 */ /* 0x000f280000100800 */
[----:B------:R-:W2:Y:S01]  /*dca0*/  LDL R15, [R1+0x230] ;  /* 0x00023000010f7983 */ /* 0x000ea20000100800 */
[C---:B------:R-:W-:Y:S01]  /*dcb0*/  IADD3 RZ, P2, PT, R13.reuse, R2, RZ ;  /* 0x000000020dff7210 */ /* 0x040fe20007f5e0ff */
[----:B------:R-:W-:-:S04]  /*dcc0*/  IMAD.IADD R12, R13, 0x1, R2 ;  /* 0x000000010d0c7824 */ /* 0x000fc800078e0202 */
[----:B----4-:R-:W-:Y:S01]  /*dcd0*/  IMAD.X R13, R14, 0x1, R0, P2 ;  /* 0x000000010e0d7824 */ /* 0x010fe200010e0600 */
[C---:B--2---:R-:W-:Y:S01]  /*dce0*/  IADD3 RZ, P1, PT, R15.reuse, R2, RZ ;  /* 0x000000020fff7210 */ /* 0x044fe20007f3e0ff */
[----:B0-----:R-:W-:-:S03]  /*dcf0*/  IMAD.IADD R14, R15, 0x1, R2 ;  /* 0x000000010f0e7824 */ /* 0x001fc600078e0202 */
[----:B------:R-:W2:Y:S04]  /*dd00*/  @!P0 LDG.E.U16 R24, desc[UR10][R12.64] ;  /* 0x0000000a0c188981 */ /* 0x000ea8000c1e1500 */
[----:B------:R-:W4:Y:S01]  /*dd10*/  LDL R15, [R1+0x234] ;  /* 0x00023400010f7983 */ /* 0x000f220000100800 */
[----:B------:R-:W-:-:S03]  /*dd20*/  PRMT R11, RZ, 0x7610, R11 ;  /* 0x00007610ff0b7816 */ /* 0x000fc6000000000b */
[----:B--2---:R0:W-:Y:S01]  /*dd30*/  STL [R1+0x24], R24 ;  /* 0x0000241801007387 */ /* 0x0041e20000100800 */
[----:B----4-:R-:W-:-:S05]  /*dd40*/  IADD3.X R15, PT, PT, R15, R0, RZ, P1, !PT ;  /* 0x000000000f0f7210 */ /* 0x010fca0000ffe4ff */
[----:B------:R1:W2:Y:S04]  /*dd50*/  @!P0 LDG.E.U16 R11, desc[UR10][R14.64] ;  /* 0x0000000a0e0b8981 */ /* 0x0002a8000c1e1500 */
[----:B0-----:R-:W4:Y:S04]  /*dd60*/  LDL.LU R24, [R1+0xda8] ;  /* 0x000da80001187983 */ /* 0x001f280000300800 */
[----:B------:R-:W2:Y:S04]  /*dd70*/  LDL R13, [R1+0x238] ;  /* 0x00023800010d7983 */ /* 0x000ea80000100800 */
[----:B------:R-:W3:Y:S04]  /*dd80*/  LDL R14, [R1+0x23c] ;  /* 0x00023c00010e7983 */ /* 0x000ee80000100800 */
[----:B------:R-:W3:Y:S01]  /*dd90*/  LDL R15, [R1+0x240] ;  /* 0x00024000010f7983 */ /* 0x000ee20000100800 */
[----:B------:R-:W-:-:S02]  /*dda0*/  PRMT R29, RZ, 0x7610, R29 ;  /* 0x00007610ff1d7816 */ /* 0x000fc4000000001d */
[----:B----4-:R-:W-:Y:S02]  /*ddb0*/  PRMT R24, RZ, 0x7610, R24 ;  /* 0x00007610ff187816 */ /* 0x010fe40000000018 */
[C---:B--2---:R-:W-:Y:S01]  /*ddc0*/  IADD3 RZ, P2, PT, R13.reuse, R2, RZ ;  /* 0x000000020dff7210 */ /* 0x044fe20007f5e0ff */
[----:B------:R-:W-:-:S04]  /*ddd0*/  IMAD.IADD R12, R13, 0x1, R2 ;  /* 0x000000010d0c7824 */ /* 0x000fc800078e0202 */
[----:B---3--:R-:W-:Y:S01]  /*dde0*/  IMAD.X R13, R14, 0x1, R0, P2 ;  /* 0x000000010e0d7824 */ /* 0x008fe200010e0600 */
[C---:B------:R-:W-:Y:S01]  /*ddf0*/  IADD3 RZ, P1, PT, R15.reuse, R2, RZ ;  /* 0x000000020fff7210 */ /* 0x040fe20007f3e0ff */
[----:B-1----:R-:W-:-:S03]  /*de00*/  IMAD.IADD R14, R15, 0x1, R2 ;  /* 0x000000010f0e7824 */ /* 0x002fc600078e0202 */
[----:B------:R-:W2:Y:S01]  /*de10*/  @!P0 LDG.E.U16 R24, desc[UR10][R12.64] ;  /* 0x0000000a0c188981 */ /* 0x000ea2000c1e1500 */
[----:B------:R-:W-:-:S05]  /*de20*/  IMAD.X R15, R28, 0x1, R0, P1 ;  /* 0x000000011c0f7824 */ /* 0x000fca00008e0600 */
[----:B------:R-:W3:Y:S04]  /*de30*/  @!P0 LDG.E.U16 R29, desc[UR10][R14.64] ;  /* 0x0000000a0e1d8981 */ /* 0x000ee8000c1e1500 */
[----:B------:R0:W-:Y:S04]  /*de40*/  STL [R1+0x38], R11 ;  /* 0x0000380b01007387 */ /* 0x0001e80000100800 */
[----:B------:R-:W4:Y:S04]  /*de50*/  LDL R28, [R1+0x258] ;  /* 0x00025800011c7983 */ /* 0x000f280000100800 */
[----:B0-----:R-:W4:Y:S04]  /*de60*/  LDL R11, [R1+0x254] ;  /* 0x00025400010b7983 */ /* 0x001f280000100800 */
[----:B--2---:R0:W-:Y:S04]  /*de70*/  STL [R1+0x74], R24 ;  /* 0x0000741801007387 */ /* 0x0041e80000100800 */
[----:B0-----:R-:W2:Y:S04]  /*de80*/  LDL.LU R24, [R1+0xda4] ;  /* 0x000da40001187983 */ /* 0x001ea80000300800 */
[----:B------:R-:W2:Y:S04]  /*de90*/  LDL R13, [R1+0x248] ;  /* 0x00024800010d7983 */ /* 0x000ea80000100800 */
[----:B---3--:R0:W-:Y:S04]  /*dea0*/  STL [R1+0xa8], R29 ;  /* 0x0000a81d01007387 */ /* 0x0081e80000100800 */
[----:B0-----:R-:W3:Y:S04]  /*deb0*/  LDL.LU R29, [R1+0xda0] ;  /* 0x000da000011d7983 */ /* 0x001ee80000300800 */
[----:B------:R-:W3:Y:S04]  /*dec0*/  LDL R14, [R1+0x24c] ;  /* 0x00024c00010e7983 */ /* 0x000ee80000100800 */
[----:B------:R-:W4:Y:S01]  /*ded0*/  LDL R15, [R1+0x250] ;  /* 0x00025000010f7983 */ /* 0x000f220000100800 */
[----:B------:R-:W-:-:S02]  /*dee0*/  PRMT R5, RZ, 0x7610, R5 ;  /* 0x00007610ff057816 */ /* 0x000fc40000000005 */
[C---:B--2---:R-:W-:Y:S01]  /*def0*/  IADD3 RZ, P2, PT, R13.reuse, R2, RZ ;  /* 0x000000020dff7210 */ /* 0x044fe20007f5e0ff */
[----:B------:R-:W-:-:S04]  /*df00*/  IMAD.IADD R12, R13, 0x1, R2 ;  /* 0x000000010d0c7824 */ /* 0x000fc800078e0202 */
[----:B---3--:R-:W-:-:S05]  /*df10*/  IMAD.X R13, R14, 0x1, R0, P2 ;  /* 0x000000010e0d7824 */ /* 0x008fca00010e0600 */
[----:B------:R-:W2:Y:S04]  /*df20*/  @!P0 LDG.E.U16 R5, desc[UR10][R12.64] ;  /* 0x0000000a0c058981 */ /* 0x000ea8000c1e1500 */
[----:B------:R-:W3:Y:S01]  /*df30*/  LDL R12, [R1+0x25c] ;  /* 0x00025c00010c7983 */ /* 0x000ee20000100800 */
[CC--:B----4-:R-:W-:Y:S01]  /*df40*/  IADD3 RZ, P1, PT, R15.reuse, R2.reuse, RZ ;  /* 0x000000020fff7210 */ /* 0x0d0fe20007f3e0ff */
[----:B------:R-:W-:Y:S01]  /*df50*/  IMAD.IADD R14, R15, 0x1, R2 ;  /* 0x000000010f0e7824 */ /* 0x000fe200078e0202 */
[----:B------:R-:W-:Y:S01]  /*df60*/  PRMT R24, RZ, 0x7610, R24 ;  /* 0x00007610ff187816 */ /* 0x000fe20000000018 */
[----:B------:R-:W4:Y:S02]  /*df70*/  LDL R13, [R1+0x260] ;  /* 0x00026000010d7983 */ /* 0x000f240000100800 */
[----:B------:R-:W-:Y:S01]  /*df80*/  IMAD.X R15, R11, 0x1, R0, P1 ;  /* 0x000000010b0f7824 */ /* 0x000fe200008e0600 */
[----:B------:R-:W-:Y:S01]  /*df90*/  IADD3 RZ, P2, PT, R28, R2, RZ ;  /* 0x000000021cff7210 */ /* 0x000fe20007f5e0ff */
[----:B------:R-:W2:Y:S01]  /*dfa0*/  LDL R11, [R1+0x268] ;  /* 0x00026800010b7983 */ /* 0x000ea20000100800 */
[----:B------:R-:W-:-:S03]  /*dfb0*/  PRMT R29, RZ, 0x7610, R29 ;  /* 0x00007610ff1d7816 */ /* 0x000fc6000000001d */
[----:B------:R0:W4:Y:S02]  /*dfc0*/  @!P0 LDG.E.U16 R24, desc[UR10][R14.64] ;  /* 0x0000000a0e188981 */ /* 0x000124000c1e1500 */
[----:B0-----:R-:W-:Y:S02]  /*dfd0*/  IMAD.IADD R14, R28, 0x1, R2 ;  /* 0x000000011c0e7824 */ /* 0x001fe400078e0202 */
[----:B---3--:R-:W-:-:S05]  /*dfe0*/  IMAD.X R15, R12, 0x1, R0, P2 ;  /* 0x000000010c0f7824 */ /* 0x008fca00010e0600 */
[----:B------:R-:W3:Y:S04]  /*dff0*/  @!P0 LDG.E.U16 R29, desc[UR10][R14.64] ;  /* 0x0000000a0e1d8981 */ /* 0x000ee8000c1e1500 */
[----:B--2---:R0:W-:Y:S01]  /*e000*/  STL [R1+0xb8], R5 ;  /* 0x0000b80501007387 */ /* 0x0041e20000100800 */
[CC--:B----4-:R-:W-:Y:S01]  /*e010*/  IADD3 RZ, P1, PT, R13.reuse, R2.reuse, RZ ;  /* 0x000000020dff7210 */ /* 0x0d0fe20007f3e0ff */
[----:B------:R-:W-:Y:S02]  /*e020*/  IMAD.IADD R12, R13, 0x1, R2 ;  /* 0x000000010d0c7824 */ /* 0x000fe400078e0202 */
[----:B0-----:R-:W2:Y:S04]  /*e030*/  LDL R5, [R1+0x274] ;  /* 0x0002740001057983 */ /* 0x001ea80000100800 */
[----:B------:R0:W-:Y:S04]  /*e040*/  STL [R1+0xc0], R24 ;  /* 0x0000c01801007387 */ /* 0x0001e80000100800 */
[----:B0-----:R-:W4:Y:S04]  /*e050*/  LDL.LU R24, [R1+0xd9c] ;  /* 0x000d9c0001187983 */ /* 0x001f280000300800 */
[----:B------:R-:W2:Y:S04]  /*e060*/  LDL.LU R28, [R1+0xd98] ;  /* 0x000d9800011c7983 */ /* 0x000ea80000300800 */
[----:B------:R-:W2:Y:S04]  /*e070*/  LDL R13, [R1+0x264] ;  /* 0x00026400010d7983 */ /* 0x000ea80000100800 */
[----:B---3--:R0:W-:Y:S04]  /*e080*/  STL [R1+0xbc], R29 ;  /* 0x0000bc1d01007387 */ /* 0x0081e80000100800 */
[----:B0-----:R-:W3:Y:S04]  /*e090*/  LDL.LU R29, [R1+0xd94] ;  /* 0x000d9400011d7983 */ /* 0x001ee80000300800 */
[----:B------:R-:W3:Y:S04]  /*e0a0*/  LDL R14, [R1+0x26c] ;  /* 0x00026c00010e7983 */ /* 0x000ee80000100800 */
[----:B------:R-:W3:Y:S01]  /*e0b0*/  LDL R15, [R1+0x270] ;  /* 0x00027000010f7983 */ /* 0x000ee20000100800 */
[----:B------:R-:W-:-:S02]  /*e0c0*/  IADD3 RZ, P2, PT, R11, R2, RZ ;  /* 0x000000020bff7210 */ /* 0x000fc40007f5e0ff */
[----:B----4-:R-:W-:Y:S01]  /*e0d0*/  PRMT R24, RZ, 0x7610, R24 ;  /* 0x00007610ff187816 */ /* 0x010fe20000000018 */
[----:B--2---:R-:W-:Y:S01]  /*e0e0*/  IMAD.X R13, R13, 0x1, R0, P1 ;  /* 0x000000010d0d7824 */ /* 0x004fe200008e0600 */
[----:B------:R-:W-:-:S04]  /*e0f0*/  PRMT R28, RZ, 0x7610, R28 ;  /* 0x00007610ff1c7816 */ /* 0x000fc8000000001c */
[----:B------:R0:W2:Y:S02]  /*e100*/  @!P0 LDG.E.U16 R24, desc[UR10][R12.64] ;  /* 0x0000000a0c188981 */ /* 0x0000a4000c1e1500 */
[----:B0-----:R-:W-:Y:S02]  /*e110*/  IMAD.IADD R12, R11, 0x1, R2 ;  /* 0x000000010b0c7824 */ /* 0x001fe400078e0202 */
[----:B------:R-:W4:Y:S01]  /*e120*/  LDL.LU R11, [R1+0xd90] ;  /* 0x000d9000010b7983 */ /* 0x000f220000300800 */
[----:B---3--:R-:W-:Y:S01]  /*e130*/  PRMT R29, RZ, 0x7610, R29 ;  /* 0x00007610ff1d7816 */ /* 0x008fe2000000001d */
[----:B------:R-:W-:Y:S01]  /*e140*/  IMAD.X R13, R14, 0x1, R0, P2 ;  /* 0x000000010e0d7824 */ /* 0x000fe200010e0600 */
[C---:B------:R-:W-:Y:S01]  /*e150*/  IADD3 RZ, P1, PT, R15.reuse, R2, RZ ;  /* 0x000000020fff7210 */ /* 0x040fe20007f3e0ff */
[----:B------:R-:W-:-:S03]  /*e160*/  IMAD.IADD R14, R15, 0x1, R2 ;  /* 0x000000010f0e7824 */ /* 0x000fc600078e0202 */
[----:B------:R-:W3:Y:S01]  /*e170*/  @!P0 LDG.E.U16 R28, desc[UR10][R12.64] ;  /* 0x0000000a0c1c8981 */ /* 0x000ee2000c1e1500 */
[----:B------:R-:W-:-:S03]  /*e180*/  IMAD.X R15, R5, 0x1, R0, P1 ;  /* 0x00000001050f7824 */ /* 0x000fc600008e0600 */
[----:B------:R-:W2:Y:S04]  /*e190*/  LDL R5, [R1+0x290] ;  /* 0x0002900001057983 */ /* 0x000ea80000100800 */
[----:B------:R-:W2:Y:S04]  /*e1a0*/  @!P0 LDG.E.U16 R29, desc[UR10][R14.64] ;  /* 0x0000000a0e1d8981 */ /* 0x000ea8000c1e1500 */
[----:B---3--:R0:W-:Y:S04]  /*e1b0*/  STL [R1+0x20], R28 ;  /* 0x0000201c01007387 */ /* 0x0081e80000100800 */
[----:B0-----:R-:W3:Y:S04]  /*e1c0*/  LDL.LU R28, [R1+0xd8c] ;  /* 0x000d8c00011c7983 */ /* 0x001ee80000300800 */
[----:B------:R-:W3:Y:S04]  /*e1d0*/  LDL R13, [R1+0x278] ;  /* 0x00027800010d7983 */ /* 0x000ee80000100800 */
[----:B--2---:R0:W-:Y:S04]  /*e1e0*/  STL [R1+0x34], R29 ;  /* 0x0000341d01007387 */ /* 0x0041e80000100800 */
[----:B0-----:R-:W2:Y:S04]  /*e1f0*/  LDL.LU R29, [R1+0xd88] ;  /* 0x000d8800011d7983 */ /* 0x001ea80000300800 */
[----:B------:R-:W2:Y:S04]  /*e200*/  LDL R14, [R1+0x27c] ;  /* 0x00027c00010e7983 */ /* 0x000ea80000100800 */
[----:B------:R-:W4:Y:S01]  /*e210*/  LDL R15, [R1+0x280] ;  /* 0x00028000010f7983 */ /* 0x000f220000100800 */
[----:B---3--:R-:W-:-:S02]  /*e220*/  IADD3 RZ, P2, PT, R13, R2, RZ ;  /* 0x000000020dff7210 */ /* 0x008fc40007f5e0ff */
[----:B------:R-:W-:-:S03]  /*e230*/  IADD3 R12, PT, PT, R13, R2, RZ ;  /* 0x000000020d0c7210 */ /* 0x000fc60007ffe0ff */
[----:B--2---:R-:W-:Y:S01]  /*e240*/  IMAD.X R13, R14, 0x1, R0, P2 ;  /* 0x000000010e0d7824 */ /* 0x004fe200010e0600 */
[C---:B----4-:R-:W-:Y:S01]  /*e250*/  IADD3 RZ, P1, PT, R15.reuse, R2, RZ ;  /* 0x000000020fff7210 */ /* 0x050fe20007f3e0ff */
[----:B------:R-:W-:Y:S02]  /*e260*/  IMAD.IADD R14, R15, 0x1, R2 ;  /* 0x000000010f0e7824 */ /* 0x000fe400078e0202 */
[----:B------:R-:W2:Y:S01]  /*e270*/  LDL R15, [R1+0x284] ;  /* 0x00028400010f7983 */ /* 0x000ea20000100800 */
[----:B------:R-:W-:Y:S02]  /*e280*/  PRMT R28, RZ, 0x7610, R28 ;  /* 0x00007610ff1c7816 */ /* 0x000fe4000000001c */
[----:B------:R-:W-:-:S04]  /*e290*/  PRMT R6, RZ, 0x7610, R6 ;  /* 0x00007610ff067816 */ /* 0x000fc80000000006 */
[----:B------:R-:W3:Y:S04]  /*e2a0*/  @!P0 LDG.E.U16 R28, desc[UR10][R12.64] ;  /* 0x0000000a0c1c8981 */ /* 0x000ee8000c1e1500 */
[----:B------:R-:W4:Y:S01]  /*e2b0*/  LDL R13, [R1+0x288] ;  /* 0x00028800010d7983 */ /* 0x000f220000100800 */
[----:B--2---:R-:W-:-:S05]  /*e2c0*/  IMAD.X R15, R15, 0x1, R0, P1 ;  /* 0x000000010f0f7824 */ /* 0x004fca00008e0600 */
[----:B------:R-:W2:Y:S04]  /*e2d0*/  @!P0 LDG.E.U16 R6, desc[UR10][R14.64] ;  /* 0x0000000a0e068981 */ /* 0x000ea8000c1e1500 */
[----:B---3--:R0:W-:Y:S04]  /*e2e0*/  STL [R1+0x6c], R28 ;  /* 0x00006c1c01007387 */ /* 0x0081e80000100800 */
[----:B0-----:R-:W3:Y:S04]  /*e2f0*/  LDL R28, [R1+0x29c] ;  /* 0x00029c00011c7983 */ /* 0x001ee80000100800 */
[----:B--2---:R0:W-:Y:S04]  /*e300*/  STL [R1+0x9c], R6 ;  /* 0x00009c0601007387 */ /* 0x0041e80000100800 */
[----:B0-----:R-:W2:Y:S04]  /*e310*/  LDL.LU R6, [R1+0xd84] ;  /* 0x000d840001067983 */ /* 0x001ea80000300800 */
[----:B------:R-:W2:Y:S01]  /*e320*/  LDL R15, [R1+0x28c] ;  /* 0x00028c00010f7983 */ /* 0x000ea20000100800 */
[CC--:B----4-:R-:W-:Y:S01]  /*e330*/  IADD3 RZ, P2, PT, R13.reuse, R2.reuse, RZ ;  /* 0x000000020dff7210 */ /* 0x0d0fe20007f5e0ff */
[----:B------:R-:W-:Y:S01]  /*e340*/  IMAD.IADD R12, R13, 0x1, R2 ;  /* 0x000000010d0c7824 */ /* 0x000fe200078e0202 */
[----:B------:R-:W-:-:S03]  /*e350*/  IADD3 RZ, P1, PT, R5, R2, RZ ;  /* 0x0000000205ff7210 */ /* 0x000fc60007f3e0ff */
[----:B--2---:R-:W-:Y:S02]  /*e360*/  IMAD.X R13, R15, 0x1, R0, P2 ;  /* 0x000000010f0d7824 */ /* 0x004fe400010e0600 */
[----:B------:R-:W2:Y:S01]  /*e370*/  LDL R15, [R1+0x294] ;  /* 0x00029400010f7983 */ /* 0x000ea20000100800 */
[----:B------:R-:W-:Y:S01]  /*e380*/  PRMT R11, RZ, 0x7610, R11 ;  /* 0x00007610ff0b7816 */ /* 0x000fe2000000000b */
[----:B------:R-:W-:Y:S01]  /*e390*/  IMAD.IADD R14, R5, 0x1, R2 ;  /* 0x00000001050e7824 */ /* 0x000fe200078e0202 */
[----:B------:R-:W-:Y:S01]  /*e3a0*/  PRMT R29, RZ, 0x7610, R29 ;  /* 0x00007610ff1d7816 */ /* 0x000fe2000000001d */
[----:B------:R-:W4:Y:S04]  /*e3b0*/  LDL R5, [R1+0x2a8] ;  /* 0x0002a80001057983 */ /* 0x000f280000100800 */
[----:B------:R-:W3:Y:S04]  /*e3c0*/  @!P0 LDG.E.U16 R11, desc[UR10][R12.64] ;  /* 0x0000000a0c0b8981 */ /* 0x000ee8000c1e1500 */
[----:B------:R-:W4:Y:S04]  /*e3d0*/  LDL R12, [R1+0x298] ;  /* 0x00029800010c7983 */ /* 0x000f280000100800 */
[----:B------:R-:W4:Y:S01]  /*e3e0*/  LDL R13, [R1+0x2a0] ;  /* 0x0002a000010d7983 */ /* 0x000f220000100800 */
[----:B--2---:R-:W-:-:S05]  /*e3f0*/  IMAD.X R15, R15, 0x1, R0, P1 ;  /* 0x000000010f0f7824 */ /* 0x004fca00008e0600 */
[----:B------:R-:W2:Y:S04]  /*e400*/  @!P0 LDG.E.U16 R29, desc[UR10][R14.64] ;  /* 0x0000000a0e1d8981 */ /* 0x000ea8000c1e1500 */
[----:B---3--:R0:W-:Y:S04]  /*e410*/  STL [R1+0xac], R11 ;  /* 0x0000ac0b01007387 */ /* 0x0081e80000100800 */
[----:B0-----:R-:W3:Y:S04]  /*e420*/  LDL R11, [R1+0x2b0] ;  /* 0x0002b000010b7983 */ /* 0x001ee80000100800 */
[----:B--2---:R0:W-:Y:S04]  /*e430*/  STL [R1+0xb4], R29 ;  /* 0x0000b41d01007387 */ /* 0x0041e80000100800 */
[----:B0-----:R-:W2:Y:S01]  /*e440*/  LDL.LU R29, [R1+0xd80] ;  /* 0x000d8000011d7983 */ /* 0x001ea20000300800 */
[CC--:B----4-:R-:W-:Y:S01]  /*e450*/  IADD3 RZ, P2, PT, R12.reuse, R2.reuse, RZ ;  /* 0x000000020cff7210 */ /* 0x0d0fe20007f5e0ff */
[--C-:B------:R-:W-:Y:S01]  /*e460*/  IMAD.IADD R14, R12, 0x1, R2.reuse ;  /* 0x000000010c0e7824 */ /* 0x100fe200078e0202 */
[C---:B------:R-:W-:Y:S01]  /*e470*/  IADD3 RZ, P1, PT, R13.reuse, R2, RZ ;  /* 0x000000020dff7210 */ /* 0x040fe20007f3e0ff */
[----:B------:R-:W-:-:S02]  /*e480*/  IMAD.IADD R12, R13, 0x1, R2 ;  /* 0x000000010d0c7824 */ /* 0x000fc400078e0202 */
[----:B------:R-:W-:Y:S01]  /*e490*/  IMAD.X R15, R28, 0x1, R0, P2 ;  /* 0x000000011c0f7824 */ /* 0x000fe200010e0600 */
[----:B------:R-:W4:Y:S01]  /*e4a0*/  LDL R13, [R1+0x2a4] ;  /* 0x0002a400010d7983 */ /* 0x000f220000100800 */
[----:B------:R-:W-:-:S03]  /*e4b0*/  PRMT R18, RZ, 0x7610, R18 ;  /* 0x00007610ff127816 */ /* 0x000fc60000000012 */
[----:B------:R-:W3:Y:S01]  /*e4c0*/  LDL R28, [R1+0x2b8] ;  /* 0x0002b800011c7983 */ /* 0x000ee20000100800 */
[----:B--2---:R-:W-:-:S06]  /*e4d0*/  PRMT R29, RZ, 0x7610, R29 ;  /* 0x00007610ff1d7816 */ /* 0x004fcc000000001d */
[----:B------:R-:W2:Y:S01]  /*e4e0*/  @!P0 LDG.E.U16 R29, desc[UR10][R14.64] ;  /* 0x0000000a0e1d8981 */ /* 0x000ea2000c1e1500 */
[----:B----4-:R-:W-:Y:S01]  /*e4f0*/  IMAD.X R13, R13, 0x1, R0, P1 ;  /* 0x000000010d0d7824 */ /* 0x010fe200008e0600 */
[----:B------:R-:W-:-:S04]  /*e500*/  IADD3 RZ, P1, PT, R5, R2, RZ ;  /* 0x0000000205ff7210 */ /* 0x000fc80007f3e0ff */
[----:B------:R0:W4:Y:S02]  /*e510*/  @!P0 LDG.E.U16 R18, desc[UR10][R12.64] ;  /* 0x0000000a0c128981 */ /* 0x000124000c1e1500 */
[----:B0-----:R-:W-:Y:S02]  /*e520*/  IMAD.IADD R12, R5, 0x1, R2 ;  /* 0x00000001050c7824 */ /* 0x001fe400078e0202 */
[----:B--2---:R0:W-:Y:S04]  /*e530*/  STL [R1+0xb0], R29 ;  /* 0x0000b01d01007387 */ /* 0x0041e80000100800 */
[----:B0-----:R-:W2:Y:S04]  /*e540*/  LDL.LU R29, [R1+0xd7c] ;  /* 0x000d7c00011d7983 */ /* 0x001ea80000300800 */
[----:B------:R-:W3:Y:S04]  /*e550*/  LDL.LU R5, [R1+0xd78] ;  /* 0x000d780001057983 */ /* 0x000ee80000300800 */
[----:B------:R-:W3:Y:S01]  /*e560*/  LDL R13, [R1+0x2ac] ;  /* 0x0002ac00010d7983 */ /* 0x000ee20000100800 */
[----:B--2---:R-:W-:Y:S01]  /*e570*/  PRMT R29, RZ, 0x7610, R29 ;  /* 0x00007610ff1d7816 */ /* 0x004fe2000000001d */
[----:B---3--:R-:W-:-:S05]  /*e580*/  IMAD.X R13, R13, 0x1, R0, P1 ;  /* 0x000000010d0d7824 */ /* 0x008fca00008e0600 */
[----:B------:R0:W2:Y:S01]  /*e590*/  @!P0 LDG.E.U16 R29, desc[UR10][R12.64] ;  /* 0x0000000a0c1d8981 */ /* 0x0000a2000c1e1500 */
[C---:B------:R-:W-:Y:S01]  /*e5a0*/  IADD3 RZ, P1, PT, R11.reuse, R2, RZ ;  /* 0x000000020bff7210 */ /* 0x040fe20007f3e0ff */
        /* <DEDUP_REMOVED lines=14> */
[----:B--2---:R-:W-:-:S02]  /*e690*/  PRMT R29, RZ, 0x7610, R29 ;  /* 0x00007610ff1d7816 */ /* 0x004fc4000000001d */
[----:B---3--:R-:W-:-:S05]  /*e6a0*/  IADD3.X R13, PT, PT, R13, R0, RZ, P1, !PT ;  /* 0x000000000d0d7210 */ /* 0x008fca0000ffe4ff */
[----:B------:R-:W2:Y:S04]  /*e6b0*/  @!P0 LDG.E.U16 R29, desc[UR10][R12.64] ;  /* 0x0000000a0c1d8981 */ /* 0x000ea8000c1e1500 */
[----:B--2---:R0:W-:Y:S04]  /*e6c0*/  STL [R1+0x58], R29 ;  /* 0x0000581d01007387 */ /* 0x0041e80000100800 */
[----:B0-----:R-:W2:Y:S04]  /*e6d0*/  LDL.LU R29, [R1+0xd64] ;  /* 0x000d6400011d7983 */ /* 0x001ea80000300800 */
[----:B------:R-:W3:Y:S02]  /*e6e0*/  LDL R13, [R1+0x2c0] ;  /* 0x0002c000010d7983 */ /* 0x000ee40000100800 */
[C---:B---3--:R-:W-:Y:S01]  /*e6f0*/  IADD3 RZ, P1, PT, R13.reuse, R2, RZ ;  /* 0x000000020dff7210 */ /* 0x048fe20007f3e0ff */
[----:B------:R-:W-:-:S02]  /*e700*/  IMAD.IADD R12, R13, 0x1, R2 ;  /* 0x000000010d0c7824 */ /* 0x000fc400078e0202 */
[----:B------:R-:W3:Y:S01]  /*e710*/  LDL R13, [R1+0x2c4] ;  /* 0x0002c400010d7983 */ /* 0x000ee20000100800 */
[----:B--2---:R-:W-:Y:S01]  /*e720*/  PRMT R29, RZ, 0x7610, R29 ;  /* 0x00007610ff1d7816 */ /* 0x004fe2000000001d */
[----:B---3--:R-:W-:-:S05]  /*e730*/  IMAD.X R13, R13, 0x1, R0, P1 ;  /* 0x000000010d0d7824 */ /* 0x008fca00008e0600 */
        /* <DEDUP_REMOVED lines=34> */
[----:B------:R-:W-:Y:S01]  /*e960*/  PRMT R16, RZ, 0x7610, R16 ;  /* 0x00007610ff107816 */ /* 0x000fe20000000010 */
[----:B---3--:R-:W-:-:S05]  /*e970*/  IMAD.X R13, R13, 0x1, R0, P1 ;  /* 0x000000010d0d7824 */ /* 0x008fca00008e0600 */
[----:B------:R0:W3:Y:S04]  /*e980*/  @!P0 LDG.E.U16 R16, desc[UR10][R12.64] ;  /* 0x0000000a0c108981 */ /* 0x0000e8000c1e1500 */
[----:B------:R-:W2:Y:S02]  /*e990*/  LDL R13, [R1+0x2e8] ;  /* 0x0002e800010d7983 */ /* 0x000ea40000100800 */
[C---:B--2---:R-:W-:Y:S01]  /*e9a0*/  IADD3 RZ, P1, PT, R13.reuse, R2, RZ ;  /* 0x000000020dff7210 */ /* 0x044fe20007f3e0ff */
[----:B0-----:R-:W-:Y:S02]  /*e9b0*/  IMAD.IADD R12, R13, 0x1, R2 ;  /* 0x000000010d0c7824 */ /* 0x001fe400078e0202 */
[----:B------:R-:W2:Y:S01]  /*e9c0*/  LDL R13, [R1+0x2ec] ;  /* 0x0002ec00010d7983 */ /* 0x000ea20000100800 */
[----:B------:R-:W-:Y:S01]  /*e9d0*/  PRMT R20, RZ, 0x7610, R20 ;  /* 0x00007610ff147816 */ /* 0x000fe20000000014 */
[----:B--2---:R-:W-:-:S05]  /*e9e0*/  IMAD.X R13, R13, 0x1, R0, P1 ;  /* 0x000000010d0d7824 */ /* 0x004fca00008e0600 */
[----:B------:R0:W2:Y:S04]  /*e9f0*/  @!P0 LDG.E.U16 R20, desc[UR10][R12.64] ;  /* 0x0000000a0c148981 */ /* 0x0000a8000c1e1500 */
[----:B------:R-:W2:Y:S02]  /*ea00*/  LDL R13, [R1+0x2f0] ;  /* 0x0002f000010d7983 */ /* 0x000ea40000100800 */
[C---:B--2---:R-:W-:Y:S01]  /*ea10*/  IADD3 RZ, P1, PT, R13.reuse, R2, RZ ;  /* 0x000000020dff7210 */ /* 0x044fe20007f3e0ff */
[----:B0-----:R-:W-:Y:S02]  /*ea20*/  IMAD.IADD R12, R13, 0x1, R2 ;  /* 0x000000010d0c7824 */ /* 0x001fe400078e0202 */
[----:B------:R-:W2:Y:S01]  /*ea30*/  LDL R13, [R1+0x2f4] ;  /* 0x0002f400010d7983 */ /* 0x000ea20000100800 */
[----:B------:R-:W-:Y:S01]  /*ea40*/  PRMT R29, RZ, 0x7610, R29 ;  /* 0x00007610ff1d7816 */ /* 0x000fe2000000001d */
[----:B--2---:R-:W-:-:S05]  /*ea50*/  IMAD.X R13, R13, 0x1, R0, P1 ;  /* 0x000000010d0d7824 */ /* 0x004fca00008e0600 */
[----:B------:R-:W2:Y:S04]  /*ea60*/  @!P0 LDG.E.U16 R29, desc[UR10][R12.64] ;  /* 0x0000000a0c1d8981 */ /* 0x000ea8000c1e1500 */
[----:B--2---:R0:W-:Y:S04]  /*ea70*/  STL [R1+0x2c], R29 ;  /* 0x00002c1d01007387 */ /* 0x0041e80000100800 */
[----:B0-----:R-:W2:Y:S04]  /*ea80*/  LDL.LU R29, [R1+0xd50] ;  /* 0x000d5000011d7983 */ /* 0x001ea80000300800 */
[----:B------:R-:W2:Y:S02]  /*ea90*/  LDL R13, [R1+0x2f8] ;  /* 0x0002f800010d7983 */ /* 0x000ea40000100800 */
[C---:B--2---:R-:W-:Y:S01]  /*eaa0*/  IADD3 RZ, P1, PT, R13.reuse, R2, RZ ;  /* 0x000000020dff7210 */ /* 0x044fe20007f3e0ff */
[----:B------:R-:W-:-:S02]  /*eab0*/  IMAD.IADD R12, R13, 0x1, R2 ;  /* 0x000000010d0c7824 */ /* 0x000fc400078e0202 */
[----:B------:R-:W2:Y:S01]  /*eac0*/  LDL R13, [R1+0x2fc] ;  /* 0x0002fc00010d7983 */ /* 0x000ea20000100800 */
[----:B------:R-:W-:Y:S01]  /*ead0*/  PRMT R29, RZ, 0x7610, R29 ;  /* 0x00007610ff1d7816 */ /* 0x000fe2000000001d */
[----:B--2---:R-:W-:-:S05]  /*eae0*/  IMAD.X R13, R13, 0x1, R0, P1 ;  /* 0x000000010d0d7824 */ /* 0x004fca00008e0600 */
[----:B------:R-:W2:Y:S04]  /*eaf0*/  @!P0 LDG.E.U16 R29, desc[UR10][R12.64] ;  /* 0x0000000a0c1d8981 */ /* 0x000ea8000c1e1500 */
[----:B--2---:R0:W-:Y:S04]  /*eb00*/  STL [R1+0x54], R29 ;  /* 0x0000541d01007387 */ /* 0x0041e80000100800 */
[----:B0-----:R-:W2:Y:S04]  /*eb10*/  LDL.LU R29, [R1+0xd4c] ;  /* 0x000d4c00011d7983 */ /* 0x001ea80000300800 */
[----:B------:R-:W2:Y:S02]  /*eb20*/  LDL R13, [R1+0x300] ;  /* 0x00030000010d7983 */ /* 0x000ea40000100800 */
[----:B--2---:R-:W-:-:S02]  /*eb30*/  IADD3 RZ, P1, PT, R13, R2, RZ ;  /* 0x000000020dff7210 */ /* 0x004fc40007f3e0ff */
[----:B------:R-:W-:Y:S02]  /*eb40*/  IADD3 R12, PT, PT, R13, R2, RZ ;  /* 0x000000020d0c7210 */ /* 0x000fe40007ffe0ff */
        /* <DEDUP_REMOVED lines=54> */
[----:B------:R-:W3:Y:S04]  /*eeb0*/  LDL R13, [R1+0x338] ;  /* 0x00033800010d7983 */ /* 0x000ee80000100800 */
[----:B--2---:R0:W-:Y:S01]  /*eec0*/  STL [R1+0x28], R15 ;  /* 0x0000280f01007387 */ /* 0x0041e20000100800 */
[C---:B---3--:R-:W-:Y:S01]  /*eed0*/  IADD3 RZ, P1, PT, R13.reuse, R2, RZ ;  /* 0x000000020dff7210 */ /* 0x048fe20007f3e0ff */
[----:B------:R-:W-:Y:S01]  /*eee0*/  IMAD.IADD R12, R13, 0x1, R2 ;  /* 0x000000010d0c7824 */ /* 0x000fe200078e0202 */
[----:B------:R-:W-:Y:S01]  /*eef0*/  PRMT R28, RZ, 0x7610, R28 ;  /* 0x00007610ff1c7816 */ /* 0x000fe2000000001c */
[----:B------:R-:W2:Y:S04]  /*ef00*/  LDL R13, [R1+0x33c] ;  /* 0x00033c00010d7983 */ /* 0x000ea80000100800 */
[----:B0-----:R-:W3:Y:S01]  /*ef10*/  LDL R15, [R1+0x354] ;  /* 0x00035400010f7983 */ /* 0x001ee20000100800 */
        /* <DEDUP_REMOVED lines=8> */
[----:B------:R-:W-:Y:S02]  /*efa0*/  PRMT R28, RZ, 0x7610, R28 ;  /* 0x00007610ff1c7816 */ /* 0x000fe4000000001c */
[----:B--2---:R-:W-:-:S05]  /*efb0*/  IADD3.X R13, PT, PT, R13, R0, RZ, P1, !PT ;  /* 0x000000000d0d7210 */ /* 0x004fca0000ffe4ff */
        /* <DEDUP_REMOVED lines=12> */
[----:B------:R-:W2:Y:S01]  /*f080*/  LDL R13, [R1+0x350] ;  /* 0x00035000010d7983 */ /* 0x000ea20000100800 */
[----:B------:R-:W-:-:S02]  /*f090*/  PRMT R14, RZ, 0x7610, R14 ;  /* 0x00007610ff0e7816 */ /* 0x000fc4000000000e */
[C---:B--2---:R-:W-:Y:S01]  /*f0a0*/  IADD3 RZ, P1, PT, R13.reuse, R2, RZ ;  /* 0x000000020dff7210 */ /* 0x044fe20007f3e0ff */
[----:B------:R-:W-:-:S04]  /*f0b0*/  IMAD.IADD R12, R13, 0x1, R2 ;  /* 0x000000010d0c7824 */ /* 0x000fc800078e0202 */
[----:B---3--:R-:W-:Y:S02]  /*f0c0*/  IMAD.X R13, R15, 0x1, R0, P1 ;  /* 0x000000010f0d7824 */ /* 0x008fe400008e0600 */
[----:B------:R-:W2:Y:S04]  /*f0d0*/  LDL R15, [R1+0x368] ;  /* 0x00036800010f7983 */ /* 0x000ea80000100800 */
[----:B------:R-:W3:Y:S04]  /*f0e0*/  @!P0 LDG.E.U16 R14, desc[UR10][R12.64] ;  /* 0x0000000a0c0e8981 */ /* 0x000ee8000c1e1500 */
[----:B------:R-:W2:Y:S04]  /*f0f0*/  LDL R13, [R1+0x358] ;  /* 0x00035800010d7983 */ /* 0x000ea80000100800 */
[----:B---3--:R0:W-:Y:S01]  /*f100*/  STL [R1+0x80], R14 ;  /* 0x0000800e01007387 */ /* 0x0081e20000100800 */
[C---:B--2---:R-:W-:Y:S01]  /*f110*/  IADD3 RZ, P1, PT, R13.reuse, R2, RZ ;  /* 0x000000020dff7210 */ /* 0x044fe20007f3e0ff */
[----:B------:R-:W-:Y:S01]  /*f120*/  IMAD.IADD R12, R13, 0x1, R2 ;  /* 0x000000010d0c7824 */ /* 0x000fe200078e0202 */
[----:B------:R-:W-:Y:S01]  /*f130*/  PRMT R3, RZ, 0x7610, R3 ;  /* 0x00007610ff037816 */ /* 0x000fe20000000003 */
[----:B------:R-:W2:Y:S04]  /*f140*/  LDL R13, [R1+0x35c] ;  /* 0x00035c00010d7983 */ /* 0x000ea80000100800 */
[----:B0-----:R-:W3:Y:S01]  /*f150*/  LDL R14, [R1+0x36c] ;  /* 0x00036c00010e7983 */ /* 0x001ee20000100800 */
[----:B--2---:R-:W-:-:S05]  /*f160*/  IMAD.X R13, R13, 0x1, R0, P1 ;  /* 0x000000010d0d7824 */ /* 0x004fca00008e0600 */
[----:B------:R-:W2:Y:S04]  /*f170*/  @!P0 LDG.E.U16 R3, desc[UR10][R12.64] ;  /* 0x0000000a0c038981 */ /* 0x000ea8000c1e1500 */
[----:B------:R-:W3:Y:S04]  /*f180*/  LDL R13, [R1+0x360] ;  /* 0x00036000010d7983 */ /* 0x000ee80000100800 */
[----:B--2---:R0:W-:Y:S01]  /*f190*/  STL [R1+0x7c], R3 ;  /* 0x00007c0301007387 */ /* 0x0041e20000100800 */
[C---:B---3--:R-:W-:Y:S01]  /*f1a0*/  IADD3 RZ, P1, PT, R13.reuse, R2, RZ ;  /* 0x000000020dff7210 */ /* 0x048fe20007f3e0ff */
[----:B------:R-:W-:-:S02]  /*f1b0*/  IMAD.IADD R12, R13, 0x1, R2 ;  /* 0x000000010d0c7824 */ /* 0x000fc400078e0202 */
[----:B------:R-:W2:Y:S01]  /*f1c0*/  LDL R13, [R1+0x364] ;  /* 0x00036400010d7983 */ /* 0x000ea20000100800 */
[----:B------:R-:W-:Y:S02]  /*f1d0*/  PRMT R4, RZ, 0x7610, R4 ;  /* 0x00007610ff047816 */ /* 0x000fe40000000004 */
[----:B------:R-:W-:Y:S01]  /*f1e0*/  PRMT R28, RZ, 0x7610, R28 ;  /* 0x00007610ff1c7816 */ /* 0x000fe2000000001c */
[----:B--2---:R-:W-:Y:S01]  /*f1f0*/  IMAD.X R13, R13, 0x1, R0, P1 ;  /* 0x000000010d0d7824 */ /* 0x004fe200008e0600 */
[----:B------:R-:W-:-:S04]  /*f200*/  IADD3 RZ, P1, PT, R15, R2, RZ ;  /* 0x000000020fff7210 */ /* 0x000fc80007f3e0ff */
[----:B------:R1:W2:Y:S02]  /*f210*/  @!P0 LDG.E.U16 R4, desc[UR10][R12.64] ;  /* 0x0000000a0c048981 */ /* 0x0002a4000c1e1500 */
[----:B-1----:R-:W-:Y:S02]  /*f220*/  IMAD.IADD R12, R15, 0x1, R2 ;  /* 0x000000010f0c7824 */ /* 0x002fe400078e0202 */
[----:B------:R-:W-:Y:S01]  /*f230*/  IMAD.X R13, R14, 0x1, R0, P1 ;  /* 0x000000010e0d7824 */ /* 0x000fe200008e0600 */
[----:B0-----:R-:W0:Y:S04]  /*f240*/  S2R R3, SR_TID.X ;  /* 0x0000000000037919 */ /* 0x001e280000002100 */
[----:B------:R1:W3:Y:S01]  /*f250*/  @!P0 LDG.E.U16 R28, desc[UR10][R12.64] ;  /* 0x0000000a0c1c8981 */ /* 0x0002e2000c1e1500 */
[----:B------:R-:W0:Y:S01]  /*f260*/  S2UR UR6, SR_CgaCtaId ;  /* 0x00000000000679c3 */ /* 0x000e220000008800 */
[----:B------:R-:W-:-:S02]  /*f270*/  UMOV UR4, 0x400 ;  /* 0x0000040000047882 */ /* 0x000fc40000000000 */
[----:B------:R-:W2:Y:S04]  /*f280*/  LDL R15, [R1+0x380] ;  /* 0x00038000010f7983 */ /* 0x000ea80000100800 */
[----:B------:R-:W2:Y:S04]  /*f290*/  LDL R14, [R1+0x3a4] ;  /* 0x0003a400010e7983 */ /* 0x000ea80000100800 */
[----:B------:R-:W2:Y:S02]  /*f2a0*/  LDL R13, [R1+0x370] ;  /* 0x00037000010d7983 */ /* 0x000ea40000100800 */
[C---:B--2---:R-:W-:Y:S01]  /*f2b0*/  IADD3 RZ, P1, PT, R13.reuse, R2, RZ ;  /* 0x000000020dff7210 */ /* 0x044fe20007f3e0ff */
[----:B-1----:R-:W-:-:S02]  /*f2c0*/  IMAD.IADD R12, R13, 0x1, R2 ;  /* 0x000000010d0c7824 */ /* 0x002fc400078e0202 */
[----:B------:R-:W2:Y:S01]  /*f2d0*/  LDL R13, [R1+0x374] ;  /* 0x00037400010d7983 */ /* 0x000ea20000100800 */
[----:B0-----:R-:W-:Y:S01]  /*f2e0*/  LOP3.LUT R3, R3, 0x3f, RZ, 0xc0, !PT ;  /* 0x0000003f03037812 */ /* 0x001fe200078ec0ff */
[----:B------:R-:W-:-:S04]  /*f2f0*/  ULEA UR4, UR6, UR4, 0x18 ;  /* 0x0000000406047291 */ /* 0x000fc8000f8ec0ff */
[----:B------:R-:W-:-:S05]  /*f300*/  IMAD.SHL.U32 R3, R3, 0x2, RZ ;  /* 0x0000000203037824 */ /* 0x000fca00078e00ff */
[----:B------:R0:W-:Y:S04]  /*f310*/  STS.U16 [R3+UR4+0x4000], R11 ;  /* 0x0040000b03007988 */ /* 0x0001e80008000404 */
[----:B------:R1:W-:Y:S04]  /*f320*/  STS.U16 [R3+UR4+0x4100], R6 ;  /* 0x0041000603007988 */ /* 0x0003e80008000404 */
[----:B0-----:R-:W3:Y:S01]  /*f330*/  LDL R11, [R1+0x378] ;  /* 0x00037800010b7983 */ /* 0x001ee20000100800 */
[----:B-1----:R-:W-:Y:S01]  /*f340*/  PRMT R3, RZ, 0x7610, R3 ;  /* 0x00007610ff037816 */ /* 0x002fe20000000003 */
[----:B--2---:R-:W-:-:S05]  /*f350*/  IMAD.X R13, R13, 0x1, R0, P1 ;  /* 0x000000010d0d7824 */ /* 0x004fca00008e0600 */
[----:B------:R-:W2:Y:S01]  /*f360*/  @!P0 LDG.E.U16 R3, desc[UR10][R12.64] ;  /* 0x0000000a0c038981 */ /* 0x000ea2000c1e1500 */
[----:B---3--:R-:W-:-:S03]  /*f370*/  IADD3 RZ, P1, PT, R11, R2, RZ ;  /* 0x000000020bff7210 */ /* 0x008fc60007f3e0ff */
[----:B--2---:R0:W-:Y:S02]  /*f380*/  STL [R1+0x1c], R3 ;  /* 0x00001c0301007387 */ /* 0x0041e40000100800 */
[----:B0-----:R-:W0:Y:S02]  /*f390*/  S2R R3, SR_TID.X ;  /* 0x0000000000037919 */ /* 0x001e240000002100 */
[----:B0-----:R-:W-:-:S05]  /*f3a0*/  LOP3.LUT R3, R3, 0x3f, RZ, 0xc0, !PT ;  /* 0x0000003f03037812 */ /* 0x001fca00078ec0ff */
[----:B------:R-:W-:-:S05]  /*f3b0*/  IMAD.SHL.U32 R3, R3, 0x2, RZ ;  /* 0x0000000203037824 */ /* 0x000fca00078e00ff */
[----:B------:R0:W-:Y:S02]  /*f3c0*/  STS.U16 [R3+UR4+0x4200], R10 ;  /* 0x0042000a03007988 */ /* 0x0001e40008000404 */
[----:B0-----:R-:W-:Y:S02]  /*f3d0*/  IMAD.IADD R10, R11, 0x1, R2 ;  /* 0x000000010b0a7824 */ /* 0x001fe400078e0202 */
[----:B------:R-:W2:Y:S01]  /*f3e0*/  LDL R11, [R1+0x3a0] ;  /* 0x0003a000010b7983 */ /* 0x000ea20000100800 */
[----:B------:R-:W-:-:S03]  /*f3f0*/  PRMT R6, RZ, 0x7610, R6 ;  /* 0x00007610ff067816 */ /* 0x000fc60000000006 */
[----:B------:R0:W-:Y:S02]  /*f400*/  STS.U16 [R3+UR4+0x4300], R9 ;  /* 0x0043000903007988 */ /* 0x0001e40008000404 */
[----:B0-----:R-:W-:Y:S01]  /*f410*/  PRMT R3, RZ, 0x7610, R3 ;  /* 0x00007610ff037816 */ /* 0x001fe20000000003 */
[----:B--2---:R-:W-:-:S05]  /*f420*/  IMAD.X R11, R11, 0x1, R0, P1 ;  /* 0x000000010b0b7824 */ /* 0x004fca00008e0600 */
[----:B------:R0:W2:Y:S01]  /*f430*/  @!P0 LDG.E.U16 R6, desc[UR10][R10.64] ;  /* 0x0000000a0a068981 */ /* 0x0000a2000c1e1500 */
[CC--:B------:R-:W-:Y:S02]  /*f440*/  IADD3 RZ, P1, PT, R15.reuse, R2.reuse, RZ ;  /* 0x000000020fff7210 */ /* 0x0c0fe40007f3e0ff */
[----:B0-----:R-:W-:-:S03]  /*f450*/  IADD3 R10, PT, PT, R15, R2, RZ ;  /* 0x000000020f0a7210 */ /* 0x001fc60007ffe0ff */
[----:B------:R-:W-:-:S05]  /*f460*/  IMAD.X R11, R14, 0x1, R0, P1 ;  /* 0x000000010e0b7824 */ /* 0x000fca00008e0600 */
[----:B------:R-:W3:Y:S04]  /*f470*/  @!P0 LDG.E.U16 R3, desc[UR10][R10.64] ;  /* 0x0000000a0a038981 */ /* 0x000ee8000c1e1500 */
[----:B--2---:R0:W-:Y:S04]  /*f480*/  STL [R1+0x4c], R6 ;  /* 0x00004c0601007387 */ /* 0x0041e80000100800 */
[----:B------:R-:W2:Y:S04]  /*f490*/  LDL R9, [R1+0x388] ;  /* 0x0003880001097983 */ /* 0x000ea80000100800 */
[----:B------:R-:W4:Y:S04]  /*f4a0*/  LDL R15, [R1+0x398] ;  /* 0x00039800010f7983 */ /* 0x000f280000100800 */
[----:B0-----:R-:W4:Y:S04]  /*f4b0*/  LDL R6, [R1+0x390] ;  /* 0x0003900001067983 */ /* 0x001f280000100800 */
[----:B------:R-:W4:Y:S04]  /*f4c0*/  LDL R14, [R1+0x584] ;  /* 0x00058400010e7983 */ /* 0x000f280000100800 */
[----:B---3--:R0:W-:Y:S02]  /*f4d0*/  STL [R1+0x60], R3 ;  /* 0x0000600301007387 */ /* 0x0081e40000100800 */
[----:B0-----:R-:W0:Y:S02]  /*f4e0*/  S2R R3, SR_TID.X ;  /* 0x0000000000037919 */ /* 0x001e240000002100 */
[----:B0-----:R-:W-:-:S05]  /*f4f0*/  LOP3.LUT R3, R3, 0x3f, RZ, 0xc0, !PT ;  /* 0x0000003f03037812 */ /* 0x001fca00078ec0ff */
[----:B------:R-:W-:-:S05]  /*f500*/  IMAD.SHL.U32 R3, R3, 0x2, RZ ;  /* 0x0000000203037824 */ /* 0x000fca00078e00ff */
[----:B------:R0:W-:Y:S01]  /*f510*/  STS.U16 [R3+UR4+0x4400], R8 ;  /* 0x0044000803007988 */ /* 0x0001e20008000404 */
[C---:B--2---:R-:W-:Y:S01]  /*f520*/  IADD3 RZ, P1, PT, R9.reuse, R2, RZ ;  /* 0x0000000209ff7210 */ /* 0x044fe20007f3e0ff */
[----:B0-----:R-:W-:Y:S02]  /*f530*/  IMAD.IADD R8, R9, 0x1, R2 ;  /* 0x0000000109087824 */ /* 0x001fe400078e0202 */
[----:B------:R-:W2:Y:S01]  /*f540*/  LDL R9, [R1+0x574] ;  /* 0x0005740001097983 */ /* 0x000ea20000100800 */
[----:B------:R-:W-:Y:S01]  /*f550*/  PRMT R3, RZ, 0x7610, R3 ;  /* 0x00007610ff037816 */ /* 0x000fe20000000003 */
[----:B--2---:R-:W-:-:S05]  /*f560*/  IMAD.X R9, R9, 0x1, R0, P1 ;  /* 0x0000000109097824 */ /* 0x004fca00008e0600 */
[----:B------:R-:W2:Y:S04]  /*f570*/  @!P0 LDG.E.U16 R3, desc[UR10][R8.64] ;  /* 0x0000000a08038981 */ /* 0x000ea8000c1e1500 */
[----:B--2---:R0:W-:Y:S02]  /*f580*/  STL [R1+0x64], R3 ;  /* 0x0000640301007387 */ /* 0x0041e40000100800 */
[----:B0-----:R-:W0:Y:S02]  /*f590*/  S2R R3, SR_TID.X ;  /* 0x0000000000037919 */ /* 0x001e240000002100 */
[----:B0-----:R-:W-:-:S05]  /*f5a0*/  LOP3.LUT R3, R3, 0x3f, RZ, 0xc0, !PT ;  /* 0x0000003f03037812 */ /* 0x001fca00078ec0ff */
[----:B------:R-:W-:-:S05]  /*f5b0*/  IMAD.SHL.U32 R3, R3, 0x2, RZ ;  /* 0x0000000203037824 */ /* 0x000fca00078e00ff */
[----:B------:R0:W-:Y:S04]  /*f5c0*/  STS.U16 [R3+UR4+0x4500], R7 ;  /* 0x0045000703007988 */ /* 0x0001e80008000404 */
[----:B0-----:R-:W2:Y:S01]  /*f5d0*/  LDL R7, [R1+0x57c] ;  /* 0x00057c0001077983 */ /* 0x001ea20000100800 */
[C---:B----4-:R-:W-:Y:S01]  /*f5e0*/  IADD3 RZ, P1, PT, R6.reuse, R2, RZ ;  /* 0x0000000206ff7210 */ /* 0x050fe20007f3e0ff */
[----:B------:R-:W-:Y:S01]  /*f5f0*/  IMAD.IADD R6, R6, 0x1, R2 ;  /* 0x0000000106067824 */ /* 0x000fe200078e0202 */
[----:B------:R-:W-:-:S03]  /*f600*/  PRMT R3, RZ, 0x7610, R3 ;  /* 0x00007610ff037816 */ /* 0x000fc60000000003 */
[----:B--2---:R-:W-:-:S05]  /*f610*/  IMAD.X R7, R7, 0x1, R0, P1 ;  /* 0x0000000107077824 */ /* 0x004fca00008e0600 */
[----:B------:R0:W2:Y:S01]  /*f620*/  @!P0 LDG.E.U16 R3, desc[UR10][R6.64] ;  /* 0x0000000a06038981 */ /* 0x0000a2000c1e1500 */
[C---:B------:R-:W-:Y:S02]  /*f630*/  IADD3 RZ, P1, PT, R15.reuse, R2, RZ ;  /* 0x000000020fff7210 */ /* 0x040fe40007f3e0ff */
[----:B------:R-:W-:Y:S01]  /*f640*/  PRMT R12, RZ, 0x7610, R12 ;  /* 0x00007610ff0c7816 */ /* 0x000fe2000000000c */
[----:B0-----:R-:W-:Y:S02]  /*f650*/  IMAD.IADD R6, R15, 0x1, R2 ;  /* 0x000000010f067824 */ /* 0x001fe400078e0202 */
[----:B------:R-:W-:-:S05]  /*f660*/  IMAD.X R7, R14, 0x1, R0, P1 ;  /* 0x000000010e077824 */ /* 0x000fca00008e0600 */
[----:B------:R-:W3:Y:S04]  /*f670*/  @!P0 LDG.E.U16 R12, desc[UR10][R6.64] ;  /* 0x0000000a060c8981 */ /* 0x000ee8000c1e1500 */
[----:B--2---:R0:W-:Y:S04]  /*f680*/  STL [R1+0x68], R3 ;  /* 0x0000680301007387 */ /* 0x0041e80000100800 */
[----:B------:R-:W2:Y:S04]  /*f690*/  LDL R7, [R1+0x5a4] ;  /* 0x0005a40001077983 */ /* 0x000ea80000100800 */
[----:B------:R-:W4:Y:S04]  /*f6a0*/  LDL R15, [R1+0x53c] ;  /* 0x00053c00010f7983 */ /* 0x000f280000100800 */
[----:B------:R-:W4:Y:S04]  /*f6b0*/  LDL R14, [R1+0x520] ;  /* 0x00052000010e7983 */ /* 0x000f280000100800 */
[----:B---3--:R1:W-:Y:S01]  /*f6c0*/  STL [R1+0x5c], R12 ;  /* 0x00005c0c01007387 */ /* 0x0083e20000100800 */
[----:B--2---:R-:W-:-:S03]  /*f6d0*/  IADD3 R6, P1, PT, R7, R2, RZ ;  /* 0x0000000207067210 */ /* 0x004fc60007f3e0ff */
[----:B------:R-:W2:Y:S01]  /*f6e0*/  LDL R7, [R1+0x5a0] ;  /* 0x0005a00001077983 */ /* 0x000ea20000100800 */
[----:B------:R-:W-:Y:S01]  /*f6f0*/  PRMT R19, RZ, 0x7610, R19 ;  /* 0x00007610ff137816 */ /* 0x000fe20000000013 */
[----:B--2---:R-:W-:-:S05]  /*f700*/  IMAD.X R7, R7, 0x1, R0, P1 ;  /* 0x0000000107077824 */ /* 0x004fca00008e0600 */
[----:B------:R2:W3:Y:S04]  /*f710*/  @!P0 LDG.E.U16 R19, desc[UR10][R6.64] ;  /* 0x0000000a06138981 */ /* 0x0004e8000c1e1500 */
[----:B------:R-:W2:Y:S01]  /*f720*/  LDL R7, [R1+0x568] ;  /* 0x0005680001077983 */ /* 0x000ea20000100800 */
[----:B0-----:R-:W0:Y:S01]  /*f730*/  S2R R3, SR_TID.X ;  /* 0x0000000000037919 */ /* 0x001e220000002100 */
[----:B--2---:R-:W-:Y:S02]  /*f740*/  IADD3 R6, P1, PT, R7, R2, RZ ;  /* 0x0000000207067210 */ /* 0x004fe40007f3e0ff */
[----:B------:R-:W2:Y:S01]  /*f750*/  LDL R7, [R1+0x1a4] ;  /* 0x0001a40001077983 */ /* 0x000ea20000100800 */
[----:B0-----:R-:W-:-:S05]  /*f760*/  LOP3.LUT R3, R3, 0x3f, RZ, 0xc0, !PT ;  /* 0x0000003f03037812 */ /* 0x001fca00078ec0ff */
[----:B------:R-:W-:-:S05]  /*f770*/  IMAD.SHL.U32 R3, R3, 0x2, RZ ;  /* 0x0000000203037824 */ /* 0x000fca00078e00ff */
[----:B-1----:R-:W-:Y:S01]  /*f780*/  LOP3.LUT R12, R3, 0x10, RZ, 0x3c, !PT ;  /* 0x00000010030c7812 */ /* 0x002fe200078e3cff */
[----:B------:R-:W-:Y:S04]  /*f790*/  STS.U16 [R3+UR4+0x4600], R23 ;  /* 0x0046001703007988 */ /* 0x000fe80008000404 */
[----:B------:R-:W-:Y:S04]  /*f7a0*/  STS.U16 [R3+UR4+0x4700], R22 ;  /* 0x0047001603007988 */ /* 0x000fe80008000404 */
[----:B------:R0:W-:Y:S02]  /*f7b0*/  STS.U16 [R12+UR4+0x4080], R5 ;  /* 0x004080050c007988 */ /* 0x0001e40008000404 */
[----:B0-----:R-:W-:-:S02]  /*f7c0*/  PRMT R5, RZ, 0x7610, R5 ;  /* 0x00007610ff057816 */ /* 0x001fc40000000005 */
[----:B------:R-:W-:Y:S01]  /*f7d0*/  PRMT R11, RZ, 0x7610, R11 ;  /* 0x00007610ff0b7816 */ /* 0x000fe2000000000b */
[----:B--2---:R-:W-:-:S05]  /*f7e0*/  IMAD.X R7, R7, 0x1, R0, P1 ;  /* 0x0000000107077824 */ /* 0x004fca00008e0600 */
[----:B------:R4:W2:Y:S02]  /*f7f0*/  @!P0 LDG.E.U16 R5, desc[UR10][R6.64] ;  /* 0x0000000a06058981 */ /* 0x0008a4000c1e1500 */
[-C--:B----4-:R-:W-:Y:S02]  /*f800*/  IADD3 R6, P1, PT, R15, R2.reuse, RZ ;  /* 0x000000020f067210 */ /* 0x090fe40007f3e0ff */
[----:B------:R-:W4:Y:S03]  /*f810*/  LDL R15, [R1+0x458] ;  /* 0x00045800010f7983 */ /* 0x000f260000100800 */
[----:B------:R-:W-:Y:S02]  /*f820*/  IMAD.X R7, R14, 0x1, R0, P1 ;  /* 0x000000010e077824 */ /* 0x000fe400008e0600 */
[----:B------:R-:W2:Y:S04]  /*f830*/  LDL R14, [R1+0x43c] ;  /* 0x00043c00010e7983 */ /* 0x000ea80000100800 */
[----:B------:R0:W2:Y:S04]  /*f840*/  @!P0 LDG.E.U16 R11, desc[UR10][R6.64] ;  /* 0x0000000a060b8981 */ /* 0x0000a8000c1e1500 */
[----:B------:R-:W2:Y:S04]  /*f850*/  LDL.LU R6, [R1] ;  /* 0x0000000001067983 */ /* 0x000ea80000300800 */
[----:B------:R-:W0:Y:S04]  /*f860*/  LDL R7, [R1+0x4fc] ;  /* 0x0004fc0001077983 */ /* 0x000e280000100800 */
[----:B--2---:R0:W-:Y:S02]  /*f870*/  STS.U16 [R12+UR4+0x4380], R6 ;  /* 0x004380060c007988 */ /* 0x0041e40008000404 */
[----:B0-----:R-:W-:-:S02]  /*f880*/  IADD3 R6, P1, PT, R7, R2, RZ ;  /* 0x0000000207067210 */ /* 0x001fc40007f3e0ff */
[----:B------:R-:W2:Y:S01]  /*f890*/  LDL R7, [R1+0x4e0] ;  /* 0x0004e00001077983 */ /* 0x000ea20000100800 */
[----:B------:R-:W-:Y:S02]  /*f8a0*/  PRMT R10, RZ, 0x7610, R10 ;  /* 0x00007610ff0a7816 */ /* 0x000fe4000000000a */
[----:B--2---:R-:W-:-:S05]  /*f8b0*/  IMAD.X R7, R7, 0x1, R0, P1 ;  /* 0x0000000107077824 */ /* 0x004fca00008e0600 */
[----:B------:R0:W2:Y:S04]  /*f8c0*/  @!P0 LDG.E.U16 R10, desc[UR10][R6.64] ;  /* 0x0000000a060a8981 */ /* 0x0000a8000c1e1500 */
[----:B------:R-:W2:Y:S04]  /*f8d0*/  LDL.LU R6, [R1+0xc] ;  /* 0x00000c0001067983 */ /* 0x000ea80000300800 */
        /* <DEDUP_REMOVED lines=10> */
[----:B0-----:R-:W-:-:S05]  /*f980*/  IADD3 R6, P1, PT, R7, R2, RZ ;  /* 0x0000000207067210 */ /* 0x001fca0007f3e0ff */
[----:B----4-:R-:W-:Y:S02]  /*f990*/  IMAD.X R7, R15, 0x1, R0, P1 ;  /* 0x000000010f077824 */ /* 0x010fe400008e0600 */
[----:B------:R-:W2:Y:S01]  /*f9a0*/  LDL R15, [R1+0x418] ;  /* 0x00041800010f7983 */ /* 0x000ea20000100800 */
[----:B------:R-:W-:Y:S02]  /*f9b0*/  PRMT R13, RZ, 0x7610, R13 ;  /* 0x00007610ff0d7816 */ /* 0x000fe4000000000d */
[----:B------:R-:W-:-:S04]  /*f9c0*/  IADD3 R14, P1, PT, R14, R2, RZ ;  /* 0x000000020e0e7210 */ /* 0x000fc80007f3e0ff */
[----:B------:R0:W4:Y:S02]  /*f9d0*/  @!P0 LDG.E.U16 R13, desc[UR10][R6.64] ;  /* 0x0000000a060d8981 */ /* 0x000124000c1e1500 */
[----:B0-----:R-:W-:Y:S02]  /*f9e0*/  PRMT R6, RZ, 0x7610, R6 ;  /* 0x00007610ff067816 */ /* 0x001fe40000000006 */
[----:B--2---:R-:W-:-:S05]  /*f9f0*/  IADD3.X R15, PT, PT, R15, R0, RZ, P1, !PT ;  /* 0x000000000f0f7210 */ /* 0x004fca0000ffe4ff */
        /* <DEDUP_REMOVED lines=9> */
[----:B------:R-:W0:Y:S02]  /*fa90*/  LDL R15, [R1+0x3e0] ;  /* 0x0003e000010f7983 */ /* 0x000e240000100800 */
[----:B0-----:R-:W-:Y:S02]  /*faa0*/  IADD3 R14, P1, PT, R15, R2, RZ ;  /* 0x000000020f0e7210 */ /* 0x001fe40007f3e0ff */
[----:B------:R-:W2:Y:S01]  /*fab0*/  LDL R15, [R1+0x1d4] ;  /* 0x0001d400010f7983 */ /* 0x000ea20000100800 */
[----:B------:R-:W-:Y:S02]  /*fac0*/  PRMT R7, RZ, 0x7610, R7 ;  /* 0x00007610ff077816 */ /* 0x000fe40000000007 */
[----:B--2---:R-:W-:-:S05]  /*fad0*/  IMAD.X R15, R15, 0x1, R0, P1 ;  /* 0x000000010f0f7824 */ /* 0x004fca00008e0600 */
[----:B------:R0:W2:Y:S04]  /*fae0*/  @!P0 LDG.E.U16 R7, desc[UR10][R14.64] ;  /* 0x0000000a0e078981 */ /* 0x0000a8000c1e1500 */
[----:B------:R-:W0:Y:S02]  /*faf0*/  LDL R15, [R1+0x3c0] ;  /* 0x0003c000010f7983 */ /* 0x000e240000100800 */
[----:B0-----:R-:W-:Y:S02]  /*fb00*/  IADD3 R14, P1, PT, R15, R2, RZ ;  /* 0x000000020f0e7210 */ /* 0x001fe40007f3e0ff */
[----:B------:R-:W2:Y:S04]  /*fb10*/  LDL R15, [R1+0x1e0] ;  /* 0x0001e000010f7983 */ /* 0x000ea80000100800 */
[----:B------:R-:W-:Y:S04]  /*fb20*/  STS.U16 [R12+UR4+0x4180], R25 ;  /* 0x004180190c007988 */ /* 0x000fe80008000404 */
[----:B------:R-:W-:Y:S04]  /*fb30*/  STS.U16 [R12+UR4+0x4280], R26 ;  /* 0x0042801a0c007988 */ /* 0x000fe80008000404 */
[----:B------:R-:W-:Y:S04]  /*fb40*/  STS.U16 [R12+UR4+0x4680], R27 ;  /* 0x0046801b0c007988 */ /* 0x000fe80008000404 */
[----:B------:R0:W-:Y:S02]  /*fb50*/  STS.U16 [R3+UR4+0x400], R5 ;  /* 0x0004000503007988 */ /* 0x0001e40008000404 */
[----:B0-----:R-:W-:Y:S01]  /*fb60*/  PRMT R5, RZ, 0x7610, R5 ;  /* 0x00007610ff057816 */ /* 0x001fe20000000005 */
        /* <DEDUP_REMOVED lines=11> */
[----:B------:R0:W-:Y:S02]  /*fc20*/  STS.U16 [R3+UR4+0x2c00], R24 ;  /* 0x002c001803007988 */ /* 0x0001e40008000404 */
[----:B0-----:R-:W-:Y:S01]  /*fc30*/  PRMT R24, RZ, 0x7610, R24 ;  /* 0x00007610ff187816 */ /* 0x001fe20000000018 */
[----:B--2---:R-:W-:-:S05]  /*fc40*/  IMAD.X R15, R15, 0x1, R0, P1 ;  /* 0x000000010f0f7824 */ /* 0x004fca00008e0600 */
[----:B------:R-:W2:Y:S04]  /*fc50*/  @!P0 LDG.E.U16 R24, desc[UR10][R14.64] ;  /* 0x0000000a0e188981 */ /* 0x000ea8000c1e1500 */
[----:B------:R-:W3:Y:S04]  /*fc60*/  LDL R15, [R1+0x534] ;  /* 0x00053400010f7983 */ /* 0x000ee80000100800 */
[----:B------:R0:W-:Y:S04]  /*fc70*/  STS.U16 [R3+UR4+0x2800], R21 ;  /* 0x0028001503007988 */ /* 0x0001e80008000404 */
[----:B0-----:R-:W4:Y:S04]  /*fc80*/  LDL R21, [R1+0x4f4] ;  /* 0x0004f40001157983 */ /* 0x001f280000100800 */
[----:B--2---:R-:W-:Y:S01]  /*fc90*/  STL [R1+0xd2c], R24 ;  /* 0x000d2c1801007387 */ /* 0x004fe20000100800 */
[----:B---3--:R-:W-:-:S03]  /*fca0*/  IADD3 R14, P1, PT, R15, R2, RZ ;  /* 0x000000020f0e7210 */ /* 0x008fc60007f3e0ff */
[----:B------:R-:W2:Y:S01]  /*fcb0*/  LDL R15, [R1+0x518] ;  /* 0x00051800010f7983 */ /* 0x000ea20000100800 */
[----:B------:R-:W-:Y:S01]  /*fcc0*/  PRMT R23, RZ, 0x7610, R23 ;  /* 0x00007610ff177816 */ /* 0x000fe20000000017 */
[----:B--2---:R-:W-:-:S05]  /*fcd0*/  IMAD.X R15, R15, 0x1, R0, P1 ;  /* 0x000000010f0f7824 */ /* 0x004fca00008e0600 */
[----:B------:R4:W2:Y:S04]  /*fce0*/  @!P0 LDG.E.U16 R23, desc[UR10][R14.64] ;  /* 0x0000000a0e178981 */ /* 0x0008a8000c1e1500 */
[----:B------:R-:W3:Y:S01]  /*fcf0*/  LDL R15, [R1+0x4d8] ;  /* 0x0004d800010f7983 */ /* 0x000ee20000100800 */
[----:B----4-:R-:W-:Y:S02]  /*fd00*/  IADD3 R14, P1, PT, R21, R2, RZ ;  /* 0x00000002150e7210 */ /* 0x010fe40007f3e0ff */
[----:B------:R-:W-:Y:S01]  /*fd10*/  PRMT R22, RZ, 0x7610, R22 ;  /* 0x00007610ff167816 */ /* 0x000fe20000000016 */
[----:B------:R0:W-:Y:S04]  /*fd20*/  STS.U16 [R3+UR4], R19 ;  /* 0x0000001303007988 */ /* 0x0001e80008000404 */
[----:B------:R-:W4:Y:S01]  /*fd30*/  LDL R21, [R1+0x410] ;  /* 0x0004100001157983 */ /* 0x000f220000100800 */
[----:B---3--:R-:W-:-:S05]  /*fd40*/  IMAD.X R15, R15, 0x1, R0, P1 ;  /* 0x000000010f0f7824 */ /* 0x008fca00008e0600 */
[----:B------:R1:W3:Y:S04]  /*fd50*/  @!P0 LDG.E.U16 R22, desc[UR10][R14.64] ;  /* 0x0000000a0e168981 */ /* 0x0002e8000c1e1500 */
[----:B------:R-:W1:Y:S02]  /*fd60*/  LDL R15, [R1+0x4b4] ;  /* 0x0004b400010f7983 */ /* 0x000e640000100800 */
[----:B-1----:R-:W-:Y:S02]  /*fd70*/  IADD3 R14, P1, PT, R15, R2, RZ ;  /* 0x000000020f0e7210 */ /* 0x002fe40007f3e0ff */
[----:B------:R-:W2:Y:S01]  /*fd80*/  LDL R15, [R1+0x498] ;  /* 0x00049800010f7983 */ /* 0x000ea20000100800 */
[----:B0-----:R-:W-:Y:S02]  /*fd90*/  PRMT R19, RZ, 0x7610, R19 ;  /* 0x00007610ff137816 */ /* 0x001fe40000000013 */
[----:B--2---:R-:W-:-:S05]  /*fda0*/  IMAD.X R15, R15, 0x1, R0, P1 ;  /* 0x000000010f0f7824 */ /* 0x004fca00008e0600 */
[----:B------:R-:W2:Y:S04]  /*fdb0*/  @!P0 LDG.E.U16 R19, desc[UR10][R14.64] ;  /* 0x0000000a0e138981 */ /* 0x000ea8000c1e1500 */
[----:B------:R-:W3:Y:S04]  /*fdc0*/  LDL R15, [R1+0x478] ;  /* 0x00047800010f7983 */ /* 0x000ee80000100800 */
[----:B--2---:R-:W-:Y:S01]  /*fdd0*/  STL [R1+0xd28], R19 ;  /* 0x000d281301007387 */ /* 0x004fe20000100800 */
[----:B---3--:R-:W-:-:S03]  /*fde0*/  IADD3 R14, P1, PT, R15, R2, RZ ;  /* 0x000000020f0e7210 */ /* 0x008fc60007f3e0ff */
[----:B------:R-:W2:Y:S04]  /*fdf0*/  LDL R15, [R1+0x450] ;  /* 0x00045000010f7983 */ /* 0x000ea80000100800 */
[----:B------:R0:W-:Y:S02]  /*fe00*/  STS.U16 [R3+UR4+0x3c00], R4 ;  /* 0x003c000403007988 */ /* 0x0001e40008000404 */
[----:B0-----:R-:W-:Y:S01]  /*fe10*/  PRMT R4, RZ, 0x7610, R4 ;  /* 0x00007610ff047816 */ /* 0x001fe20000000004 */
[----:B--2---:R-:W-:-:S05]  /*fe20*/  IMAD.X R15, R15, 0x1, R0, P1 ;  /* 0x000000010f0f7824 */ /* 0x004fca00008e0600 */
[----:B------:R0:W2:Y:S04]  /*fe30*/  @!P0 LDG.E.U16 R4, desc[UR10][R14.64] ;  /* 0x0000000a0e048981 */ /* 0x0000a8000c1e1500 */
[----:B------:R-:W0:Y:S04]  /*fe40*/  LDL R15, [R1+0x434] ;  /* 0x00043400010f7983 */ /* 0x000e280000100800 */
[----:B------:R1:W-:Y:S02]  /*fe50*/  STS.U16 [R3+UR4+0x800], R11 ;  /* 0x0008000b03007988 */ /* 0x0003e40008000404 */
[----:B-1----:R-:W-:-:S02]  /*fe60*/  PRMT R11, RZ, 0x7610, R11 ;  /* 0x00007610ff0b7816 */ /* 0x002fc4000000000b */
[----:B0-----:R-:W-:-:S05]  /*fe70*/  IADD3 R14, P1, PT, R15, R2, RZ ;  /* 0x000000020f0e7210 */ /* 0x001fca0007f3e0ff */
[----:B----4-:R-:W-:Y:S01]  /*fe80*/  IMAD.X R15, R21, 0x1, R0, P1 ;  /* 0x00000001150f7824 */ /* 0x010fe200008e0600 */
[----:B------:R0:W-:Y:S04]  /*fe90*/  STS.U16 [R3+UR4+0xc00], R10 ;  /* 0x000c000a03007988 */ /* 0x0001e80008000404 */
[----:B------:R1:W3:Y:S04]  /*fea0*/  @!P0 LDG.E.U16 R11, desc[UR10][R14.64] ;  /* 0x0000000a0e0b8981 */ /* 0x0002e8000c1e1500 */
[----:B------:R4:W-:Y:S04]  /*feb0*/  STS.U16 [R3+UR4+0x1000], R9 ;  /* 0x0010000903007988 */ /* 0x0009e80008000404 */
[----:B------:R0:W-:Y:S04]  /*fec0*/  STS.U16 [R3+UR4+0x1400], R13 ;  /* 0x0014000d03007988 */ /* 0x0001e80008000404 */
[----:B------:R-:W1:Y:S04]  /*fed0*/  LDL R15, [R1+0x3fc] ;  /* 0x0003fc00010f7983 */ /* 0x000e680000100800 */
[----:B------:R-:W2:Y:S01]  /*fee0*/  LDL R21, [R1+0x510] ;  /* 0x0005100001157983 */ /* 0x000ea20000100800 */
[----:B-1----:R-:W-:-:S03]  /*fef0*/  IADD3 R14, P1, PT, R15, R2, RZ ;  /* 0x000000020f0e7210 */ /* 0x002fc60007f3e0ff */
[----:B------:R-:W2:Y:S01]  /*ff00*/  LDL R15, [R1+0x20c] ;  /* 0x00020c00010f7983 */ /* 0x000ea20000100800 */
[----:B0-----:R-:W-:Y:S01]  /*ff10*/  PRMT R10, RZ, 0x7610, R10 ;  /* 0x00007610ff0a7816 */ /* 0x001fe2000000000a */
[----:B--2---:R-:W-:-:S05]  /*ff20*/  IMAD.X R15, R15, 0x1, R0, P1 ;  /* 0x000000010f0f7824 */ /* 0x004fca00008e0600 */
[----:B------:R0:W2:Y:S04]  /*ff30*/  @!P0 LDG.E.U16 R10, desc[UR10][R14.64] ;  /* 0x0000000a0e0a8981 */ /* 0x0000a8000c1e1500 */
[----:B------:R-:W0:Y:S02]  /*ff40*/  LDL R15, [R1+0x3dc] ;  /* 0x0003dc00010f7983 */ /* 0x000e240000100800 */
[----:B0-----:R-:W-:Y:S02]  /*ff50*/  IADD3 R14, P1, PT, R15, R2, RZ ;  /* 0x000000020f0e7210 */ /* 0x001fe40007f3e0ff */
[----:B------:R-:W2:Y:S01]  /*ff60*/  LDL R15, [R1+0x1cc] ;  /* 0x0001cc00010f7983 */ /* 0x000ea20000100800 */
[----:B----4-:R-:W-:Y:S02]  /*ff70*/  PRMT R9, RZ, 0x7610, R9 ;  /* 0x00007610ff097816 */ /* 0x010fe40000000009 */
[----:B--2---:R-:W-:-:S05]  /*ff80*/  IMAD.X R15, R15, 0x1, R0, P1 ;  /* 0x000000010f0f7824 */ /* 0x004fca00008e0600 */
[----:B------:R0:W2:Y:S04]  /*ff90*/  @!P0 LDG.E.U16 R9, desc[UR10][R14.64] ;  /* 0x0000000a0e098981 */ /* 0x0000a8000c1e1500 */
[----:B------:R-:W0:Y:S02]  /*ffa0*/  LDL R15, [R1+0x3bc] ;  /* 0x0003bc00010f7983 */ /* 0x000e240000100800 */
[----:B0-----:R-:W-:Y:S02]  /*ffb0*/  IADD3 R14, P1, PT, R15, R2, RZ ;  /* 0x000000020f0e7210 */ /* 0x001fe40007f3e0ff */
[----:B------:R-:W4:Y:S01]  /*ffc0*/  LDL R15, [R1+0x1e8] ;  /* 0x0001e800010f7983 */ /* 0x000f220000100800 */
[----:B------:R-:W-:Y:S02]  /*ffd0*/  PRMT R13, RZ, 0x7610, R13 ;  /* 0x00007610ff0d7816 */ /* 0x000fe4000000000d */
[----:B----4-:R-:W-:-:S05]  /*ffe0*/  IMAD.X R15, R15, 0x1, R0, P1 ;  /* 0x000000010f0f7824 */ /* 0x010fca00008e0600 */
[----:B------:R0:W4:Y:S04]  /*fff0*/  @!P0 LDG.E.U16 R13, desc[UR10][R14.64] ;  /* 0x0000000a0e0d8981 */ /* 0x000128000c1e1500 */
[----:B------:R-:W0:Y:S01]  /*10000*/  LDL R15, [R1+0x52c] ;  /* 0x00052c00010f7983 */ /* 0x000e220000100800 */
[----:B------:R-:W-:Y:S02]  /*10010*/  PRMT R27, RZ, 0x7610, R27 ;  /* 0x00007610ff1b7816 */ /* 0x000fe4000000001b */
[----:B0-----:R-:W-:-:S05]  /*10020*/  IADD3 R14, P1, PT, R15, R2, RZ ;  /* 0x000000020f0e7210 */ /* 0x001fca0007f3e0ff */
[----:B------:R-:W-:Y:S01]  /*10030*/  IMAD.X R15, R21, 0x1, R0, P1 ;  /* 0x00000001150f7824 */ /* 0x000fe200008e0600 */
[----:B------:R0:W-:Y:S04]  /*10040*/  STS.U16 [R3+UR4+0x1800], R6 ;  /* 0x0018000603007988 */ /* 0x0001e80008000404 */
[----:B------:R-:W2:Y:S04]  /*10050*/  @!P0 LDG.E.U16 R27, desc[UR10][R14.64] ;  /* 0x0000000a0e1b8981 */ /* 0x000ea8000c1e1500 */
[----:B------:R-:W3:Y:S04]  /*10060*/  LDL R21, [R1+0x4d0] ;  /* 0x0004d00001157983 */ /* 0x000ee80000100800 */
[----:B0-----:R-:W3:Y:S04]  /*10070*/  LDL R6, [R1+0x594] ;  /* 0x0005940001067983 */ /* 0x001ee80000100800 */
[----:B------:R-:W3:Y:S04]  /*10080*/  LDL R15, [R1+0x560] ;  /* 0x00056000010f7983 */ /* 0x000ee80000100800 */
[----:B--2---:R-:W-:Y:S04]  /*10090*/  STL [R1+0xd14], R27 ;  /* 0x000d141b01007387 */ /* 0x004fe80000100800 */
[----:B------:R-:W-:Y:S04]  /*100a0*/  STL [R1+0xd18], R27 ;  /* 0x000d181b01007387 */ /* 0x000fe80000100800 */
[----:B------:R-:W-:Y:S04]  /*100b0*/  STL [R1+0xd1c], R27 ;  /* 0x000d1c1b01007387 */ /* 0x000fe80000100800 */
[----:B------:R-:W-:Y:S01]  /*100c0*/  STL [R1+0xd20], R27 ;  /* 0x000d201b01007387 */ /* 0x000fe20000100800 */
[----:B---3--:R-:W-:-:S03]  /*100d0*/  IADD3 R14, P1, PT, R15, R2, RZ ;  /* 0x000000020f0e7210 */ /* 0x008fc60007f3e0ff */
[----:B------:R-:W-:Y:S04]  /*100e0*/  STL [R1+0xd24], R27 ;  /* 0x000d241b01007387 */ /* 0x000fe80000100800 */
[----:B------:R-:W2:Y:S01]  /*100f0*/  LDL R15, [R1+0x550] ;  /* 0x00055000010f7983 */ /* 0x000ea20000100800 */
[----:B------:R-:W-:Y:S01]  /*10100*/  PRMT R26, RZ, 0x7610, R26 ;  /* 0x00007610ff1a7816 */ /* 0x000fe2000000001a */
[----:B--2---:R-:W-:-:S05]  /*10110*/  IMAD.X R15, R15, 0x1, R0, P1 ;  /* 0x000000010f0f7824 */ /* 0x004fca00008e0600 */
[----:B------:R-:W2:Y:S04]  /*10120*/  @!P0 LDG.E.U16 R26, desc[UR10][R14.64] ;  /* 0x0000000a0e1a8981 */ /* 0x000ea8000c1e1500 */
[----:B------:R0:W-:Y:S04]  /*10130*/  STS.U16 [R3+UR4+0x2000], R7 ;  /* 0x0020000703007988 */ /* 0x0001e80008000404 */
[----:B------:R-:W3:Y:S04]  /*10140*/  LDL R14, [R1+0x4ec] ;  /* 0x0004ec00010e7983 */ /* 0x000ee80000100800 */
[----:B------:R-:W3:Y:S04]  /*10150*/  LDL.LU R15, [R1+0x18] ;  /* 0x00001800010f7983 */ /* 0x000ee80000300800 */
[----:B--2---:R-:W-:Y:S04]  /*10160*/  STL [R1+0xd10], R26 ;  /* 0x000d101a01007387 */ /* 0x004fe80000100800 */
[----:B0-----:R-:W2:Y:S01]  /*10170*/  LDL R7, [R1+0x590] ;  /* 0x0005900001077983 */ /* 0x001ea20000100800 */
[----:B------:R-:W-:-:S03]  /*10180*/  IADD3 R6, P1, PT, R6, R2, RZ ;  /* 0x0000000206067210 */ /* 0x000fc60007f3e0ff */
[----:B------:R0:W-:Y:S02]  /*10190*/  STS.U16 [R3+UR4+0x3000], R18 ;  /* 0x0030001203007988 */ /* 0x0001e40008000404 */
[----:B0-----:R-:W-:Y:S01]  /*101a0*/  PRMT R18, RZ, 0x7610, R18 ;  /* 0x00007610ff127816 */ /* 0x001fe20000000012 */
[----:B--2---:R-:W-:-:S05]  /*101b0*/  IMAD.X R7, R7, 0x1, R0, P1 ;  /* 0x0000000107077824 */ /* 0x004fca00008e0600 */
[----:B------:R3:W2:Y:S04]  /*101c0*/  @!P0 LDG.E.U16 R18, desc[UR10][R6.64] ;  /* 0x0000000a06128981 */ /* 0x0006a8000c1e1500 */
[----:B------:R0:W-:Y:S01]  /*101d0*/  STS.U16 [R3+UR4+0x3800], R17 ;  /* 0x0038001103007988 */ /* 0x0001e20008000404 */
[----:B---3--:R-:W-:Y:S02]  /*101e0*/  IADD3 R6, P1, PT, R14, R2, RZ ;  /* 0x000000020e067210 */ /* 0x008fe40007f3e0ff */
[----:B0-----:R-:W-:Y:S02]  /*101f0*/  PRMT R17, RZ, 0x7610, R17 ;  /* 0x00007610ff117816 */ /* 0x001fe40000000011 */
[----:B------:R-:W-:-:S05]  /*10200*/  IADD3.X R7, PT, PT, R21, R0, RZ, P1, !PT ;  /* 0x0000000015077210 */ /* 0x000fca0000ffe4ff */
[----:B------:R-:W3:Y:S04]  /*10210*/  @!P0 LDG.E.U16 R17, desc[UR10][R6.64] ;  /* 0x0000000a06118981 */ /* 0x000ee8000c1e1500 */
[----:B--2---:R-:W-:Y:S04]  /*10220*/  STL [R1+0xd0c], R18 ;  /* 0x000d0c1201007387 */ /* 0x004fe80000100800 */
[----:B------:R-:W2:Y:S04]  /*10230*/  LDL R7, [R1+0x4ac] ;  /* 0x0004ac0001077983 */ /* 0x000ea80000100800 */
[----:B------:R-:W4:Y:S04]  /*10240*/  LDL R14, [R1+0x3f8] ;  /* 0x0003f800010e7983 */ /* 0x000f280000100800 */
[----:B------:R-:W4:Y:S04]  /*10250*/  LDL R21, [R1+0x204] ;  /* 0x0002040001157983 */ /* 0x000f280000100800 */
[----:B---3--:R-:W-:Y:S01]  /*10260*/  STL [R1+0xd08], R17 ;  /* 0x000d081101007387 */ /* 0x008fe20000100800 */
[----:B--2---:R-:W-:-:S03]  /*10270*/  IADD3 R6, P1, PT, R7, R2, RZ ;  /* 0x0000000207067210 */ /* 0x004fc60007f3e0ff */
[----:B------:R-:W2:Y:S04]  /*10280*/  LDL R7, [R1+0x490] ;  /* 0x0004900001077983 */ /* 0x000ea80000100800 */
[----:B------:R0:W-:Y:S02]  /*10290*/  STS.U16 [R3+UR4+0x3400], R16 ;  /* 0x0034001003007988 */ /* 0x0001e40008000404 */
[----:B0-----:R-:W-:Y:S01]  /*102a0*/  PRMT R16, RZ, 0x7610, R16 ;  /* 0x00007610ff107816 */ /* 0x001fe20000000010 */
[----:B--2---:R-:W-:-:S05]  /*102b0*/  IMAD.X R7, R7, 0x1, R0, P1 ;  /* 0x0000000107077824 */ /* 0x004fca00008e0600 */
[----:B------:R0:W2:Y:S04]  /*102c0*/  @!P0 LDG.E.U16 R16, desc[UR10][R6.64] ;  /* 0x0000000a06108981 */ /* 0x0000a8000c1e1500 */
[----:B------:R-:W3:Y:S04]  /*102d0*/  LDL.LU R6, [R1+0x24] ;  /* 0x0000240001067983 */ /* 0x000ee80000300800 */
[----:B------:R-:W0:Y:S04]  /*102e0*/  LDL R7, [R1+0x46c] ;  /* 0x00046c0001077983 */ /* 0x000e280000100800 */
[----:B------:R-:W-:Y:S04]  /*102f0*/  STS.U16 [R3+UR4+0x1c00], R8 ;  /* 0x001c000803007988 */ /* 0x000fe80008000404 */
[----:B------:R-:W-:Y:S04]  /*10300*/  STS.U16 [R3+UR4+0x2400], R5 ;  /* 0x0024000503007988 */ /* 0x000fe80008000404 */
[----:B---3--:R0:W-:Y:S02]  /*10310*/  STS.U16 [R12+UR4+0x2880], R6 ;  /* 0x002880060c007988 */ /* 0x0081e40008000404 */
[----:B0-----:R-:W-:-:S02]  /*10320*/  IADD3 R6, P1, PT, R7, R2, RZ ;  /* 0x0000000207067210 */ /* 0x001fc40007f3e0ff */
[----:B------:R-:W3:Y:S01]  /*10330*/  LDL R7, [R1+0x448] ;  /* 0x0004480001077983 */ /* 0x000ee20000100800 */
[----:B------:R-:W-:Y:S02]  /*10340*/  PRMT R3, RZ, 0x7610, R3 ;  /* 0x00007610ff037816 */ /* 0x000fe40000000003 */
[----:B---3--:R-:W-:-:S05]  /*10350*/  IMAD.X R7, R7, 0x1, R0, P1 ;  /* 0x0000000107077824 */ /* 0x008fca00008e0600 */
[----:B------:R0:W3:Y:S04]  /*10360*/  @!P0 LDG.E.U16 R3, desc[UR10][R6.64] ;  /* 0x0000000a06038981 */ /* 0x0000e8000c1e1500 */
[----:B------:R-:W2:Y:S04]  /*10370*/  LDL.LU R6, [R1+0x20] ;  /* 0x0000200001067983 */ /* 0x000ea80000300800 */
[----:B------:R-:W0:Y:S04]  /*10380*/  LDL R7, [R1+0x42c] ;  /* 0x00042c0001077983 */ /* 0x000e280000100800 */
[----:B--2---:R0:W-:Y:S02]  /*10390*/  STS.U16 [R12+UR4+0x2c80], R6 ;  /* 0x002c80060c007988 */ /* 0x0041e40008000404 */
[----:B0-----:R-:W-:-:S02]  /*103a0*/  IADD3 R6, P1, PT, R7, R2, RZ ;  /* 0x0000000207067210 */ /* 0x001fc40007f3e0ff */
[----:B------:R-:W2:Y:S01]  /*103b0*/  LDL R7, [R1+0x408] ;  /* 0x0004080001077983 */ /* 0x000ea20000100800 */
[----:B------:R-:W-:-:S03]  /*103c0*/  PRMT R5, RZ, 0x7610, R5 ;  /* 0x00007610ff057816 */ /* 0x000fc60000000005 */
[----:B------:R0:W-:Y:S01]  /*103d0*/  STS.U16 [R12+UR4+0x3080], R15 ;  /* 0x0030800f0c007988 */ /* 0x0001e20008000404 */
[----:B--2---:R-:W-:Y:S01]  /*103e0*/  IMAD.X R7, R7, 0x1, R0, P1 ;  /* 0x0000000107077824 */ /* 0x004fe200008e0600 */
[----:B----4-:R-:W-:-:S04]  /*103f0*/  IADD3 R14, P1, PT, R14, R2, RZ ;  /* 0x000000020e0e7210 */ /* 0x010fc80007f3e0ff */
[----:B------:R1:W2:Y:S01]  /*10400*/  @!P0 LDG.E.U16 R5, desc[UR10][R6.64] ;  /* 0x0000000a06058981 */ /* 0x0002a2000c1e1500 */
[----:B0-----:R-:W-:Y:S01]  /*10410*/  IMAD.X R15, R21, 0x1, R0, P1 ;  /* 0x00000001150f7824 */ /* 0x001fe200008e0600 */
[----:B------:R-:W-:Y:S02]  /*10420*/  PRMT R8, RZ, 0x7610, R8 ;  /* 0x00007610ff087816 */ /* 0x000fe40000000008 */
[----:B------:R-:W4:Y:S01]  /*10430*/  LDL R21, [R1+0x588] ;  /* 0x0005880001157983 */ /* 0x000f220000100800 */
[----:B-1----:R-:W-:-:S06]  /*10440*/  PRMT R6, RZ, 0x7610, R6 ;  /* 0x00007610ff067816 */ /* 0x002fcc0000000006 */
        /* <DEDUP_REMOVED lines=9> */
[----:B------:R-:W2:Y:S03]  /*104e0*/  LDL R15, [R1+0x1f0] ;  /* 0x0001f000010f7983 */ /* 0x000ea60000100800 */
[----:B--2---:R-:W-:-:S05]  /*104f0*/  IMAD.X R15, R15, 0x1, R0, P1 ;  /* 0x000000010f0f7824 */ /* 0x004fca00008e0600 */
[----:B------:R0:W2:Y:S04]  /*10500*/  @!P0 LDG.E.U16 R8, desc[UR10][R14.64] ;  /* 0x0000000a0e088981 */ /* 0x0000a8000c1e1500 */
[----:B------:R-:W0:Y:S04]  /*10510*/  LDL R15, [R1+0x55c] ;  /* 0x00055c00010f7983 */ /* 0x000e280000100800 */
[----:B------:R1:W-:Y:S04]  /*10520*/  STS.U16 [R12+UR4+0x3480], R20 ;  /* 0x003480140c007988 */ /* 0x0003e80008000404 */
[----:B-1----:R-:W2:Y:S01]  /*10530*/  LDL R20, [R1+0x1b8] ;  /* 0x0001b80001147983 */ /* 0x002ea20000100800 */
[----:B0-----:R-:W-:-:S03]  /*10540*/  IADD3 R14, P1, PT, R15, R2, RZ ;  /* 0x000000020f0e7210 */ /* 0x001fc60007f3e0ff */
[----:B------:R-:W2:Y:S04]  /*10550*/  LDL R15, [R1+0x548] ;  /* 0x00054800010f7983 */ /* 0x000ea80000100800 */
[----:B------:R0:W-:Y:S02]  /*10560*/  STS.U16 [R12+UR4+0x3880], R29 ;  /* 0x0038801d0c007988 */ /* 0x0001e40008000404 */
[----:B0-----:R-:W-:Y:S02]  /*10570*/  PRMT R29, RZ, 0x7610, R29 ;  /* 0x00007610ff1d7816 */ /* 0x001fe4000000001d */
[----:B------:R-:W-:Y:S01]  /*10580*/  PRMT R24, RZ, 0x7610, R24 ;  /* 0x00007610ff187816 */ /* 0x000fe20000000018 */
[----:B--2---:R-:W-:-:S05]  /*10590*/  IMAD.X R15, R15, 0x1, R0, P1 ;  /* 0x000000010f0f7824 */ /* 0x004fca00008e0600 */
[----:B------:R4:W2:Y:S02]  /*105a0*/  @!P0 LDG.E.U16 R29, desc[UR10][R14.64] ;  /* 0x0000000a0e1d8981 */ /* 0x0008a4000c1e1500 */
[-C--:B----4-:R-:W-:Y:S02]  /*105b0*/  IADD3 R14, P1, PT, R21, R2.reuse, RZ ;  /* 0x00000002150e7210 */ /* 0x090fe40007f3e0ff */
[----:B------:R-:W4:Y:S03]  /*105c0*/  LDL.LU R21, [R1+0x540] ;  /* 0x0005400001157983 */ /* 0x000f260000300800 */
[----:B------:R-:W-:Y:S02]  /*105d0*/  IMAD.X R15, R20, 0x1, R0, P1 ;  /* 0x00000001140f7824 */ /* 0x000fe400008e0600 */
[----:B------:R-:W2:Y:S04]  /*105e0*/  LDL.LU R20, [R1+0x558] ;  /* 0x0005580001147983 */ /* 0x000ea80000300800 */
[----:B------:R-:W2:Y:S04]  /*105f0*/  @!P0 LDG.E.U16 R24, desc[UR10][R14.64] ;  /* 0x0000000a0e188981 */ /* 0x000ea8000c1e1500 */
[----:B--2---:R0:W-:Y:S04]  /*10600*/  STL [R1+0x24], R24 ;  /* 0x0000241801007387 */ /* 0x0041e80000100800 */
[----:B0-----:R-:W2:Y:S04]  /*10610*/  LDL.LU R24, [R1+0xd2c] ;  /* 0x000d2c0001187983 */ /* 0x001ea80000300800 */
[----:B------:R-:W2:Y:S02]  /*10620*/  LDL R15, [R1+0x524] ;  /* 0x00052400010f7983 */ /* 0x000ea40000100800 */
[----:B--2---:R-:W-:-:S02]  /*10630*/  IADD3 R14, P1, PT, R15, R2, RZ ;  /* 0x000000020f0e7210 */ /* 0x004fc40007f3e0ff */
[----:B------:R-:W2:Y:S04]  /*10640*/  LDL R15, [R1+0x508] ;  /* 0x00050800010f7983 */ /* 0x000ea80000100800 */
[----:B------:R0:W-:Y:S02]  /*10650*/  STS.U16 [R12+UR4+0x80], R25 ;  /* 0x000080190c007988 */ /* 0x0001e40008000404 */
[----:B0-----:R-:W-:Y:S01]  /*10660*/  PRMT R25, RZ, 0x7610, R25 ;  /* 0x00007610ff197816 */ /* 0x001fe20000000019 */
        /* <DEDUP_REMOVED lines=31> */
[----:B------:R-:W0:Y:S04]  /*10860*/  LDL R15, [R1+0x3f4] ;  /* 0x0003f400010f7983 */ /* 0x000e280000100800 */
[----:B------:R1:W-:Y:S04]  /*10870*/  STS.U16 [R12+UR4+0x1880], R11 ;  /* 0x0018800b0c007988 */ /* 0x0003e80008000404 */
[----:B-1----:R-:W2:Y:S01]  /*10880*/  LDL R11, [R1+0x3d4] ;  /* 0x0003d400010b7983 */ /* 0x002ea20000100800 */
[----:B0-----:R-:W-:-:S03]  /*10890*/  IADD3 R14, P1, PT, R15, R2, RZ ;  /* 0x000000020f0e7210 */ /* 0x001fc60007f3e0ff */
[----:B------:R-:W2:Y:S04]  /*108a0*/  LDL R15, [R1+0x1fc] ;  /* 0x0001fc00010f7983 */ /* 0x000ea80000100800 */
[----:B------:R0:W-:Y:S01]  /*108b0*/  STS.U16 [R12+UR4+0x1c80], R10 ;  /* 0x001c800a0c007988 */ /* 0x0001e20008000404 */
[----:B--2---:R-:W-:Y:S01]  /*108c0*/  IMAD.X R15, R15, 0x1, R0, P1 ;  /* 0x000000010f0f7824 */ /* 0x004fe200008e0600 */
[----:B0-----:R-:W-:Y:S02]  /*108d0*/  IADD3 R10, P1, PT, R11, R2, RZ ;  /* 0x000000020b0a7210 */ /* 0x001fe40007f3e0ff */
[----:B------:R-:W2:Y:S04]  /*108e0*/  LDL R11, [R1+0x1bc] ;  /* 0x0001bc00010b7983 */ /* 0x000ea80000100800 */
[----:B------:R0:W-:Y:S04]  /*108f0*/  STS.U16 [R12+UR4+0x1080], R19 ;  /* 0x001080130c007988 */ /* 0x0001e80008000404 */
[----:B------:R1:W-:Y:S01]  /*10900*/  STS.U16 [R12+UR4+0x1480], R4 ;  /* 0x001480040c007988 */ /* 0x0003e20008000404 */
[----:B0-----:R-:W-:-:S03]  /*10910*/  PRMT R19, RZ, 0x7610, R19 ;  /* 0x00007610ff137816 */ /* 0x001fc60000000013 */
[----:B-1----:R-:W3:Y:S01]  /*10920*/  LDL R4, [R1+0x3b4] ;  /* 0x0003b40001047983 */ /* 0x002ee20000100800 */
[----:B--2---:R-:W-:-:S05]  /*10930*/  IMAD.X R11, R11, 0x1, R0, P1 ;  /* 0x000000010b0b7824 */ /* 0x004fca00008e0600 */
[----:B------:R3:W2:Y:S04]  /*10940*/  @!P0 LDG.E.U16 R19, desc[UR10][R10.64] ;  /* 0x0000000a0a138981 */ /* 0x0006a8000c1e1500 */
[----:B------:R-:W2:Y:S01]  /*10950*/  LDL R11, [R1+0x1f8] ;  /* 0x0001f800010b7983 */ /* 0x000ea20000100800 */
[----:B---3--:R-:W-:-:S03]  /*10960*/  IADD3 R10, P1, PT, R4, R2, RZ ;  /* 0x00000002040a7210 */ /* 0x008fc60007f3e0ff */
[----:B------:R0:W-:Y:S02]  /*10970*/  STS.U16 [R12+UR4+0x2080], R9 ;  /* 0x002080090c007988 */ /* 0x0001e40008000404 */
[----:B0-----:R-:W-:Y:S01]  /*10980*/  PRMT R9, RZ, 0x7610, R9 ;  /* 0x00007610ff097816 */ /* 0x001fe20000000009 */
[----:B------:R-:W0:Y:S01]  /*10990*/  S2R R4, SR_TID.X ;  /* 0x0000000000047919 */ /* 0x000e220000002100 */
[----:B--2---:R-:W-:-:S05]  /*109a0*/  IMAD.X R11, R11, 0x1, R0, P1 ;  /* 0x000000010b0b7824 */ /* 0x004fca00008e0600 */
[----:B------:R1:W2:Y:S04]  /*109b0*/  @!P0 LDG.E.U16 R9, desc[UR10][R10.64] ;  /* 0x0000000a0a098981 */ /* 0x0002a8000c1e1500 */
[----:B------:R-:W3:Y:S04]  /*109c0*/  LDL.LU R10, [R1+0x38] ;  /* 0x00003800010a7983 */ /* 0x000ee80000300800 */
[----:B------:R-:W1:Y:S01]  /*109d0*/  LDL R11, [R1+0x580] ;  /* 0x00058000010b7983 */ /* 0x000e620000100800 */
[----:B0-----:R-:W-:-:S04]  /*109e0*/  LOP3.LUT R4, R4, 0x3f, RZ, 0xc0, !PT ;  /* 0x0000003f04047812 */ /* 0x001fc800078ec0ff */
[----:B------:R-:W-:Y:S01]  /*109f0*/  SHF.L.U32 R4, R4, 0x1, RZ ;  /* 0x0000000104047819 */ /* 0x000fe200000006ff */
[----:B------:R-:W-:Y:S04]  /*10a00*/  STS.U16 [R12+UR4+0xc80], R22 ;  /* 0x000c80160c007988 */ /* 0x000fe80008000404 */
[----:B------:R0:W-:Y:S02]  /*10a10*/  STS.U16 [R12+UR4+0x2480], R13 ;  /* 0x0024800d0c007988 */ /* 0x0001e40008000404 */
[----:B0-----:R-:W-:-:S05]  /*10a20*/  LOP3.LUT R12, R4, 0x20, RZ, 0x3c, !PT ;  /* 0x00000020040c7812 */ /* 0x001fca00078e3cff */
[----:B---3--:R1:W-:Y:S02]  /*10a30*/  STS.U16 [R12+UR4+0x2900], R10 ;  /* 0x0029000a0c007988 */ /* 0x0083e40008000404 */
[----:B-1----:R-:W-:Y:S02]  /*10a40*/  IADD3 R10, P1, PT, R11, R2, RZ ;  /* 0x000000020b0a7210 */ /* 0x002fe40007f3e0ff */
[----:B------:R-:W3:Y:S01]  /*10a50*/  LDL R11, [R1+0x1b4] ;  /* 0x0001b400010b7983 */ /* 0x000ee20000100800 */
[----:B------:R-:W-:Y:S02]  /*10a60*/  PRMT R27, RZ, 0x7610, R27 ;  /* 0x00007610ff1b7816 */ /* 0x000fe4000000001b */
[----:B---3--:R-:W-:-:S05]  /*10a70*/  IMAD.X R11, R11, 0x1, R0, P1 ;  /* 0x000000010b0b7824 */ /* 0x008fca00008e0600 */
[----:B------:R-:W3:Y:S04]  /*10a80*/  @!P0 LDG.E.U16 R27, desc[UR10][R10.64] ;  /* 0x0000000a0a1b8981 */ /* 0x000ee8000c1e1500 */
[----:B---3--:R0:W-:Y:S04]  /*10a90*/  STL [R1+0x44], R27 ;  /* 0x0000441b01007387 */ /* 0x0081e80000100800 */
[----:B0-----:R-:W3:Y:S04]  /*10aa0*/  LDL.LU R27, [R1+0xd24] ;  /* 0x000d2400011b7983 */ /* 0x001ee80000300800 */
[----:B------:R-:W2:Y:S01]  /*10ab0*/  LDL.LU R11, [R1+0x34] ;  /* 0x00003400010b7983 */ /* 0x000ea20000300800 */
[----:B------:R-:W-:-:S02]  /*10ac0*/  IADD3 R10, P1, PT, R20, R2, RZ ;  /* 0x00000002140a7210 */ /* 0x000fc40007f3e0ff */
[----:B---3--:R-:W-:Y:S01]  /*10ad0*/  PRMT R27, RZ, 0x7610, R27 ;  /* 0x00007610ff1b7816 */ /* 0x008fe2000000001b */
[----:B--2---:R4:W-:Y:S02]  /*10ae0*/  STS.U16 [R12+UR4+0x2d00], R11 ;  /* 0x002d000b0c007988 */ /* 0x0049e40008000404 */
[----:B----4-:R-:W-:-:S05]  /*10af0*/  IMAD.X R11, R21, 0x1, R0, P1 ;  /* 0x00000001150b7824 */ /* 0x010fca00008e0600 */
[----:B------:R-:W2:Y:S04]  /*10b00*/  @!P0 LDG.E.U16 R27, desc[UR10][R10.64] ;  /* 0x0000000a0a1b8981 */ /* 0x000ea8000c1e1500 */
[----:B------:R0:W-:Y:S04]  /*10b10*/  STL.64 [R1+0x8f0], R20 ;  /* 0x0008f01401007387 */ /* 0x0001e80000100a00 */
[----:B0-----:R-:W3:Y:S04]  /*10b20*/  LDL.LU R21, [R1+0x1c] ;  /* 0x00001c0001157983 */ /* 0x001ee80000300800 */
[----:B--2---:R0:W-:Y:S04]  /*10b30*/  STL [R1+0x48], R27 ;  /* 0x0000481b01007387 */ /* 0x0041e80000100800 */
[----:B0-----:R-:W2:Y:S04]  /*10b40*/  LDL.LU R27, [R1+0xd20] ;  /* 0x000d2000011b7983 */ /* 0x001ea80000300800 */
[----:B------:R-:W4:Y:S04]  /*10b50*/  LDL.LU R10, [R1+0x30] ;  /* 0x00003000010a7983 */ /* 0x000f280000300800 */
[----:B------:R-:W2:Y:S04]  /*10b60*/  LDL R11, [R1+0x51c] ;  /* 0x00051c00010b7983 */ /* 0x000ea80000100800 */
[----:B----4-:R2:W-:Y:S02]  /*10b70*/  STS.U16 [R12+UR4+0x3100], R10 ;  /* 0x0031000a0c007988 */ /* 0x0105e40008000404 */
[----:B--2---:R-:W-:-:S02]  /*10b80*/  IADD3 R10, P1, PT, R11, R2, RZ ;  /* 0x000000020b0a7210 */ /* 0x004fc40007f3e0ff */
[----:B------:R-:W2:Y:S01]  /*10b90*/  LDL R11, [R1+0x500] ;  /* 0x00050000010b7983 */ /* 0x000ea20000100800 */
[----:B------:R-:W-:Y:S02]  /*10ba0*/  PRMT R27, RZ, 0x7610, R27 ;  /* 0x00007610ff1b7816 */ /* 0x000fe4000000001b */
[----:B--2---:R-:W-:-:S05]  /*10bb0*/  IMAD.X R11, R11, 0x1, R0, P1 ;  /* 0x000000010b0b7824 */ /* 0x004fca00008e0600 */
[----:B------:R-:W2:Y:S04]  /*10bc0*/  @!P0 LDG.E.U16 R27, desc[UR10][R10.64] ;  /* 0x0000000a0a1b8981 */ /* 0x000ea8000c1e1500 */
        /* <DEDUP_REMOVED lines=20> */
[----:B------:R-:W4:Y:S04]  /*10d10*/  LDL R11, [R1+0x45c] ;  /* 0x00045c00010b7983 */ /* 0x000f280000100800 */
[----:B---3--:R0:W-:Y:S04]  /*10d20*/  STS.U16 [R12+UR4+0x3d00], R21 ;  /* 0x003d00150c007988 */ /* 0x0081e80008000404 */
[----:B0-----:R-:W3:Y:S04]  /*10d30*/  LDL.LU R21, [R1+0x538] ;  /* 0x0005380001157983 */ /* 0x001ee80000300800 */
[----:B--2---:R0:W-:Y:S04]  /*10d40*/  STL [R1+0x38], R20 ;  /* 0x0000381401007387 */ /* 0x0041e80000100800 */
[----:B0-----:R-:W2:Y:S01]  /*10d50*/  LDL.LU R20, [R1+0x554] ;  /* 0x0005540001147983 */ /* 0x001ea20000300800 */
[----:B----4-:R-:W-:-:S03]  /*10d60*/  IADD3 R10, P1, PT, R11, R2, RZ ;  /* 0x000000020b0a7210 */ /* 0x010fc60007f3e0ff */
[----:B------:R-:W4:Y:S01]  /*10d70*/  LDL R11, [R1+0x438] ;  /* 0x00043800010b7983 */ /* 0x000f220000100800 */
[----:B------:R-:W-:Y:S01]  /*10d80*/  PRMT R27, RZ, 0x7610, R27 ;  /* 0x00007610ff1b7816 */ /* 0x000fe2000000001b */
[----:B----4-:R-:W-:-:S05]  /*10d90*/  IMAD.X R11, R11, 0x1, R0, P1 ;  /* 0x000000010b0b7824 */ /* 0x010fca00008e0600 */
[----:B------:R-:W4:Y:S04]  /*10da0*/  @!P0 LDG.E.U16 R27, desc[UR10][R10.64] ;  /* 0x0000000a0a1b8981 */ /* 0x000f28000c1e1500 */
[----:B----4-:R0:W-:Y:S04]  /*10db0*/  STL [R1+0x34], R27 ;  /* 0x0000341b01007387 */ /* 0x0101e80000100800 */
[----:B0-----:R-:W4:Y:S04]  /*10dc0*/  LDL.LU R27, [R1+0xd14] ;  /* 0x000d1400011b7983 */ /* 0x001f280000300800 */
[----:B------:R-:W2:Y:S02]  /*10dd0*/  LDL R11, [R1+0x41c] ;  /* 0x00041c00010b7983 */ /* 0x000ea40000100800 */
[----:B--2---:R-:W-:-:S02]  /*10de0*/  IADD3 R10, P1, PT, R11, R2, RZ ;  /* 0x000000020b0a7210 */ /* 0x004fc40007f3e0ff */
        /* <DEDUP_REMOVED lines=28> */
[----:B--2---:R-:W-:Y:S04]  /*10fb0*/  STL [R1+0x18], R4 ;  /* 0x0000180401007387 */ /* 0x004fe80000100800 */
[----:B------:R-:W2:Y:S01]  /*10fc0*/  LDL R11, [R1+0x578] ;  /* 0x00057800010b7983 */ /* 0x000ea20000100800 */
[----:B------:R-:W-:-:S06]  /*10fd0*/  PRMT R22, RZ, 0x7610, R22 ;  /* 0x00007610ff167816 */ /* 0x000fcc0000000016 */
[----:B------:R0:W3:Y:S01]  /*10fe0*/  @!P0 LDG.E.U16 R22, desc[UR10][R14.64] ;  /* 0x0000000a0e168981 */ /* 0x0000e2000c1e1500 */
[----:B--2---:R-:W-:-:S03]  /*10ff0*/  IADD3 R10, P1, PT, R11, R2, RZ ;  /* 0x000000020b0a7210 */ /* 0x004fc60007f3e0ff */
[----:B------:R-:W2:Y:S01]  /*11000*/  LDL R11, [R1+0x1b0] ;  /* 0x0001b000010b7983 */ /* 0x000ea20000100800 */
[----:B0-----:R-:W-:Y:S01]  /*11010*/  PRMT R15, RZ, 0x7610, R15 ;  /* 0x00007610ff0f7816 */ /* 0x001fe2000000000f */
[----:B--2---:R-:W-:-:S05]  /*11020*/  IMAD.X R11, R11, 0x1, R0, P1 ;  /* 0x000000010b0b7824 */ /* 0x004fca00008e0600 */
[----:B------:R0:W2:Y:S04]  /*11030*/  @!P0 LDG.E.U16 R15, desc[UR10][R10.64] ;  /* 0x0000000a0a0f8981 */ /* 0x0000a8000c1e1500 */
[----:B------:R1:W-:Y:S01]  /*11040*/  STS.U16 [R12+UR4+0x1100], R16 ;  /* 0x001100100c007988 */ /* 0x0003e20008000404 */
[----:B0-----:R-:W-:-:S03]  /*11050*/  IADD3 R10, P1, PT, R20, R2, RZ ;  /* 0x00000002140a7210 */ /* 0x001fc60007f3e0ff */
[----:B-1----:R-:W4:Y:S02]  /*11060*/  LDL R16, [R1+0x4f8] ;  /* 0x0004f80001107983 */ /* 0x002f240000100800 */
[----:B---3--:R-:W-:Y:S02]  /*11070*/  IMAD.X R11, R21, 0x1, R0, P1 ;  /* 0x00000001150b7824 */ /* 0x008fe400008e0600 */
[----:B--2---:R0:W-:Y:S04]  /*11080*/  STL [R1+0x1c], R15 ;  /* 0x00001c0f01007387 */ /* 0x0041e80000100800 */
[----:B0-----:R-:W2:Y:S04]  /*11090*/  LDL R15, [R1+0x494] ;  /* 0x00049400010f7983 */ /* 0x001ea80000100800 */
[----:B------:R0:W-:Y:S02]  /*110a0*/  STL.64 [R1+0x8f8], R20 ;  /* 0x0008f81401007387 */ /* 0x0001e40000100a00 */
[----:B0-----:R-:W-:-:S02]  /*110b0*/  PRMT R20, RZ, 0x7610, R20 ;  /* 0x00007610ff147816 */ /* 0x001fc40000000014 */
[----:B------:R-:W3:Y:S04]  /*110c0*/  LDL R21, [R1+0x4b8] ;  /* 0x0004b80001157983 */ /* 0x000ee80000100800 */
[----:B------:R-:W2:Y:S04]  /*110d0*/  @!P0 LDG.E.U16 R20, desc[UR10][R10.64] ;  /* 0x0000000a0a148981 */ /* 0x000ea8000c1e1500 */
[----:B------:R-:W3:Y:S01]  /*110e0*/  LDL R11, [R1+0x514] ;  /* 0x00051400010b7983 */ /* 0x000ee20000100800 */
[----:B------:R-:W-:-:S03]  /*110f0*/  PRMT R14, RZ, 0x7610, R14 ;  /* 0x00007610ff0e7816 */ /* 0x000fc6000000000e */
[----:B--2---:R0:W-:Y:S01]  /*11100*/  STL [R1+0x14], R20 ;  /* 0x0000141401007387 */ /* 0x0041e20000100800 */
[----:B---3--:R-:W-:-:S03]  /*11110*/  IADD3 R10, P1, PT, R11, R2, RZ ;  /* 0x000000020b0a7210 */ /* 0x008fc60007f3e0ff */
[----:B------:R1:W-:Y:S02]  /*11120*/  STS.U16 [R12+UR4+0x1d00], R6 ;  /* 0x001d00060c007988 */ /* 0x0003e40008000404 */
[----:B----4-:R-:W-:Y:S02]  /*11130*/  IMAD.X R11, R16, 0x1, R0, P1 ;  /* 0x00000001100b7824 */ /* 0x010fe400008e0600 */
[----:B0-----:R-:W2:Y:S04]  /*11140*/  LDL R20, [R1+0x474] ;  /* 0x0004740001147983 */ /* 0x001ea80000100800 */
[----:B------:R0:W3:Y:S01]  /*11150*/  @!P0 LDG.E.U16 R14, desc[UR10][R10.64] ;  /* 0x0000000a0a0e8981 */ /* 0x0000e2000c1e1500 */
[----:B-1----:R-:W-:-:S03]  /*11160*/  PRMT R6, RZ, 0x7610, R6 ;  /* 0x00007610ff067816 */ /* 0x002fc60000000006 */
[----:B------:R-:W4:Y:S04]  /*11170*/  LDL R16, [R1+0x454] ;  /* 0x0004540001107983 */ /* 0x000f280000100800 */
[----:B------:R-:W0:Y:S02]  /*11180*/  LDL R11, [R1+0x4d4] ;  /* 0x0004d400010b7983 */ /* 0x000e240000100800 */
[----:B0-----:R-:W-:-:S05]  /*11190*/  IADD3 R10, P1, PT, R11, R2, RZ ;  /* 0x000000020b0a7210 */ /* 0x001fca0007f3e0ff */
[----:B------:R-:W-:-:S05]  /*111a0*/  IMAD.X R11, R21, 0x1, R0, P1 ;  /* 0x00000001150b7824 */ /* 0x000fca00008e0600 */
[----:B------:R-:W2:Y:S04]  /*111b0*/  @!P0 LDG.E.U16 R6, desc[UR10][R10.64] ;  /* 0x0000000a0a068981 */ /* 0x000ea8000c1e1500 */
[----:B---3--:R0:W-:Y:S04]  /*111c0*/  STL [R1+0x10], R14 ;  /* 0x0000100e01007387 */ /* 0x0081e80000100800 */
[----:B------:R1:W-:Y:S04]  /*111d0*/  STS.U16 [R12+UR4+0x900], R27 ;  /* 0x0009001b0c007988 */ /* 0x0003e80008000404 */
[----:B0-----:R-:W3:Y:S04]  /*111e0*/  LDL R14, [R1+0x430] ;  /* 0x00043000010e7983 */ /* 0x001ee80000100800 */
[----:B------:R-:W3:Y:S01]  /*111f0*/  LDL.LU R21, [R1+0x58] ;  /* 0x0000580001157983 */ /* 0x000ee20000300800 */
[----:B-1----:R-:W-:-:S03]  /*11200*/  PRMT R27, RZ, 0x7610, R27 ;  /* 0x00007610ff1b7816 */ /* 0x002fc6000000001b */
[----:B------:R-:W-:Y:S04]  /*11210*/  STS.U16 [R12+UR4+0x2100], R7 ;  /* 0x002100070c007988 */ /* 0x000fe80008000404 */
[----:B--2---:R0:W-:Y:S02]  /*11220*/  STL [R1+0xc], R6 ;  /* 0x00000c0601007387 */ /* 0x0041e40000100800 */
[----:B0-----:R-:W-:Y:S02]  /*11230*/  IADD3 R6, P1, PT, R15, R2, RZ ;  /* 0x000000020f067210 */ /* 0x001fe40007f3e0ff */
[----:B------:R-:W-:Y:S01]  /*11240*/  PRMT R13, RZ, 0x7610, R13 ;  /* 0x00007610ff0d7816 */ /* 0x000fe2000000000d */
[----:B------:R-:W2:Y:S02]  /*11250*/  LDL R15, [R1+0x38c] ;  /* 0x00038c00010f7983 */ /* 0x000ea40000100800 */
[----:B------:R-:W-:-:S05]  /*11260*/  IMAD.X R7, R20, 0x1, R0, P1 ;  /* 0x0000000114077824 */ /* 0x000fca00008e0600 */
[----:B------:R4:W2:Y:S02]  /*11270*/  @!P0 LDG.E.U16 R27, desc[UR10][R6.64] ;  /* 0x0000000a061b8981 */ /* 0x0008a4000c1e1500 */
[----:B----4-:R-:W-:-:S04]  /*11280*/  IADD3 R6, P1, PT, R16, R2, RZ ;  /* 0x0000000210067210 */ /* 0x010fc80007f3e0ff */
[----:B---3--:R-:W-:-:S05]  /*11290*/  IADD3.X R7, PT, PT, R14, R0, RZ, P1, !PT ;  /* 0x000000000e077210 */ /* 0x008fca0000ffe4ff */
[----:B------:R-:W3:Y:S01]  /*112a0*/  @!P0 LDG.E.U16 R13, desc[UR10][R6.64] ;  /* 0x0000000a060d8981 */ /* 0x000ee2000c1e1500 */
[----:B------:R-:W0:Y:S03]  /*112b0*/  S2R R4, SR_TID.X ;  /* 0x0000000000047919 */ /* 0x000e260000002100 */
[----:B--2---:R1:W-:Y:S04]  /*112c0*/  STL [R1+0xcec], R27 ;  /* 0x000cec1b01007387 */ /* 0x0043e80000100800 */
[----:B------:R-:W2:Y:S04]  /*112d0*/  LDL R20, [R1+0x1ec] ;  /* 0x0001ec0001147983 */ /* 0x000ea80000100800 */
[----:B-1----:R-:W4:Y:S04]  /*112e0*/  LDL R27, [R1+0x414] ;  /* 0x00041400011b7983 */ /* 0x002f280000100800 */
[----:B------:R-:W2:Y:S04]  /*112f0*/  LDL.LU R14, [R1+0x50] ;  /* 0x00005000010e7983 */ /* 0x000ea80000300800 */
[----:B------:R-:W2:Y:S01]  /*11300*/  LDL.LU R7, [R1+0x74] ;  /* 0x0000740001077983 */ /* 0x000ea20000300800 */
[----:B0-----:R-:W-:-:S05]  /*11310*/  LOP3.LUT R4, R4, 0x3f, RZ, 0xc0, !PT ;  /* 0x0000003f04047812 */ /* 0x001fca00078ec0ff */
[----:B------:R-:W-:Y:S01]  /*11320*/  IMAD.SHL.U32 R4, R4, 0x2, RZ ;  /* 0x0000000204047824 */ /* 0x000fe200078e00ff */
[----:B------:R-:W-:Y:S04]  /*11330*/  STS.U16 [R12+UR4+0x500], R26 ;  /* 0x0005001a0c007988 */ /* 0x000fe80008000404 */
[----:B------:R-:W-:Y:S01]  /*11340*/  LOP3.LUT R16, R4, 0x30, RZ, 0x3c, !PT ;  /* 0x0000003004107812 */ /* 0x000fe200078e3cff */
[----:B------:R-:W-:Y:S04]  /*11350*/  STS.U16 [R12+UR4+0x100], R18 ;  /* 0x000100120c007988 */ /* 0x000fe80008000404 */
[----:B------:R-:W-:Y:S04]  /*11360*/  STS.U16 [R12+UR4+0xd00], R17 ;  /* 0x000d00110c007988 */ /* 0x000fe80008000404 */
[----:B------:R-:W-:Y:S04]  /*11370*/  STS.U16 [R12+UR4+0x1500], R3 ;  /* 0x001500030c007988 */ /* 0x000fe80008000404 */
[----:B------:R-:W-:Y:S04]  /*11380*/  STS.U16 [R12+UR4+0x1900], R5 ;  /* 0x001900050c007988 */ /* 0x000fe80008000404 */
[----:B------:R0:W-:Y:S04]  /*11390*/  STS.U16 [R12+UR4+0x2500], R8 ;  /* 0x002500080c007988 */ /* 0x0001e80008000404 */
[----:B---3--:R1:W-:Y:S01]  /*113a0*/  STL [R1+0xcf0], R13 ;  /* 0x000cf00d01007387 */ /* 0x0083e20000100800 */
[----:B0-----:R-:W-:-:S03]  /*113b0*/  PRMT R12, RZ, 0x7610, R12 ;  /* 0x00007610ff0c7816 */ /* 0x001fc6000000000c */
[----:B-1----:R-:W3:Y:S01]  /*113c0*/  LDL R13, [R1+0x3ec] ;  /* 0x0003ec00010d7983 */ /* 0x002ee20000100800 */
[----:B----4-:R-:W-:-:S03]  /*113d0*/  IADD3 R6, P1, PT, R27, R2, RZ ;  /* 0x000000021b067210 */ /* 0x010fc60007f3e0ff */
[----:B------:R-:W4:Y:S04]  /*113e0*/  LDL R27, [R1+0x1c8] ;  /* 0x0001c800011b7983 */ /* 0x000f280000100800 */
[----:B--2---:R0:W-:Y:S02]  /*113f0*/  STS.U16 [R16+UR4+0x2980], R7 ;  /* 0x0029800710007988 */ /* 0x0041e40008000404 */
[----:B0-----:R-:W-:Y:S02]  /*11400*/  IMAD.X R7, R15, 0x1, R0, P1 ;  /* 0x000000010f077824 */ /* 0x001fe400008e0600 */
[----:B------:R-:W2:Y:S04]  /*11410*/  LDL.LU R15, [R1+0x4c] ;  /* 0x00004c00010f7983 */ /* 0x000ea80000300800 */
[----:B------:R3:W2:Y:S04]  /*11420*/  @!P0 LDG.E.U16 R12, desc[UR10][R6.64] ;  /* 0x0000000a060c8981 */ /* 0x0006a8000c1e1500 */
[----:B------:R-:W4:Y:S01]  /*11430*/  LDL.LU R7, [R1+0x6c] ;  /* 0x00006c0001077983 */ /* 0x000f220000300800 */
[----:B------:R-:W-:-:S02]  /*11440*/  PRMT R10, RZ, 0x7610, R10 ;  /* 0x00007610ff0a7816 */ /* 0x000fc4000000000a */
[----:B---3--:R-:W-:Y:S01]  /*11450*/  IADD3 R6, P1, PT, R13, R2, RZ ;  /* 0x000000020d067210 */ /* 0x008fe20007f3e0ff */
[----:B--2---:R-:W-:Y:S04]  /*11460*/  STL [R1+0xcf4], R12 ;  /* 0x000cf40c01007387 */ /* 0x004fe80000100800 */
[----:B----4-:R0:W-:Y:S02]  /*11470*/  STS.U16 [R16+UR4+0x2d80], R7 ;  /* 0x002d800710007988 */ /* 0x0101e40008000404 */
[----:B0-----:R-:W-:-:S05]  /*11480*/  IMAD.X R7, R20, 0x1, R0, P1 ;  /* 0x0000000114077824 */ /* 0x001fca00008e0600 */
[----:B------:R-:W2:Y:S04]  /*11490*/  @!P0 LDG.E.U16 R10, desc[UR10][R6.64] ;  /* 0x0000000a060a8981 */ /* 0x000ea8000c1e1500 */
[----:B------:R-:W3:Y:S01]  /*114a0*/  LDL R7, [R1+0x3cc] ;  /* 0x0003cc0001077983 */ /* 0x000ee20000100800 */
[----:B------:R-:W-:-:S03]  /*114b0*/  PRMT R11, RZ, 0x7610, R11 ;  /* 0x00007610ff0b7816 */ /* 0x000fc6000000000b */
[----:B------:R-:W-:Y:S04]  /*114c0*/  STS.U16 [R16+UR4+0x3180], R21 ;  /* 0x0031801510007988 */ /* 0x000fe80008000404 */
[----:B--2---:R0:W-:Y:S04]  /*114d0*/  STL [R1+0xcf8], R10 ;  /* 0x000cf80a01007387 */ /* 0x0041e80000100800 */
[----:B------:R-:W2:Y:S01]  /*114e0*/  LDL R13, [R1+0x1ac] ;  /* 0x0001ac00010d7983 */ /* 0x000ea20000100800 */
[----:B---3--:R-:W-:-:S03]  /*114f0*/  IADD3 R6, P1, PT, R7, R2, RZ ;  /* 0x0000000207067210 */ /* 0x008fc60007f3e0ff */
[----:B0-----:R-:W3:Y:S02]  /*11500*/  LDL R10, [R1+0x570] ;  /* 0x00057000010a7983 */ /* 0x001ee40000100800 */
[----:B------:R-:W-:Y:S02]  /*11510*/  IMAD.X R7, R27, 0x1, R0, P1 ;  /* 0x000000011b077824 */ /* 0x000fe400008e0600 */
[----:B------:R-:W4:Y:S04]  /*11520*/  LDL.LU R21, [R1+0x530] ;  /* 0x0005300001157983 */ /* 0x000f280000300800 */
[----:B------:R-:W2:Y:S04]  /*11530*/  LDL.LU R20, [R1+0x54c] ;  /* 0x00054c0001147983 */ /* 0x000ea80000300800 */
[----:B------:R-:W2:Y:S04]  /*11540*/  LDL.LU R27, [R1+0x24] ;  /* 0x00002400011b7983 */ /* 0x000ea80000300800 */
[----:B------:R-:W2:Y:S04]  /*11550*/  @!P0 LDG.E.U16 R11, desc[UR10][R6.64] ;  /* 0x0000000a060b8981 */ /* 0x000ea8000c1e1500 */
[----:B------:R-:W3:Y:S04]  /*11560*/  LDL.LU R6, [R1+0x54] ;  /* 0x0000540001067983 */ /* 0x000ee80000300800 */
[----:B------:R-:W4:Y:S04]  /*11570*/  LDL R7, [R1+0x3ac] ;  /* 0x0003ac0001077983 */ /* 0x000f280000100800 */
[----:B--2---:R-:W-:Y:S04]  /*11580*/  STL [R1+0xcfc], R11 ;  /* 0x000cfc0b01007387 */ /* 0x004fe80000100800 */
[----:B---3--:R4:W-:Y:S02]  /*11590*/  STS.U16 [R16+UR4+0x3580], R6 ;  /* 0x0035800610007988 */ /* 0x0089e40008000404 */
[----:B----4-:R-:W-:-:S02]  /*115a0*/  IADD3 R6, P1, PT, R7, R2, RZ ;  /* 0x0000000207067210 */ /* 0x010fc40007f3e0ff */
[----:B------:R-:W2:Y:S01]  /*115b0*/  LDL R7, [R1+0x208] ;  /* 0x0002080001077983 */ /* 0x000ea20000100800 */
[----:B------:R-:W-:Y:S02]  /*115c0*/  PRMT R3, RZ, 0x7610, R3 ;  /* 0x00007610ff037816 */ /* 0x000fe40000000003 */
[----:B------:R-:W-:Y:S01]  /*115d0*/  PRMT R11, RZ, 0x7610, R11 ;  /* 0x00007610ff0b7816 */ /* 0x000fe2000000000b */
[----:B--2---:R-:W-:-:S05]  /*115e0*/  IMAD.X R7, R7, 0x1, R0, P1 ;  /* 0x0000000107077824 */ /* 0x004fca00008e0600 */
[----:B------:R0:W2:Y:S02]  /*115f0*/  @!P0 LDG.E.U16 R3, desc[UR10][R6.64] ;  /* 0x0000000a06038981 */ /* 0x0000a4000c1e1500 */
[----:B0-----:R-:W-:-:S05]  /*11600*/  IADD3 R6, P1, PT, R10, R2, RZ ;  /* 0x000000020a067210 */ /* 0x001fca0007f3e0ff */
[----:B------:R-:W-:-:S05]  /*11610*/  IMAD.X R7, R13, 0x1, R0, P1 ;  /* 0x000000010d077824 */ /* 0x000fca00008e0600 */
[----:B------:R0:W3:Y:S04]  /*11620*/  @!P0 LDG.E.U16 R11, desc[UR10][R6.64] ;  /* 0x0000000a060b8981 */ /* 0x0000e8000c1e1500 */
[----:B------:R1:W-:Y:S01]  /*11630*/  STS.U16 [R16+UR4+0x3980], R14 ;  /* 0x0039800e10007988 */ /* 0x0003e20008000404 */
[----:B0-----:R-:W-:-:S03]  /*11640*/  IADD3 R6, P1, PT, R20, R2, RZ ;  /* 0x0000000214067210 */ /* 0x001fc60007f3e0ff */
[----:B------:R-:W-:Y:S02]  /*11650*/  STS.U16 [R16+UR4+0x3d80], R15 ;  /* 0x003d800f10007988 */ /* 0x000fe40008000404 */
[----:B------:R-:W-:Y:S01]  /*11660*/  IMAD.X R7, R21, 0x1, R0, P1 ;  /* 0x0000000115077824 */ /* 0x000fe200008e0600 */
[----:B------:R-:W-:-:S06]  /*11670*/  PRMT R12, RZ, 0x7610, R12 ;  /* 0x00007610ff0c7816 */ /* 0x000fcc000000000c */
[----:B------:R-:W4:Y:S04]  /*11680*/  @!P0 LDG.E.U16 R12, desc[UR10][R6.64] ;  /* 0x0000000a060c8981 */ /* 0x000f28000c1e1500 */
[----:B--2---:R-:W-:Y:S04]  /*11690*/  STL [R1+0xd00], R3 ;  /* 0x000d000301007387 */ /* 0x004fe80000100800 */
[----:B------:R-:W2:Y:S04]  /*116a0*/  LDL R10, [R1+0x4f0] ;  /* 0x0004f000010a7983 */ /* 0x000ea80000100800 */
[----:B-1----:R-:W2:Y:S04]  /*116b0*/  LDL R14, [R1+0x4cc] ;  /* 0x0004cc00010e7983 */ /* 0x002ea80000100800 */
[----:B------:R-:W2:Y:S04]  /*116c0*/  LDL R13, [R1+0x4b0] ;  /* 0x0004b000010d7983 */ /* 0x000ea80000100800 */
[----:B---3--:R0:W-:Y:S04]  /*116d0*/  STL [R1+0x8], R11 ;  /* 0x0000080b01007387 */ /* 0x0081e80000100800 */
[----:B0-----:R-:W3:Y:S04]  /*116e0*/  LDL R11, [R1+0x48c] ;  /* 0x00048c00010b7983 */ /* 0x001ee80000100800 */
[----:B------:R-:W2:Y:S04]  /*116f0*/  LDL.LU R15, [R1+0x20] ;  /* 0x00002000010f7983 */ /* 0x000ea80000300800 */
[----:B------:R0:W-:Y:S04]  /*11700*/  STL.64 [R1+0x900], R20 ;  /* 0x0009001401007387 */ /* 0x0001e80000100a00 */
[----:B0-----:R-:W2:Y:S01]  /*11710*/  LDL R21, [R1+0x50c] ;  /* 0x00050c0001157983 */ /* 0x001ea20000100800 */
[----:B------:R-:W-:-:S03]  /*11720*/  PRMT R3, RZ, 0x7610, R3 ;  /* 0x00007610ff037816 */ /* 0x000fc60000000003 */
[----:B----4-:R0:W-:Y:S04]  /*11730*/  STL [R1+0x4], R12 ;  /* 0x0000040c01007387 */ /* 0x0101e80000100800 */
[----:B0-----:R-:W4:Y:S01]  /*11740*/  LDL R12, [R1+0x468] ;  /* 0x00046800010c7983 */ /* 0x001f220000100800 */
[----:B--2---:R-:W-:-:S05]  /*11750*/  IADD3 R6, P1, PT, R21, R2, RZ ;  /* 0x0000000215067210 */ /* 0x004fca0007f3e0ff */
[----:B------:R-:W-:Y:S02]  /*11760*/  IMAD.X R7, R10, 0x1, R0, P1 ;  /* 0x000000010a077824 */ /* 0x000fe400008e0600 */
[----:B------:R-:W2:Y:S04]  /*11770*/  LDL R10, [R1+0x44c] ;  /* 0x00044c00010a7983 */ /* 0x000ea80000100800 */
[----:B------:R0:W2:Y:S04]  /*11780*/  @!P0 LDG.E.U16 R3, desc[UR10][R6.64] ;  /* 0x0000000a06038981 */ /* 0x0000a8000c1e1500 */
[----:B------:R1:W-:Y:S01]  /*11790*/  STS.U16 [R16+UR4+0x580], R29 ;  /* 0x0005801d10007988 */ /* 0x0003e20008000404 */
[----:B0-----:R-:W-:-:S02]  /*117a0*/  IADD3 R6, P1, PT, R14, R2, RZ ;  /* 0x000000020e067210 */ /* 0x001fc40007f3e0ff */
[----:B-1----:R-:W-:-:S03]  /*117b0*/  PRMT R29, RZ, 0x7610, R29 ;  /* 0x00007610ff1d7816 */ /* 0x002fc6000000001d */
[----:B------:R-:W-:-:S05]  /*117c0*/  IMAD.X R7, R13, 0x1, R0, P1 ;  /* 0x000000010d077824 */ /* 0x000fca00008e0600 */
[----:B------:R3:W2:Y:S04]  /*117d0*/  @!P0 LDG.E.U16 R29, desc[UR10][R6.64] ;  /* 0x0000000a061d8981 */ /* 0x0006a8000c1e1500 */
[----:B------:R0:W-:Y:S01]  /*117e0*/  STS.U16 [R16+UR4+0x980], R25 ;  /* 0x0009801910007988 */ /* 0x0001e20008000404 */
[----:B---3--:R-:W-:Y:S02]  /*117f0*/  IADD3 R6, P1, PT, R11, R2, RZ ;  /* 0x000000020b067210 */ /* 0x008fe40007f3e0ff */
[----:B0-----:R-:W-:-:S03]  /*11800*/  PRMT R25, RZ, 0x7610, R25 ;  /* 0x00007610ff197816 */ /* 0x001fc60000000019 */
[----:B----4-:R-:W-:-:S05]  /*11810*/  IMAD.X R7, R12, 0x1, R0, P1 ;  /* 0x000000010c077824 */ /* 0x010fca00008e0600 */
[----:B------:R0:W3:Y:S04]  /*11820*/  @!P0 LDG.E.U16 R25, desc[UR10][R6.64] ;  /* 0x0000000a06198981 */ /* 0x0000e8000c1e1500 */
[----:B--2---:R1:W-:Y:S04]  /*11830*/  STL [R1], R3 ;  /* 0x0000000301007387 */ /* 0x0043e80000100800 */
[----:B-1----:R-:W2:Y:S01]  /*11840*/  LDL R3, [R1+0x428] ;  /* 0x0004280001037983 */ /* 0x002ea20000100800 */
[----:B0-----:R-:W-:-:S03]  /*11850*/  IADD3 R6, P1, PT, R10, R2, RZ ;  /* 0x000000020a067210 */ /* 0x001fc60007f3e0ff */
[----:B------:R0:W-:Y:S02]  /*11860*/  STS.U16 [R16+UR4+0xd80], R23 ;  /* 0x000d801710007988 */ /* 0x0001e40008000404 */
[----:B0-----:R-:W-:Y:S02]  /*11870*/  PRMT R23, RZ, 0x7610, R23 ;  /* 0x00007610ff177816 */ /* 0x001fe40000000017 */
[----:B------:R-:W-:Y:S04]  /*11880*/  STL [R1+0xcd4], R29 ;  /* 0x000cd41d01007387 */ /* 0x000fe80000100800 */
[----:B------:R-:W4:Y:S04]  /*11890*/  LDL R11, [R1+0x40c] ;  /* 0x00040c00010b7983 */ /* 0x000f280000100800 */
[----:B------:R-:W4:Y:S04]  /*118a0*/  LDL R14, [R1+0x384] ;  /* 0x00038400010e7983 */ /* 0x000f280000100800 */
[----:B---3--:R0:W-:Y:S04]  /*118b0*/  STL [R1+0xcd8], R25 ;  /* 0x000cd81901007387 */ /* 0x0081e80000100800 */
[----:B------:R-:W3:Y:S04]  /*118c0*/  LDL R10, [R1+0x3e8] ;  /* 0x0003e800010a7983 */ /* 0x000ee80000100800 */
[----:B0-----:R-:W3:Y:S01]  /*118d0*/  LDL R25, [R1+0x1e4] ;  /* 0x0001e40001197983 */ /* 0x001ee20000100800 */
[----:B--2---:R-:W-:-:S05]  /*118e0*/  IMAD.X R7, R3, 0x1, R0, P1 ;  /* 0x0000000103077824 */ /* 0x004fca00008e0600 */
[----:B------:R4:W2:Y:S01]  /*118f0*/  @!P0 LDG.E.U16 R23, desc[UR10][R6.64] ;  /* 0x0000000a06178981 */ /* 0x0008a2000c1e1500 */
[----:B------:R-:W-:Y:S02]  /*11900*/  PRMT R5, RZ, 0x7610, R5 ;  /* 0x00007610ff057816 */ /* 0x000fe40000000005 */
[----:B----4-:R-:W-:-:S05]  /*11910*/  IADD3 R6, P1, PT, R11, R2, RZ ;  /* 0x000000020b067210 */ /* 0x010fca0007f3e0ff */
[----:B------:R-:W-:-:S05]  /*11920*/  IMAD.X R7, R14, 0x1, R0, P1 ;  /* 0x000000010e077824 */ /* 0x000fca00008e0600 */
[----:B------:R0:W4:Y:S01]  /*11930*/  @!P0 LDG.E.U16 R5, desc[UR10][R6.64] ;  /* 0x0000000a06058981 */ /* 0x000122000c1e1500 */
[----:B---3--:R-:W-:-:S03]  /*11940*/  IADD3 R14, P1, PT, R10, R2, RZ ;  /* 0x000000020a0e7210 */ /* 0x008fc60007f3e0ff */
[----:B------:R1:W-:Y:S01]  /*11950*/  STS.U16 [R16+UR4+0x1180], R15 ;  /* 0x0011800f10007988 */ /* 0x0003e20008000404 */
[----:B0-----:R-:W-:Y:S01]  /*11960*/  PRMT R6, RZ, 0x7610, R6 ;  /* 0x00007610ff067816 */ /* 0x001fe20000000006 */
[----:B-1----:R-:W-:-:S05]  /*11970*/  IMAD.X R15, R25, 0x1, R0, P1 ;  /* 0x00000001190f7824 */ /* 0x002fca00008e0600 */
[----:B------:R-:W3:Y:S04]  /*11980*/  @!P0 LDG.E.U16 R6, desc[UR10][R14.64] ;  /* 0x0000000a0e068981 */ /* 0x000ee8000c1e1500 */
[----:B--2---:R-:W-:Y:S04]  /*11990*/  STL [R1+0xcdc], R23 ;  /* 0x000cdc1701007387 */ /* 0x004fe80000100800 */
[----:B------:R-:W2:Y:S04]  /*119a0*/  LDL R13, [R1+0x3c8] ;  /* 0x0003c800010d7983 */ /* 0x000ea80000100800 */
[----:B------:R-:W2:Y:S04]  /*119b0*/  LDL R3, [R1+0x1d0] ;  /* 0x0001d00001037983 */ /* 0x000ea80000100800 */
[----:B------:R-:W2:Y:S04]  /*119c0*/  LDL.LU R21, [R1+0x528] ;  /* 0x0005280001157983 */ /* 0x000ea80000300800 */
[----:B------:R-:W2:Y:S04]  /*119d0*/  LDL.LU R20, [R1+0x544] ;  /* 0x0005440001147983 */ /* 0x000ea80000300800 */
[----:B------:R-:W2:Y:S04]  /*119e0*/  LDL R12, [R1+0x3a8] ;  /* 0x0003a800010c7983 */ /* 0x000ea80000100800 */
[----:B------:R-:W2:Y:S01]  /*119f0*/  LDL R11, [R1+0x210] ;  /* 0x00021000010b7983 */ /* 0x000ea20000100800 */
[----:B------:R-:W-:-:S03]  /*11a00*/  PRMT R7, RZ, 0x7610, R7 ;  /* 0x00007610ff077816 */ /* 0x000fc60000000007 */
[----:B----4-:R0:W-:Y:S01]  /*11a10*/  STL [R1+0xce0], R5 ;  /* 0x000ce00501007387 */ /* 0x0101e20000100800 */
[----:B------:R-:W-:-:S03]  /*11a20*/  PRMT R8, RZ, 0x7610, R8 ;  /* 0x00007610ff087816 */ /* 0x000fc60000000008 */
[----:B------:R-:W4:Y:S04]  /*11a30*/  LDL R10, [R1+0x56c] ;  /* 0x00056c00010a7983 */ /* 0x000f280000100800 */
[----:B0-----:R-:W4:Y:S04]  /*11a40*/  LDL R5, [R1+0x1a8] ;  /* 0x0001a80001057983 */ /* 0x001f280000100800 */
[----:B---3--:R-:W-:Y:S01]  /*11a50*/  STL [R1+0xce4], R6 ;  /* 0x000ce40601007387 */ /* 0x008fe20000100800 */
[----:B--2---:R-:W-:-:S05]  /*11a60*/  IADD3 R14, P1, PT, R13, R2, RZ ;  /* 0x000000020d0e7210 */ /* 0x004fca0007f3e0ff */
[----:B------:R-:W-:Y:S02]  /*11a70*/  IMAD.X R15, R3, 0x1, R0, P1 ;  /* 0x00000001030f7824 */ /* 0x000fe400008e0600 */
[----:B------:R-:W2:Y:S04]  /*11a80*/  LDL.LU R3, [R1+0xa8] ;  /* 0x0000a80001037983 */ /* 0x000ea80000300800 */
[----:B------:R0:W3:Y:S02]  /*11a90*/  @!P0 LDG.E.U16 R7, desc[UR10][R14.64] ;  /* 0x0000000a0e078981 */ /* 0x0000e4000c1e1500 */
[----:B0-----:R-:W-:-:S05]  /*11aa0*/  IADD3 R14, P1, PT, R12, R2, RZ ;  /* 0x000000020c0e7210 */ /* 0x001fca0007f3e0ff */
[----:B------:R-:W-:-:S05]  /*11ab0*/  IMAD.X R15, R11, 0x1, R0, P1 ;  /* 0x000000010b0f7824 */ /* 0x000fca00008e0600 */
[----:B------:R4:W2:Y:S04]  /*11ac0*/  @!P0 LDG.E.U16 R8, desc[UR10][R14.64] ;  /* 0x0000000a0e088981 */ /* 0x0008a8000c1e1500 */
[----:B------:R0:W-:Y:S01]  /*11ad0*/  STS.U16 [R16+UR4+0x2180], R19 ;  /* 0x0021801310007988 */ /* 0x0001e20008000404 */
[----:B----4-:R-:W-:Y:S02]  /*11ae0*/  IADD3 R14, P1, PT, R10, R2, RZ ;  /* 0x000000020a0e7210 */ /* 0x010fe40007f3e0ff */
[----:B0-----:R-:W-:-:S03]  /*11af0*/  PRMT R19, RZ, 0x7610, R19 ;  /* 0x00007610ff137816 */ /* 0x001fc60000000013 */
[----:B------:R-:W-:Y:S01]  /*11b00*/  IMAD.X R15, R5, 0x1, R0, P1 ;  /* 0x00000001050f7824 */ /* 0x000fe200008e0600 */
[----:B------:R-:W-:Y:S04]  /*11b10*/  STS.U16 [R16+UR4+0x180], R27 ;  /* 0x0001801b10007988 */ /* 0x000fe80008000404 */
[----:B------:R0:W4:Y:S02]  /*11b20*/  @!P0 LDG.E.U16 R19, desc[UR10][R14.64] ;  /* 0x0000000a0e138981 */ /* 0x000124000c1e1500 */
[----:B0-----:R-:W-:-:S05]  /*11b30*/  IADD3 R14, P1, PT, R20, R2, RZ ;  /* 0x00000002140e7210 */ /* 0x001fca0007f3e0ff */
[----:B------:R-:W-:Y:S01]  /*11b40*/  IMAD.X R15, R21, 0x1, R0, P1 ;  /* 0x00000001150f7824 */ /* 0x000fe200008e0600 */
[----:B------:R-:W-:Y:S01]  /*11b50*/  LOP3.LUT R4, R4, 0x40, RZ, 0x3c, !PT ;  /* 0x0000004004047812 */ /* 0x000fe200078e3cff */
[----:B------:R-:W-:Y:S04]  /*11b60*/  STS.U16 [R16+UR4+0x1580], R28 ;  /* 0x0015801c10007988 */ /* 0x000fe80008000404 */
[----:B------:R-:W-:Y:S04]  /*11b70*/  STS.U16 [R16+UR4+0x1980], R24 ;  /* 0x0019801810007988 */ /* 0x000fe80008000404 */
[----:B------:R-:W-:Y:S04]  /*11b80*/  STS.U16 [R16+UR4+0x1d80], R22 ;  /* 0x001d801610007988 */ /* 0x000fe80008000404 */
[----:B------:R-:W-:Y:S04]  /*11b90*/  STS.U16 [R16+UR4+0x2580], R9 ;  /* 0x0025800910007988 */ /* 0x000fe80008000404 */
[----:B---3--:R-:W-:Y:S04]  /*11ba0*/  STL [R1+0xce8], R7 ;  /* 0x000ce80701007387 */ /* 0x008fe80000100800 */
[----:B------:R-:W3:Y:S04]  /*11bb0*/  LDL.LU R29, [R1+0x9c] ;  /* 0x00009c00011d7983 */ /* 0x000ee80000300800 */
[----:B------:R-:W3:Y:S04]  /*11bc0*/  LDL.LU R11, [R1+0x8c] ;  /* 0x00008c00010b7983 */ /* 0x000ee80000300800 */
[----:B--2---:R0:W-:Y:S04]  /*11bd0*/  STL [R1+0xd04], R8 ;  /* 0x000d040801007387 */ /* 0x0041e80000100800 */
[----:B------:R-:W2:Y:S04]  /*11be0*/  LDL R25, [R1+0x4c4] ;  /* 0x0004c40001197983 */ /* 0x000ea80000100800 */
[----:B------:R-:W2:Y:S04]  /*11bf0*/  LDL R23, [R1+0x4a8] ;  /* 0x0004a80001177983 */ /* 0x000ea80000100800 */
[----:B------:R-:W2:Y:S04]  /*11c00*/  LDL R10, [R1+0x484] ;  /* 0x00048400010a7983 */ /* 0x000ea80000100800 */
[----:B0-----:R-:W2:Y:S04]  /*11c10*/  LDL R8, [R1+0x460] ;  /* 0x0004600001087983 */ /* 0x001ea80000100800 */
[----:B------:R-:W2:Y:S04]  /*11c20*/  LDL.LU R12, [R1+0x84] ;  /* 0x00008400010c7983 */ /* 0x000ea80000300800 */
[----:B------:R-:W2:Y:S04]  /*11c30*/  LDL.LU R13, [R1+0x70] ;  /* 0x00007000010d7983 */ /* 0x000ea80000300800 */
[----:B------:R-:W2:Y:S04]  /*11c40*/  LDL.LU R27, [R1+0x60] ;  /* 0x00006000011b7983 */ /* 0x000ea80000300800 */
[----:B------:R0:W-:Y:S04]  /*11c50*/  STL.64 [R1+0x908], R20 ;  /* 0x0009081401007387 */ /* 0x0001e80000100a00 */
[----:B------:R-:W2:Y:S04]  /*11c60*/  LDL R7, [R1+0x444] ;  /* 0x0004440001077983 */ /* 0x000ea80000100800 */
[----:B------:R-:W2:Y:S04]  /*11c70*/  LDL R6, [R1+0x420] ;  /* 0x0004200001067983 */ /* 0x000ea80000100800 */
[----:B0-----:R-:W2:Y:S04]  /*11c80*/  LDL R20, [R1+0x504] ;  /* 0x0005040001147983 */ /* 0x001ea80000100800 */
[----:B------:R-:W3:Y:S04]  /*11c90*/  LDL R21, [R1+0x4e8] ;  /* 0x0004e80001157983 */ /* 0x000ee80000100800 */
[----:B------:R-:W4:Y:S04]  /*11ca0*/  LDL R5, [R1+0x404] ;  /* 0x0004040001057983 */ /* 0x000f280000100800 */
[----:B------:R0:W-:Y:S04]  /*11cb0*/  STS.U16 [R4+UR4+0x2a00], R3 ;  /* 0x002a000304007988 */ /* 0x0001e80008000404 */
[----:B0-----:R-:W4:Y:S01]  /*11cc0*/  LDL R3, [R1+0x37c] ;  /* 0x00037c0001037983 */ /* 0x001f220000100800 */
[----:B------:R-:W-:-:S02]  /*11cd0*/  PRMT R17, RZ, 0x7610, R17 ;  /* 0x00007610ff117816 */ /* 0x000fc40000000011 */
[----:B------:R-:W-:-:S04]  /*11ce0*/  PRMT R9, RZ, 0x7610, R9 ;  /* 0x00007610ff097816 */ /* 0x000fc80000000009 */
[----:B------:R2:W4:Y:S01]  /*11cf0*/  @!P0 LDG.E.U16 R17, desc[UR10][R14.64] ;  /* 0x0000000a0e118981 */ /* 0x000522000c1e1500 */
[----:B------:R-:W-:Y:S02]  /*11d00*/  PRMT R16, RZ, 0x7610, R16 ;  /* 0x00007610ff107816 */ /* 0x000fe40000000010 */
[----:B------:R-:W-:Y:S02]  /*11d10*/  PRMT R18, RZ, 0x7610, R18 ;  /* 0x00007610ff127816 */ /* 0x000fe40000000012 */
[----:B------:R-:W-:Y:S02]  /*11d20*/  PRMT R22, RZ, 0x7610, R22 ;  /* 0x00007610ff167816 */ /* 0x000fe40000000016 */
[----:B------:R-:W-:Y:S02]  /*11d30*/  PRMT R24, RZ, 0x7610, R24 ;  /* 0x00007610ff187816 */ /* 0x000fe40000000018 */
[----:B--2---:R-:W-:-:S04]  /*11d40*/  IADD3 R14, P1, PT, R20, R2, RZ ;  /* 0x00000002140e7210 */ /* 0x004fc80007f3e0ff */
[----:B---3--:R-:W-:-:S05]  /*11d50*/  IADD3.X R15, PT, PT, R21, R0, RZ, P1, !PT ;  /* 0x00000000150f7210 */ /* 0x008fca0000ffe4ff */
[----:B------:R0:W2:Y:S02]  /*11d60*/  @!P0 LDG.E.U16 R9, desc[UR10][R14.64] ;  /* 0x0000000a0e098981 */ /* 0x0000a4000c1e1500 */
[----:B0-----:R-:W-:-:S05]  /*11d70*/  IADD3 R14, P1, PT, R25, R2, RZ ;  /* 0x00000002190e7210 */ /* 0x001fca0007f3e0ff */
[----:B------:R-:W-:-:S05]  /*11d80*/  IMAD.X R15, R23, 0x1, R0, P1 ;  /* 0x00000001170f7824 */ /* 0x000fca00008e0600 */
[----:B------:R0:W3:Y:S02]  /*11d90*/  @!P0 LDG.E.U16 R16, desc[UR10][R14.64] ;  /* 0x0000000a0e108981 */ /* 0x0000e4000c1e1500 */
[----:B0-----:R-:W-:-:S05]  /*11da0*/  IADD3 R14, P1, PT, R10, R2, RZ ;  /* 0x000000020a0e7210 */ /* 0x001fca0007f3e0ff */
[----:B------:R-:W-:-:S05]  /*11db0*/  IMAD.X R15, R8, 0x1, R0, P1 ;  /* 0x00000001080f7824 */ /* 0x000fca00008e0600 */
[----:B------:R0:W2:Y:S02]  /*11dc0*/  @!P0 LDG.E.U16 R18, desc[UR10][R14.64] ;  /* 0x0000000a0e128981 */ /* 0x0000a4000c1e1500 */
[----:B0-----:R-:W-:-:S05]  /*11dd0*/  IADD3 R14, P1, PT, R7, R2, RZ ;  /* 0x00000002070e7210 */ /* 0x001fca0007f3e0ff */
[----:B------:R-:W-:-:S05]  /*11de0*/  IMAD.X R15, R6, 0x1, R0, P1 ;  /* 0x00000001060f7824 */ /* 0x000fca00008e0600 */
[----:B------:R4:W2:Y:S02]  /*11df0*/  @!P0 LDG.E.U16 R22, desc[UR10][R14.64] ;  /* 0x0000000a0e168981 */ /* 0x0008a4000c1e1500 */
[----:B----4-:R-:W-:-:S05]  /*11e00*/  IADD3 R14, P1, PT, R5, R2, RZ ;  /* 0x00000002050e7210 */ /* 0x010fca0007f3e0ff */
[----:B------:R-:W-:-:S05]  /*11e10*/  IMAD.X R15, R3, 0x1, R0, P1 ;  /* 0x00000001030f7824 */ /* 0x000fca00008e0600 */
[----:B------:R0:W4:Y:S04]  /*11e20*/  @!P0 LDG.E.U16 R24, desc[UR10][R14.64] ;  /* 0x0000000a0e188981 */ /* 0x000128000c1e1500 */
[----:B------:R-:W0:Y:S04]  /*11e30*/  LDL R15, [R1+0x3e4] ;  /* 0x0003e400010f7983 */ /* 0x000e280000100800 */
[----:B------:R-:W-:Y:S04]  /*11e40*/  STS.U16 [R4+UR4+0x2e00], R29 ;  /* 0x002e001d04007988 */ /* 0x000fe80008000404 */
[----:B------:R-:W2:Y:S04]  /*11e50*/  LDL.LU R8, [R1+0x48] ;  /* 0x0000480001087983 */ /* 0x000ea80000300800 */
[----:B------:R1:W-:Y:S04]  /*11e60*/  STS.U16 [R4+UR4+0x3200], R11 ;  /* 0x0032000b04007988 */ /* 0x0003e80008000404 */
[----:B------:R-:W2:Y:S04]  /*11e70*/  LDL.LU R3, [R1+0x40] ;  /* 0x0000400001037983 */ /* 0x000ea80000300800 */
[----:B------:R1:W-:Y:S04]  /*11e80*/  STS.U16 [R4+UR4+0x3600], R12 ;  /* 0x0036000c04007988 */ /* 0x0003e80008000404 */
[----:B-1----:R-:W2:Y:S04]  /*11e90*/  LDL.LU R11, [R1+0x3c] ;  /* 0x00003c00010b7983 */ /* 0x002ea80000300800 */
[----:B------:R-:W2:Y:S04]  /*11ea0*/  LDL.LU R10, [R1+0x38] ;  /* 0x00003800010a7983 */ /* 0x000ea80000300800 */
[----:B------:R1:W-:Y:S04]  /*11eb0*/  STS.U16 [R4+UR4+0x3a00], R13 ;  /* 0x003a000d04007988 */ /* 0x0003e80008000404 */
[----:B------:R-:W2:Y:S04]  /*11ec0*/  LDL.LU R12, [R1+0x34] ;  /* 0x00003400010c7983 */ /* 0x000ea80000300800 */
[----:B------:R1:W-:Y:S04]  /*11ed0*/  STS.U16 [R4+UR4+0x3e00], R27 ;  /* 0x003e001b04007988 */ /* 0x0003e80008000404 */
[----:B-1----:R-:W2:Y:S04]  /*11ee0*/  LDL.LU R13, [R1+0x30] ;  /* 0x00003000010d7983 */ /* 0x002ea80000300800 */
[----:B------:R-:W2:Y:S04]  /*11ef0*/  LDL.LU R27, [R1+0x2c] ;  /* 0x00002c00011b7983 */ /* 0x000ea80000300800 */
[----:B------:R-:W2:Y:S04]  /*11f00*/  LDL.LU R20, [R1+0x98] ;  /* 0x0000980001147983 */ /* 0x000ea80000300800 */
[----:B------:R-:W2:Y:S04]  /*11f10*/  LDL.LU R21, [R1+0x88] ;  /* 0x0000880001157983 */ /* 0x000ea80000300800 */
[----:B------:R-:W2:Y:S04]  /*11f20*/  LDL.LU R7, [R1+0x78] ;  /* 0x0000780001077983 */ /* 0x000ea80000300800 */
[----:B------:R-:W2:Y:S04]  /*11f30*/  LDL.LU R6, [R1+0x64] ;  /* 0x0000640001067983 */ /* 0x000ea80000300800 */
[----:B------:R-:W2:Y:S04]  /*11f40*/  LDL.LU R5, [R1+0x1c] ;  /* 0x00001c0001057983 */ /* 0x000ea80000300800 */
[----:B------:R-:W2:Y:S04]  /*11f50*/  LDL.LU R23, [R1+0x14] ;  /* 0x0000140001177983 */ /* 0x000ea80000300800 */
[----:B------:R-:W2:Y:S04]  /*11f60*/  LDL.LU R25, [R1+0x10] ;  /* 0x0000100001197983 */ /* 0x000ea80000300800 */
[----:B------:R-:W2:Y:S01]  /*11f70*/  LDL.LU R29, [R1+0xc] ;  /* 0x00000c00011d7983 */ /* 0x000ea20000300800 */
[----:B0-----:R-:W-:-:S03]  /*11f80*/  IADD3 R14, P1, PT, R15, R2, RZ ;  /* 0x000000020f0e7210 */ /* 0x001fc60007f3e0ff */
[----:B------:R-:W2:Y:S01]  /*11f90*/  LDL R15, [R1+0x1dc] ;  /* 0x0001dc00010f7983 */ /* 0x000ea20000100800 */
[----:B------:R-:W-:Y:S01]  /*11fa0*/  PRMT R26, RZ, 0x7610, R26 ;  /* 0x00007610ff1a7816 */ /* 0x000fe2000000001a */
[----:B--2---:R-:W-:-:S05]  /*11fb0*/  IMAD.X R15, R15, 0x1, R0, P1 ;  /* 0x000000010f0f7824 */ /* 0x004fca00008e0600 */
[----:B------:R0:W2:Y:S04]  /*11fc0*/  @!P0 LDG.E.U16 R26, desc[UR10][R14.64] ;  /* 0x0000000a0e1a8981 */ /* 0x0000a8000c1e1500 */
[----:B------:R-:W2:Y:S04]  /*11fd0*/  LDL.LU R14, [R1+0x44] ;  /* 0x00004400010e7983 */ /* 0x000ea80000300800 */
[----:B------:R-:W0:Y:S04]  /*11fe0*/  LDL R15, [R1+0x3c4] ;  /* 0x0003c400010f7983 */ /* 0x000e280000100800 */
[----:B--2---:R0:W-:Y:S02]  /*11ff0*/  STS.U16 [R4+UR4+0x200], R14 ;  /* 0x0002000e04007988 */ /* 0x0041e40008000404 */
[----:B0-----:R-:W-:-:S02]  /*12000*/  IADD3 R14, P1, PT, R15, R2, RZ ;  /* 0x000000020f0e7210 */ /* 0x001fc40007f3e0ff */
[----:B------:R-:W2:Y:S01]  /*12010*/  LDL R15, [R1+0x1d8] ;  /* 0x0001d800010f7983 */ /* 0x000ea20000100800 */
[----:B------:R-:W0:Y:S01]  /*12020*/  S2R R4, SR_TID.X ;  /* 0x0000000000047919 */ /* 0x000e220000002100 */
[----:B------:R-:W-:Y:S02]  /*12030*/  PRMT R28, RZ, 0x7610, R28 ;  /* 0x00007610ff1c7816 */ /* 0x000fe4000000001c */
[----:B------:R1:W-:Y:S04]  /*12040*/  STL [R1+0xb50], R2 ;  /* 0x000b500201007387 */ /* 0x0003e80000100800 */
[----:B-1----:R-:W3:Y:S04]  /*12050*/  LDL.LU R2, [R1+0xac] ;  /* 0x0000ac0001027983 */ /* 0x002ee80000300800 */
[----:B------:R1:W-:Y:S01]  /*12060*/  STL [R1+0x6f4], R0 ;  /* 0x0006f40001007387 */ /* 0x0003e20000100800 */
[----:B0-----:R-:W-:-:S05]  /*12070*/  LOP3.LUT R4, R4, 0x3f, RZ, 0xc0, !PT ;  /* 0x0000003f04047812 */ /* 0x001fca00078ec0ff */
[----:B------:R-:W-:Y:S02]  /*12080*/  IMAD.SHL.U32 R4, R4, 0x2, RZ ;  /* 0x0000000204047824 */ /* 0x000fe400078e00ff */
[----:B--2---:R-:W-:Y:S02]  /*12090*/  IMAD.X R15, R15, 0x1, R0, P1 ;  /* 0x000000010f0f7824 */ /* 0x004fe400008e0600 */
[----:B-1----:R-:W2:Y:S04]  /*120a0*/  LDL.LU R0, [R1+0xb8] ;  /* 0x0000b80001007983 */ /* 0x002ea80000300800 */
[----:B------:R0:W2:Y:S02]  /*120b0*/  @!P0 LDG.E.U16 R28, desc[UR10][R14.64] ;  /* 0x0000000a0e1c8981 */ /* 0x0000a4000c1e1500 */
[----:B0-----:R-:W-:-:S02]  /*120c0*/  LOP3.LUT R14, R4, 0x40, RZ, 0x3c, !PT ;  /* 0x00000040040e7812 */ /* 0x001fc400078e3cff */
[----:B------:R-:W2:Y:S04]  /*120d0*/  LDL.LU R4, [R1+0x28] ;  /* 0x0000280001047983 */ /* 0x000ea80000300800 */
[----:B------:R-:W3:Y:S04]  /*120e0*/  LDL.LU R15, [R1+0x18] ;  /* 0x00001800010f7983 */ /* 0x000ee80000300800 */
[----:B------:R0:W-:Y:S04]  /*120f0*/  STS.U16 [R14+UR4+0x600], R8 ;  /* 0x000600080e007988 */ /* 0x0001e80008000404 */
[----:B------:R1:W-:Y:S04]  /*12100*/  STS.U16 [R14+UR4+0xa00], R3 ;  /* 0x000a00030e007988 */ /* 0x0003e80008000404 */
[----:B------:R4:W-:Y:S04]  /*12110*/  STS.U16 [R14+UR4+0xe00], R11 ;  /* 0x000e000b0e007988 */ /* 0x0009e80008000404 */
[----:B0-----:R-:W3:Y:S04]  /*12120*/  LDL.LU R8, [R1+0xd04] ;  /* 0x000d040001087983 */ /* 0x001ee80000300800 */
[----:B-1----:R-:W3:Y:S04]  /*12130*/  LDL.LU R3, [R1+0xd00] ;  /* 0x000d000001037983 */ /* 0x002ee80000300800 */
[----:B----4-:R-:W4:Y:S04]  /*12140*/  LDL.LU R11, [R1+0xcfc] ;  /* 0x000cfc00010b7983 */ /* 0x010f280000300800 */
[----:B------:R0:W-:Y:S04]  /*12150*/  STS.U16 [R14+UR4+0x1200], R10 ;  /* 0x0012000a0e007988 */ /* 0x0001e80008000404 */
[----:B------:R1:W-:Y:S04]  /*12160*/  STS.U16 [R14+UR4+0x1600], R12 ;  /* 0x0016000c0e007988 */ /* 0x0003e80008000404 */
[----:B0-----:R-:W4:Y:S04]  /*12170*/  LDL.LU R10, [R1+0xcf8] ;  /* 0x000cf800010a7983 */ /* 0x001f280000300800 */
[----:B-1----:R-:W4:Y:S04]  /*12180*/  LDL.LU R12, [R1+0xcf4] ;  /* 0x000cf400010c7983 */ /* 0x002f280000300800 */
[----:B------:R0:W-:Y:S04]  /*12190*/  STS.U16 [R14+UR4+0x1a00], R13 ;  /* 0x001a000d0e007988 */ /* 0x0001e80008000404 */
[----:B------:R1:W-:Y:S04]  /*121a0*/  STS.U16 [R14+UR4+0x1e00], R27 ;  /* 0x001e001b0e007988 */ /* 0x0003e80008000404 */
[----:B0-----:R-:W4:Y:S04]  /*121b0*/  LDL.LU R13, [R1+0xcf0] ;  /* 0x000cf000010d7983 */ /* 0x001f280000300800 */
[----:B-1----:R-:W4:Y:S04]  /*121c0*/  LDL.LU R27, [R1+0xcec] ;  /* 0x000cec00011b7983 */ /* 0x002f280000300800 */
[----:B--2---:R0:W-:Y:S02]  /*121d0*/  STS.U16 [R14+UR4+0x2200], R4 ;  /* 0x002200040e007988 */ /* 0x0041e40008000404 */
[----:B0-----:R-:W0:Y:S02]  /*121e0*/  S2R R4, SR_TID.X ;  /* 0x0000000000047919 */ /* 0x001e240000002100 */
[----:B---3--:R1:W-:Y:S01]  /*121f0*/  STS.U16 [R14+UR4+0x2600], R15 ;  /* 0x0026000f0e007988 */ /* 0x0083e20008000404 */
[----:B0-----:R-:W-:-:S05]  /*12200*/  LOP3.LUT R4, R4, 0x3f, RZ, 0xc0, !PT ;  /* 0x0000003f04047812 */ /* 0x001fca00078ec0ff */
[----:B------:R-:W-:-:S05]  /*12210*/  IMAD.SHL.U32 R4, R4, 0x2, RZ ;  /* 0x0000000204047824 */ /* 0x000fca00078e00ff */
[----:B-1----:R-:W-:-:S05]  /*12220*/  LOP3.LUT R14, R4, 0x50, RZ, 0x3c, !PT ;  /* 0x00000050040e7812 */ /* 0x002fca00078e3cff */
[----:B------:R0:W-:Y:S04]  /*12230*/  STS.U16 [R14+UR4+0x3a80], R7 ;  /* 0x003a80070e007988 */ /* 0x0001e80008000404 */
[----:B------:R1:W-:Y:S04]  /*12240*/  STS.U16 [R14+UR4+0x3e80], R6 ;  /* 0x003e80060e007988 */ /* 0x0003e80008000404 */
[----:B------:R2:W-:Y:S04]  /*12250*/  STS.U16 [R14+UR4+0x280], R5 ;  /* 0x000280050e007988 */ /* 0x0005e80008000404 */
[----:B0-----:R-:W3:Y:S04]  /*12260*/  LDL.LU R7, [R1+0xc0] ;  /* 0x0000c00001077983 */ /* 0x001ee80000300800 */
[----:B-1----:R-:W3:Y:S04]  /*12270*/  LDL.LU R6, [R1+0xb4] ;  /* 0x0000b40001067983 */ /* 0x002ee80000300800 */
[----:B--2---:R-:W2:Y:S04]  /*12280*/  LDL.LU R5, [R1+0xa4] ;  /* 0x0000a40001057983 */ /* 0x004ea80000300800 */
[----:B------:R0:W-:Y:S04]  /*12290*/  STS.U16 [R14+UR4+0x680], R23 ;  /* 0x000680170e007988 */ /* 0x0001e80008000404 */
[----:B------:R1:W-:Y:S04]  /*122a0*/  STS.U16 [R14+UR4+0xa80], R25 ;  /* 0x000a80190e007988 */ /* 0x0003e80008000404 */
[----:B------:R4:W-:Y:S04]  /*122b0*/  STS.U16 [R14+UR4+0xe80], R29 ;  /* 0x000e801d0e007988 */ /* 0x0009e80008000404 */
[----:B0-----:R-:W2:Y:S04]  /*122c0*/  LDL.LU R23, [R1+0x94] ;  /* 0x0000940001177983 */ /* 0x001ea80000300800 */
[----:B-1----:R-:W2:Y:S04]  /*122d0*/  LDL.LU R25, [R1+0x80] ;  /* 0x0000800001197983 */ /* 0x002ea80000300800 */
[----:B----4-:R-:W4:Y:S04]  /*122e0*/  LDL.LU R29, [R1+0x68] ;  /* 0x00006800011d7983 */ /* 0x010f280000300800 */
[----:B------:R0:W-:Y:S02]  /*122f0*/  STS.U16 [R14+UR4+0x3680], R21 ;  /* 0x003680150e007988 */ /* 0x0001e40008000404 */
[----:B0-----:R-:W0:Y:S02]  /*12300*/  S2R R21, SR_TID.X ;  /* 0x0000000000157919 */ /* 0x001e240000002100 */
[----:B------:R0:W-:Y:S04]  /*12310*/  STS.U16 [R14+UR4+0x1a80], R12 ;  /* 0x001a800c0e007988 */ /* 0x0001e80008000404 */
[----:B------:R-:W-:Y:S04]  /*12320*/  STS.U16 [R14+UR4+0x1e80], R10 ;  /* 0x001e800a0e007988 */ /* 0x000fe80008000404 */
[----:B------:R1:W-:Y:S04]  /*12330*/  STS.U16 [R14+UR4+0x1680], R13 ;  /* 0x0016800d0e007988 */ /* 0x0003e80008000404 */
[----:B------:R0:W-:Y:S04]  /*12340*/  STS.U16 [R14+UR4+0x2680], R3 ;  /* 0x002680030e007988 */ /* 0x0001e80008000404 */
[----:B------:R-:W-:Y:S01]  /*12350*/  STS.U16 [R14+UR4+0x2a80], R0 ;  /* 0x002a80000e007988 */ /* 0x000fe20008000404 */
[----:B0-----:R-:W-:-:S02]  /*12360*/  SHF.R.S32.HI R12, RZ, 0x2, R21 ;  /* 0x00000002ff0c7819 */ /* 0x001fc40000011415 */
[C---:B-1----:R-:W-:Y:S02]  /*12370*/  LOP3.LUT R13, R21.reuse, 0x7, RZ, 0xc0, !PT ;  /* 0x00000007150d7812 */ /* 0x042fe400078ec0ff */
[----:B------:R-:W-:Y:S01]  /*12380*/  SGXT R10, R12, 0x1 ;  /* 0x000000010c0a781a */ /* 0x000fe20000000200 */
[----:B------:R-:W-:Y:S01]  /*12390*/  IMAD.SHL.U32 R12, R21, 0x20, RZ ;  /* 0x00000020150c7824 */ /* 0x000fe200078e00ff */
[----:B------:R-:W-:Y:S02]  /*123a0*/  STS.U16 [R14+UR4+0x2e80], R2 ;  /* 0x002e80020e007988 */ /* 0x000fe40008000404 */
[----:B------:R-:W-:Y:S01]  /*123b0*/  LOP3.LUT R3, R10, 0x90, RZ, 0xc0, !PT ;  /* 0x000000900a037812 */ /* 0x000fe200078ec0ff */
[----:B------:R-:W-:Y:S01]  /*123c0*/  IMAD R13, R13, 0x90, RZ ;  /* 0x000000900d0d7824 */ /* 0x000fe200078e02ff */
[----:B------:R-:W-:Y:S01]  /*123d0*/  STS.U16 [R14+UR4+0x3280], R20 ;  /* 0x003280140e007988 */ /* 0x000fe20008000404 */
[----:B------:R-:W-:-:S03]  /*123e0*/  IMAD.SHL.U32 R10, R21, 0x2, RZ ;  /* 0x00000002150a7824 */ /* 0x000fc600078e00ff */
[----:B------:R-:W-:Y:S04]  /*123f0*/  STS.U16 [R14+UR4+0x1280], R27 ;  /* 0x0012801b0e007988 */ /* 0x000fe80008000404 */
[----:B------:R0:W-:Y:S04]  /*12400*/  STS.U16 [R14+UR4+0x2280], R11 ;  /* 0x0022800b0e007988 */ /* 0x0001e80008000404 */
[----:B0-----:R-:W4:Y:S01]  /*12410*/  LDL.LU R14, [R1+0xc4] ;  /* 0x0000c400010e7983 */ /* 0x001f220000300800 */
[----:B------:R-:W-:-:S03]  /*12420*/  LOP3.LUT R11, R3, 0x60, R12, 0xf8, !PT ;  /* 0x00000060030b7812 */ /* 0x000fc600078ef80c */
[----:B------:R-:W4:Y:S01]  /*12430*/  LDL.LU R27, [R1+0xbc] ;  /* 0x0000bc00011b7983 */ /* 0x000f220000300800 */
[----:B------:R-:W-:-:S03]  /*12440*/  LOP3.LUT R3, R13, 0x30, R10, 0x78, !PT ;  /* 0x000000300d037812 */ /* 0x000fc600078e780a */
[----:B------:R-:W4:Y:S01]  /*12450*/  LDL.LU R15, [R1+0xb0] ;  /* 0x0000b000010f7983 */ /* 0x000f220000300800 */
[----:B------:R-:W-:Y:S01]  /*12460*/  LOP3.LUT R11, R11, 0x10, R10, 0x78, !PT ;  /* 0x000000100b0b7812 */ /* 0x000fe200078e780a */
[----:B------:R-:W-:Y:S02]  /*12470*/  IMAD.SHL.U32 R13, R21, 0x10, RZ ;  /* 0x00000010150d7824 */ /* 0x000fe400078e00ff */
[----:B------:R-:W4:Y:S01]  /*12480*/  LDL.LU R0, [R1+0xa0] ;  /* 0x0000a00001007983 */ /* 0x000f220000300800 */
[----:B------:R-:W-:-:S03]  /*12490*/  LOP3.LUT R10, R4, 0x60, RZ, 0x3c, !PT ;  /* 0x00000060040a7812 */ /* 0x000fc600078e3cff */
[----:B------:R-:W4:Y:S04]  /*124a0*/  LDL.LU R2, [R1+0x90] ;  /* 0x0000900001027983 */ /* 0x000f280000300800 */
[----:B------:R-:W4:Y:S04]  /*124b0*/  LDL.LU R20, [R1+0x7c] ;  /* 0x00007c0001147983 */ /* 0x000f280000300800 */
[----:B------:R-:W4:Y:S04]  /*124c0*/  LDL.LU R21, [R1+0x5c] ;  /* 0x00005c0001157983 */ /* 0x000f280000300800 */
[----:B------:R-:W4:Y:S01]  /*124d0*/  LDL.LU R4, [R1+0x8] ;  /* 0x0000080001047983 */ /* 0x000f220000300800 */
[----:B------:R-:W0:Y:S01]  /*124e0*/  S2UR UR7, SR_CgaCtaId ;  /* 0x00000000000779c3 */ /* 0x000e220000008800 */
[----:B------:R-:W-:Y:S01]  /*124f0*/  UMOV UR6, 0x400 ;  /* 0x0000040000067882 */ /* 0x000fe20000000000 */
[----:B------:R-:W-:-:S02]  /*12500*/  LOP3.LUT R13, R13, 0x100, RZ, 0xc0, !PT ;  /* 0x000001000d0d7812 */ /* 0x000fc400078ec0ff */
[----:B------:R-:W-:Y:S02]  /*12510*/  LOP3.LUT R3, R3, 0x400, R12, 0xf8, !PT ;  /* 0x0000040003037812 */ /* 0x000fe400078ef80c */
[----:B------:R-:W4:Y:S01]  /*12520*/  LDL.LU R12, [R1] ;  /* 0x00000000010c7983 */ /* 0x000f220000300800 */
[----:B0-----:R-:W-:-:S06]  /*12530*/  ULEA UR6, UR7, UR6, 0x18 ;  /* 0x0000000607067291 */ /* 0x001fcc000f8ec0ff */
[----:B------:R-:W-:Y:S02]  /*12540*/  IADD3 R13, PT, PT, R11, UR6, R13 ;  /* 0x000000060b0d7c10 */ /* 0x000fe4000fffe00d */
[----:B------:R-:W4:Y:S04]  /*12550*/  LDL.LU R11, [R1+0x4] ;  /* 0x00000400010b7983 */ /* 0x000f280000300800 */
[----:B---3--:R0:W-:Y:S04]  /*12560*/  STS.U16 [R10+UR4+0x2b00], R7 ;  /* 0x002b00070a007988 */ /* 0x0081e80008000404 */
[----:B------:R1:W-:Y:S04]  /*12570*/  STS.U16 [R10+UR4+0x2f00], R6 ;  /* 0x002f00060a007988 */ /* 0x0003e80008000404 */
[----:B--2---:R2:W-:Y:S04]  /*12580*/  STS.U16 [R10+UR4+0x3300], R5 ;  /* 0x003300050a007988 */ /* 0x0045e80008000404 */
[----:B0-----:R-:W3:Y:S04]  /*12590*/  LDL.LU R7, [R1+0xce8] ;  /* 0x000ce80001077983 */ /* 0x001ee80000300800 */
[----:B-1----:R-:W3:Y:S04]  /*125a0*/  LDL.LU R6, [R1+0xce4] ;  /* 0x000ce40001067983 */ /* 0x002ee80000300800 */
[----:B--2---:R-:W2:Y:S04]  /*125b0*/  LDL.LU R5, [R1+0xce0] ;  /* 0x000ce00001057983 */ /* 0x004ea80000300800 */
[----:B------:R-:W-:Y:S04]  /*125c0*/  STL [R1+0x130], R13 ;  /* 0x0001300d01007387 */ /* 0x000fe80000100800 */
[----:B------:R0:W-:Y:S04]  /*125d0*/  STS.U16 [R10+UR4+0x3700], R23 ;  /* 0x003700170a007988 */ /* 0x0001e80008000404 */
[----:B------:R1:W-:Y:S04]  /*125e0*/  STS.U16 [R10+UR4+0x3b00], R25 ;  /* 0x003b00190a007988 */ /* 0x0003e80008000404 */
[----:B----4-:R4:W-:Y:S04]  /*125f0*/  STS.U16 [R10+UR4+0x3f00], R29 ;  /* 0x003f001d0a007988 */ /* 0x0109e80008000404 */
[----:B0-----:R-:W2:Y:S04]  /*12600*/  LDL.LU R23, [R1+0xcdc] ;  /* 0x000cdc0001177983 */ /* 0x001ea80000300800 */
[----:B-1----:R-:W2:Y:S04]  /*12610*/  LDL.LU R25, [R1+0xcd8] ;  /* 0x000cd80001197983 */ /* 0x002ea80000300800 */
[----:B----4-:R-:W4:Y:S04]  /*12620*/  LDL.LU R29, [R1+0xcd4] ;  /* 0x000cd400011d7983 */ /* 0x010f280000300800 */
[----:B------:R-:W-:Y:S04]  /*12630*/  STS.U16 [R10+UR4+0x2700], R8 ;  /* 0x002700080a007988 */ /* 0x000fe80008000404 */
[----:B------:R0:W-:Y:S02]  /*12640*/  STS.U16 [R10+UR4+0x300], R4 ;  /* 0x000300040a007988 */ /* 0x0001e40008000404 */
[----:B0-----:R-:W0:Y:S02]  /*12650*/  S2R R4, SR_TID.X ;  /* 0x0000000000047919 */ /* 0x001e240000002100 */
[----:B------:R-:W-:Y:S04]  /*12660*/  STS.U16 [R10+UR4+0xb00], R12 ;  /* 0x000b000c0a007988 */ /* 0x000fe80008000404 */
[----:B------:R1:W-:Y:S01]  /*12670*/  STS.U16 [R10+UR4+0x700], R11 ;  /* 0x0007000b0a007988 */ /* 0x0003e20008000404 */
[----:B0-----:R-:W-:-:S05]  /*12680*/  LOP3.LUT R4, R4, 0x3f, RZ, 0xc0, !PT ;  /* 0x0000003f04047812 */ /* 0x001fca00078ec0ff */
[----:B------:R-:W-:-:S05]  /*12690*/  IMAD.SHL.U32 R4, R4, 0x2, RZ ;  /* 0x0000000204047824 */ /* 0x000fca00078e00ff */
[----:B-1----:R-:W-:Y:S01]  /*126a0*/  LOP3.LUT R11, R4, 0x70, RZ, 0x3c, !PT ;  /* 0x00000070040b7812 */ /* 0x002fe200078e3cff */
[----:B---3--:R-:W-:Y:S04]  /*126b0*/  STS.U16 [R10+UR4+0x2300], R7 ;  /* 0x002300070a007988 */ /* 0x008fe80008000404 */
[----:B------:R-:W-:Y:S04]  /*126c0*/  STS.U16 [R10+UR4+0x1f00], R6 ;  /* 0x001f00060a007988 */ /* 0x000fe80008000404 */
[----:B--2---:R-:W-:Y:S04]  /*126d0*/  STS.U16 [R10+UR4+0x1b00], R5 ;  /* 0x001b00050a007988 */ /* 0x004fe80008000404 */
[----:B------:R-:W-:Y:S04]  /*126e0*/  STS.U16 [R10+UR4+0x1700], R23 ;  /* 0x001700170a007988 */ /* 0x000fe80008000404 */
[----:B------:R-:W-:Y:S04]  /*126f0*/  STS.U16 [R10+UR4+0x1300], R25 ;  /* 0x001300190a007988 */ /* 0x000fe80008000404 */
[----:B----4-:R0:W-:Y:S04]  /*12700*/  STS.U16 [R10+UR4+0xf00], R29 ;  /* 0x000f001d0a007988 */ /* 0x0101e80008000404 */
[----:B------:R-:W-:Y:S04]  /*12710*/  STS.U16 [R11+UR4+0x2780], R14 ;  /* 0x0027800e0b007988 */ /* 0x000fe80008000404 */
        /* <DEDUP_REMOVED lines=14> */
[----:B------:R-:W-:Y:S01]  /*12800*/  STS.U16 [R11+UR4+0x2380], R28 ;  /* 0x0023801c0b007988 */ /* 0x000fe20008000404 */
[----:B------:R-:W-:Y:S01]  /*12810*/  BAR.SYNC.DEFER_BLOCKING 0x0 ;  /* 0x0000000000007b1d */ /* 0x000fe20000010000 */
[----:B0-----:R-:W-:-:S05]  /*12820*/  IMAD.MOV.U32 R10, RZ, RZ, R13 ;  /* 0x000000ffff0a7224 */ /* 0x001fca00078e000d */
[----:B------:R-:W0:Y:S04]  /*12830*/  LDSM.16.M88.4 R12, [R3+UR6] ;  /* 0x00000006030c783b */ /* 0x000e280008000200 */
[----:B------:R-:W-:Y:S04]  /*12840*/  LDSM.16.M88.4 R24, [R3+UR6+0x1000] ;  /* 0x001000060318783b */ /* 0x000fe80008000200 */
[----:B------:R-:W-:Y:S04]  /*12850*/  STL [R1+0xcd0], R10 ;  /* 0x000cd00a01007387 */ /* 0x000fe80000100800 */
[----:B------:R-:W-:Y:S04]  /*12860*/  LDSM.16.MT88.4 R4, [R10+0x4000] ;  /* 0x004000000a04783b */ /* 0x000fe80000004200 */
[----:B------:R-:W-:Y:S01]  /*12870*/  LDSM.16.M88.4 R16, [R3+UR6+0x2000] ;  /* 0x002000060310783b */ /* 0x000fe20008000200 */
[----:B0-----:R-:W-:Y:S01]  /*12880*/  IMAD.MOV.U32 R2, RZ, RZ, R12 ;  /* 0x000000ffff027224 */ /* 0x001fe200078e000c */
[----:B------:R-:W-:Y:S01]  /*12890*/  MOV R22, R15 ;  /* 0x0000000f00167202 */ /* 0x000fe20000000f00 */
[----:B------:R-:W-:-:S02]  /*128a0*/  IMAD.MOV.U32 R0, RZ, RZ, R13 ;  /* 0x000000ffff007224 */ /* 0x000fc400078e000d */
[----:B------:R-:W-:Y:S02]  /*128b0*/  IMAD.MOV.U32 R23, RZ, RZ, R14 ;  /* 0x000000ffff177224 */ /* 0x000fe400078e000e */
[----:B------:R-:W0:Y:S04]  /*128c0*/  LDSM.16.M88.4 R12, [R3+UR6+0x800] ;  /* 0x00080006030c783b */ /* 0x000e280008000200 */
[----:B------:R1:W-:Y:S04]  /*128d0*/  STL.64 [R1+0xcc8], R22 ;  /* 0x000cc81601007387 */ /* 0x0003e80000100a00 */
[----:B------:R-:W2:Y:S04]  /*128e0*/  LDL.LU.64 R20, [R1+0x620] ;  /* 0x0006200001147983 */ /* 0x000ea80000300a00 */
[----:B-1----:R-:W2:Y:S01]  /*128f0*/  LDL.LU.64 R22, [R1+0x628] ;  /* 0x0006280001167983 */ /* 0x002ea20000300a00 */
[----:B0-----:R-:W-:-:S02]  /*12900*/  IMAD.MOV.U32 R9, RZ, RZ, R12 ;  /* 0x000000ffff097224 */ /* 0x001fc400078e000c */
[----:B------:R-:W-:Y:S01]  /*12910*/  IMAD.MOV.U32 R8, RZ, RZ, R13 ;  /* 0x000000ffff087224 */ /* 0x000fe200078e000d */
[----:B------:R-:W-:Y:S04]  /*12920*/  STL.64 [R1+0x58], R14 ;  /* 0x0000580e01007387 */ /* 0x000fe80000100a00 */
[----:B------:R0:W-:Y:S01]  /*12930*/  STL.64 [R1+0xcb0], R24 ;  /* 0x000cb01801007387 */ /* 0x0001e20000100a00 */
[----:B------:R-:W-:-:S03]  /*12940*/  IMAD.MOV.U32 R29, RZ, RZ, R26 ;  /* 0x000000ffff1d7224 */ /* 0x000fc600078e001a */
[----:B------:R-:W-:Y:S01]  /*12950*/  LDSM.16.M88.4 R12, [R3+UR6+0x1800] ;  /* 0x00180006030c783b */ /* 0x000fe20008000200 */
[----:B0-----:R-:W-:Y:S02]  /*12960*/  IMAD.MOV.U32 R24, RZ, RZ, R9 ;  /* 0x000000ffff187224 */ /* 0x001fe400078e0009 */
[----:B------:R-:W-:Y:S02]  /*12970*/  IMAD.MOV.U32 R25, RZ, RZ, R8 ;  /* 0x000000ffff197224 */ /* 0x000fe400078e0008 */
[----:B------:R-:W0:Y:S04]  /*12980*/  LDSM.16.M88.4 R8, [R3+UR6+0x2800] ;  /* 0x002800060308783b */ /* 0x000e280008000200 */
[----:B------:R1:W-:Y:S04]  /*12990*/  STL.64 [R1+0xcc0], R24 ;  /* 0x000cc01801007387 */ /* 0x0003e80000100a00 */
[----:B------:R-:W-:Y:S01]  /*129a0*/  STL [R1+0xc98], R29 ;  /* 0x000c981d01007387 */ /* 0x000fe20000100800 */
[----:B-1----:R-:W-:-:S02]  /*129b0*/  IMAD.MOV.U32 R24, RZ, RZ, R2 ;  /* 0x000000ffff187224 */ /* 0x002fc400078e0002 */
[----:B------:R-:W-:Y:S02]  /*129c0*/  IMAD.MOV.U32 R25, RZ, RZ, R0 ;  /* 0x000000ffff197224 */ /* 0x000fe400078e0000 */
[----:B0-----:R-:W-:Y:S01]  /*129d0*/  IMAD.MOV.U32 R2, RZ, RZ, R8 ;  /* 0x000000ffff027224 */ /* 0x001fe200078e0008 */
[----:B------:R-:W-:Y:S01]  /*129e0*/  STL.64 [R1+0x88], R10 ;  /* 0x0000880a01007387 */ /* 0x000fe20000100a00 */
[----:B------:R-:W-:-:S03]  /*129f0*/  IMAD.MOV.U32 R0, RZ, RZ, R9 ;  /* 0x000000ffff007224 */ /* 0x000fc600078e0009 */
[----:B------:R-:W0:Y:S04]  /*12a00*/  LDSM.16.M88.4 R8, [R3+UR6+0x3000] ;  /* 0x003000060308783b */ /* 0x000e280008000200 */
[----:B0-----:R0:W-:Y:S04]  /*12a10*/  STL.64 [R1+0xa8], R10 ;  /* 0x0000a80a01007387 */ /* 0x0011e80000100a00 */
[----:B0-----:R-:W3:Y:S04]  /*12a20*/  LDL.LU R10, [R1+0xcd0] ;  /* 0x000cd000010a7983 */ /* 0x001ee80000300800 */
[----:B------:R-:W-:Y:S04]  /*12a30*/  STL.64 [R1+0x38], R14 ;  /* 0x0000380e01007387 */ /* 0x000fe80000100a00 */
[----:B------:R-:W-:Y:S04]  /*12a40*/  STL.64 [R1+0xcb8], R12 ;  /* 0x000cb80c01007387 */ /* 0x000fe80000100a00 */
[----:B------:R-:W0:Y:S01]  /*12a50*/  LDSM.16.M88.4 R12, [R3+UR6+0x3800] ;  /* 0x00380006030c783b */ /* 0x000e220008000200 */
[----:B------:R-:W-:-:S02]  /*12a60*/  IMAD.MOV.U32 R28, RZ, RZ, R27 ;  /* 0x000000ffff1c7224 */ /* 0x000fc400078e001b */
[----:B------:R-:W-:Y:S02]  /*12a70*/  IMAD.MOV.U32 R27, RZ, RZ, R8 ;  /* 0x000000ffff1b7224 */ /* 0x000fe400078e0008 */
[----:B------:R-:W-:Y:S02]  /*12a80*/  IMAD.MOV.U32 R26, RZ, RZ, R9 ;  /* 0x000000ffff1a7224 */ /* 0x000fe400078e0009 */
[----:B0-----:R-:W-:Y:S01]  /*12a90*/  IMAD.MOV.U32 R8, RZ, RZ, R12 ;  /* 0x000000ffff087224 */ /* 0x001fe200078e000c */
[----:B------:R-:W-:Y:S04]  /*12aa0*/  STL.64 [R1+0x128], R14 ;  /* 0x0001280e01007387 */ /* 0x000fe80000100a00 */
[----:B------:R0:W-:Y:S02]  /*12ab0*/  STL.64 [R1+0x28], R18 ;  /* 0x0000281201007387 */ /* 0x0001e40000100a00 */
[----:B0-----:R-:W-:-:S02]  /*12ac0*/  IMAD.MOV.U32 R19, RZ, RZ, R8 ;  /* 0x000000ffff137224 */ /* 0x001fc400078e0008 */
[----:B------:R-:W-:Y:S01]  /*12ad0*/  STL [R1+0xc20], R3 ;  /* 0x000c200301007387 */ /* 0x000fe20000100800 */
[----:B------:R-:W-:-:S03]  /*12ae0*/  IMAD.MOV.U32 R29, RZ, RZ, R13 ;  /* 0x000000ffff1d7224 */ /* 0x000fc600078e000d */
[----:B------:R-:W4:Y:S04]  /*12af0*/  LDL.LU.64 R12, [R1+0x610] ;  /* 0x00061000010c7983 */ /* 0x000f280000300a00 */
[----:B------:R-:W4:Y:S04]  /*12b00*/  LDL.LU.64 R14, [R1+0x618] ;  /* 0x00061800010e7983 */ /* 0x000f280000300a00 */
[----:B---3--:R-:W0:Y:S04]  /*12b10*/  LDSM.16.MT88.4 R8, [R10+0x4200] ;  /* 0x004200000a08783b */ /* 0x008e280000004200 */
[----:B0-----:R-:W-:Y:S04]  /*12b20*/  STL.64 [R1+0xc70], R10 ;  /* 0x000c700a01007387 */ /* 0x001fe80000100a00 */
[----:B------:R0:W-:Y:S02]  /*12b30*/  STL.64 [R1+0xc68], R8 ;  /* 0x000c680801007387 */ /* 0x0001e40000100a00 */
[----:B0-----:R-:W-:Y:S01]  /*12b40*/  IMAD.MOV.U32 R8, RZ, RZ, R19 ;  /* 0x000000ffff087224 */ /* 0x001fe200078e0013 */
[----:B------:R-:W-:-:S05]  /*12b50*/  MOV R9, R29 ;  /* 0x0000001d00097202 */ /* 0x000fca0000000f00 */
[----:B------:R0:W-:Y:S02]  /*12b60*/  STL.64 [R1+0xc80], R8 ;  /* 0x000c800801007387 */ /* 0x0001e40000100a00 */
[----:B0-----:R-:W-:Y:S02]  /*12b70*/  IMAD.MOV.U32 R8, RZ, RZ, R27 ;  /* 0x000000ffff087224 */ /* 0x001fe400078e001b */
[----:B------:R-:W-:Y:S02]  /*12b80*/  IMAD.MOV.U32 R9, RZ, RZ, R26 ;  /* 0x000000ffff097224 */ /* 0x000fe400078e001a */
[----:B--2---:R-:W-:Y:S03]  /*12b90*/  HMMA.16816.F32.BF16 R24, R4, R24, R20 ;  /* 0x000000180418723c */ /* 0x004fe60000041814 */
[----:B------:R0:W-:Y:S04]  /*12ba0*/  STL.64 [R1+0xc90], R8 ;  /* 0x000c900801007387 */ /* 0x0001e80000100a00 */
[----:B------:R-:W2:-:S12]  /*12bb0*/  LDL.LU.64 R22, [R1+0xcc8] ;  /* 0x000cc80001167983 */ /* 0x000e980000300a00 */
[----:B------:R-:W-:Y:S02]  /*12bc0*/  IMAD.MOV.U32 R20, RZ, RZ, R24 ;  /* 0x000000ffff147224 */ /* 0x000fe400078e0018 */
[----:B------:R-:W-:Y:S02]  /*12bd0*/  IMAD.MOV.U32 R21, RZ, RZ, R25 ;  /* 0x000000ffff157224 */ /* 0x000fe400078e0019 */
[----:B------:R-:W4:Y:S01]  /*12be0*/  LDL.LU.64 R24, [R1+0xcc0] ;  /* 0x000cc00001187983 */ /* 0x000f220000300a00 */
[----:B0-----:R-:W-:Y:S02]  /*12bf0*/  IMAD.MOV.U32 R8, RZ, RZ, R2 ;  /* 0x000000ffff087224 */ /* 0x001fe400078e0002 */
[----:B------:R-:W-:Y:S02]  /*12c00*/  IMAD.MOV.U32 R9, RZ, RZ, R0 ;  /* 0x000000ffff097224 */ /* 0x000fe400078e0000 */
[----:B------:R-:W-:Y:S02]  /*12c10*/  IMAD.MOV.U32 R2, RZ, RZ, R26 ;  /* 0x000000ffff027224 */ /* 0x000fe400078e001a */
[----:B------:R-:W-:Y:S01]  /*12c20*/  IMAD.MOV.U32 R0, RZ, RZ, R27 ;  /* 0x000000ffff007224 */ /* 0x000fe200078e001b */
[----:B------:R-:W-:Y:S01]  /*12c30*/  STL.64 [R1+0xc78], R20 ;  /* 0x000c781401007387 */ /* 0x000fe20000100a00 */
[----:B----4-:R-:W-:Y:S03]  /*12c40*/  HMMA.16816.F32.BF16 R24, R4, R24, R12 ;  /* 0x000000180418723c */ /* 0x010fe6000004180c */
[----:B------:R-:W3:-:S15]  /*12c50*/  LDL.LU.64 R12, [R1+0xcb8] ;  /* 0x000cb800010c7983 */ /* 0x000ede0000300a00 */
[----:B------:R-:W-:Y:S01]  /*12c60*/  NOP ;  /* 0x0000000000007918 */ /* 0x000fe20000000000 */
[----:B------:R-:W-:Y:S02]  /*12c70*/  IMAD.MOV.U32 R11, RZ, RZ, R25 ;  /* 0x000000ffff0b7224 */ /* 0x000fe400078e0019 */
[----:B------:R-:W-:Y:S02]  /*12c80*/  IMAD.MOV.U32 R10, RZ, RZ, R26 ;  /* 0x000000ffff0a7224 */ /* 0x000fe400078e001a */
[----:B------:R-:W-:Y:S02]  /*12c90*/  IMAD.MOV.U32 R29, RZ, RZ, R24 ;  /* 0x000000ffff1d7224 */ /* 0x000fe400078e0018 */
[----:B------:R-:W4:Y:S04]  /*12ca0*/  LDL.LU.64 R24, [R1+0xcb0] ;  /* 0x000cb00001187983 */ /* 0x000f280000300a00 */
[----:B------:R-:W-:Y:S04]  /*12cb0*/  STL.64 [R1+0xca8], R10 ;  /* 0x000ca80a01007387 */ /* 0x000fe80000100a00 */
[----:B------:R0:W-:Y:S04]  /*12cc0*/  STL.64 [R1+0xca0], R8 ;  /* 0x000ca00801007387 */ /* 0x0001e80000100a00 */
[----:B0-----:R-:W4:Y:S04]  /*12cd0*/  LDL.LU.64 R8, [R1+0x600] ;  /* 0x0006000001087983 */ /* 0x001f280000300a00 */
[----:B------:R-:W4:Y:S01]  /*12ce0*/  LDL.LU.64 R10, [R1+0x608] ;  /* 0x00060800010a7983 */ /* 0x000f220000300a00 */
[----:B------:R-:W-:-:S02]  /*12cf0*/  IMAD.MOV.U32 R3, RZ, RZ, R27 ;  /* 0x000000ffff037224 */ /* 0x000fc400078e001b */
[----:B----4-:R-:W-:Y:S01]  /*12d00*/  HMMA.16816.F32.BF16 R24, R4, R24, R8 ;  /* 0x000000180418723c */ /* 0x010fe20000041808 */
[----:B------:R-:W4:Y:S04]  /*12d10*/  LDL.LU.64 R8, [R1+0x5e0] ;  /* 0x0005e00001087983 */ /* 0x000f280000300a00 */
[----:B------:R-:W4:-:S14]  /*12d20*/  LDL.LU.64 R10, [R1+0x5e8] ;  /* 0x0005e800010a7983 */ /* 0x000f1c0000300a00 */
[----:B------:R0:W-:Y:S04]  /*12d30*/  STL.64 [R1+0xc48], R26 ;  /* 0x000c481a01007387 */ /* 0x0001e80000100a00 */
[----:B------:R1:W-:Y:S04]  /*12d40*/  STL.64 [R1+0xc40], R24 ;  /* 0x000c401801007387 */ /* 0x0003e80000100a00 */
[----:B0-----:R-:W2:Y:S04]  /*12d50*/  LDL.LU R26, [R1+0x58] ;  /* 0x00005800011a7983 */ /* 0x001ea80000300800 */
[----:B------:R-:W2:Y:S04]  /*12d60*/  LDL.LU R27, [R1+0x5c] ;  /* 0x00005c00011b7983 */ /* 0x000ea80000300800 */
[----:B--2---:R0:W-:Y:S04]  /*12d70*/  STL.64 [R1+0xc60], R26 ;  /* 0x000c601a01007387 */ /* 0x0041e80000100a00 */
[----:B-1----:R-:W3:Y:S04]  /*12d80*/  LDL.LU.64 R24, [R1+0x5f0] ;  /* 0x0005f00001187983 */ /* 0x002ee80000300a00 */
[----:B0-----:R-:W3:Y:S01]  /*12d90*/  LDL.LU.64 R26, [R1+0x5f8] ;  /* 0x0005f800011a7983 */ /* 0x001ee20000300a00 */
[C---:B----4-:R-:W-:Y:S08]  /*12da0*/  HMMA.16816.F32.BF16 R16, R4.reuse, R16, R8 ;  /* 0x000000100410723c */ /* 0x050ff00000041808 */
[----:B---3--:R-:W-:Y:S01]  /*12db0*/  HMMA.16816.F32.BF16 R12, R4, R12, R24 ;  /* 0x0000000c040c723c */ /* 0x008fe20000041818 */
[----:B------:R-:W-:-:S02]  /*12dc0*/  IMAD.MOV.U32 R26, RZ, RZ, R23 ;  /* 0x000000ffff1a7224 */ /* 0x000fc400078e0017 */
[----:B------:R-:W-:-:S05]  /*12dd0*/  IMAD.MOV.U32 R27, RZ, RZ, R22 ;  /* 0x000000ffff1b7224 */ /* 0x000fca00078e0016 */
[----:B------:R0:W-:Y:S04]  /*12de0*/  STL.64 [R1+0xc88], R26 ;  /* 0x000c881a01007387 */ /* 0x0001e80000100a00 */
[----:B------:R-:W2:Y:S04]  /*12df0*/  LDL.LU.64 R24, [R1+0x5c0] ;  /* 0x0005c00001187983 */ /* 0x000ea80000300a00 */
[----:B0-----:R-:W2:Y:S04]  /*12e00*/  LDL.LU.64 R26, [R1+0x5c8] ;  /* 0x0005c800011a7983 */ /* 0x001ea80000300a00 */
[----:B------:R-:W3:Y:S04]  /*12e10*/  LDL.LU.64 R20, [R1+0x5b0] ;  /* 0x0005b00001147983 */ /* 0x000ee80000300a00 */
[----:B------:R-:W3:Y:S04]  /*12e20*/  LDL.LU.64 R22, [R1+0x5b8] ;  /* 0x0005b80001167983 */ /* 0x000ee80000300a00 */
[----:B------:R-:W-:Y:S04]  /*12e30*/  STL.64 [R1+0xc38], R14 ;  /* 0x000c380e01007387 */ /* 0x000fe80000100a00 */
[----:B------:R0:W-:Y:S04]  /*12e40*/  STL.64 [R1+0xc30], R12 ;  /* 0x000c300c01007387 */ /* 0x0001e80000100a00 */
[----:B0-----:R-:W4:Y:S04]  /*12e50*/  LDL.LU.64 R12, [R1+0x5d0] ;  /* 0x0005d000010c7983 */ /* 0x001f280000300a00 */
[----:B------:R-:W4:Y:S04]  /*12e60*/  LDL.LU.64 R14, [R1+0x5d8] ;  /* 0x0005d800010e7983 */ /* 0x000f280000300a00 */
[----:B------:R-:W2:Y:S04]  /*12e70*/  LDL.LU.64 R10, [R1+0xca8] ;  /* 0x000ca800010a7983 */ /* 0x000ea80000300a00 */
[----:B------:R-:W4:Y:S04]  /*12e80*/  LDL.LU.64 R8, [R1+0xca0] ;  /* 0x000ca00001087983 */ /* 0x000f280000300a00 */
[----:B------:R-:W-:Y:S04]  /*12e90*/  STL.64 [R1+0xc58], R18 ;  /* 0x000c581201007387 */ /* 0x000fe80000100a00 */
[----:B------:R0:W-:Y:S02]  /*12ea0*/  STL.64 [R1+0xc50], R16 ;  /* 0x000c501001007387 */ /* 0x0001e40000100a00 */
[----:B0-----:R-:W-:-:S02]  /*12eb0*/  IMAD.MOV.U32 R16, RZ, RZ, R29 ;  /* 0x000000ffff107224 */ /* 0x001fc400078e001d */
[----:B------:R-:W3:Y:S01]  /*12ec0*/  LDL.LU R29, [R1+0xc98] ;  /* 0x000c9800011d7983 */ /* 0x000ee20000300800 */
[----:B--2---:R-:W-:Y:S01]  /*12ed0*/  IMAD.MOV.U32 R17, RZ, RZ, R11 ;  /* 0x000000ffff117224 */ /* 0x004fe200078e000b */
[----:B------:R-:W-:Y:S02]  /*12ee0*/  MOV R18, R10 ;  /* 0x0000000a00127202 */ /* 0x000fe40000000f00 */
[----:B----4-:R-:W-:-:S15]  /*12ef0*/  HMMA.16816.F32.BF16 R8, R4, R8, R12 ;  /* 0x000000080408723c */ /* 0x010fde000004180c */
[----:B------:R-:W-:-:S04]  /*12f00*/  NOP ;  /* 0x0000000000007918 */ /* 0x000fc80000000000 */
[----:B------:R0:W-:Y:S04]  /*12f10*/  STL.64 [R1+0x70], R8 ;  /* 0x0000700801007387 */ /* 0x0001e80000100a00 */
[----:B0-----:R-:W2:Y:S01]  /*12f20*/  LDL.LU.64 R8, [R1+0xc90] ;  /* 0x000c900001087983 */ /* 0x001ea20000300a00 */
[----:B------:R-:W-:Y:S02]  /*12f30*/  IMAD.MOV.U32 R13, RZ, RZ, R10 ;  /* 0x000000ffff0d7224 */ /* 0x000fe400078e000a */
[----:B------:R-:W-:Y:S02]  /*12f40*/  IMAD.MOV.U32 R12, RZ, RZ, R11 ;  /* 0x000000ffff0c7224 */ /* 0x000fe400078e000b */
[----:B------:R-:W-:Y:S01]  /*12f50*/  IMAD.MOV.U32 R19, RZ, RZ, R3 ;  /* 0x000000ffff137224 */ /* 0x000fe200078e0003 */
[----:B--2---:R-:W-:Y:S01]  /*12f60*/  HMMA.16816.F32.BF16 R8, R4, R8, R24 ;  /* 0x000000080408723c */ /* 0x004fe20000041818 */
[----:B------:R-:W2:-:S15]  /*12f70*/  LDL.LU.64 R26, [R1+0xc88] ;  /* 0x000c8800011a7983 */ /* 0x000e9e0000300a00 */
[----:B------:R-:W-:-:S03]  /*12f80*/  NOP ;  /* 0x0000000000007918 */ /* 0x000fc60000000000 */
[----:B------:R0:W-:Y:S01]  /*12f90*/  STL [R1+0x90], R8 ;  /* 0x0000900801007387 */ /* 0x0001e20000100800 */
[----:B------:R-:W-:-:S03]  /*12fa0*/  IMAD.MOV.U32 R3, RZ, RZ, R9 ;  /* 0x000000ffff037224 */ /* 0x000fc600078e0009 */
[----:B------:R1:W-:Y:S04]  /*12fb0*/  STL.64 [R1+0x98], R10 ;  /* 0x0000980a01007387 */ /* 0x0003e80000100a00 */
[----:B0-----:R-:W3:Y:S02]  /*12fc0*/  LDL.LU.64 R8, [R1+0xc80] ;  /* 0x000c800001087983 */ /* 0x001ee40000300a00 */
[----:B---3--:R-:W-:Y:S02]  /*12fd0*/  HMMA.16816.F32.BF16 R4, R4, R8, R20 ;  /* 0x000000080404723c */ /* 0x008fe40000041814 */
[----:B------:R-:W2:Y:S04]  /*12fe0*/  LDL.LU.64 R20, [R1+0xc78] ;  /* 0x000c780001147983 */ /* 0x000ea80000300a00 */
[----:B-1----:R-:W2:Y:S04]  /*12ff0*/  LDL.LU.64 R10, [R1+0xc70] ;  /* 0x000c7000010a7983 */ /* 0x002ea80000300a00 */
[----:B------:R-:W2:Y:S09]  /*13000*/  LDL.LU.64 R8, [R1+0xc68] ;  /* 0x000c680001087983 */ /* 0x000eb20000300a00 */
[----:B------:R-:W-:-:S02]  /*13010*/  IMAD.MOV.U32 R23, RZ, RZ, R6 ;  /* 0x000000ffff177224 */ /* 0x000fc400078e0006 */
[----:B------:R-:W-:Y:S01]  /*13020*/  IMAD.MOV.U32 R22, RZ, RZ, R7 ;  /* 0x000000ffff167224 */ /* 0x000fe200078e0007 */
[----:B------:R-:W3:Y:S04]  /*13030*/  LDL.LU R6, [R1+0x88] ;  /* 0x0000880001067983 */ /* 0x000ee80000300800 */
[----:B------:R-:W3:Y:S01]  /*13040*/  LDL.LU R7, [R1+0x8c] ;  /* 0x00008c0001077983 */ /* 0x000ee20000300800 */
[----:B------:R-:W-:Y:S02]  /*13050*/  IMAD.MOV.U32 R15, RZ, RZ, R28 ;  /* 0x000000ffff0f7224 */ /* 0x000fe400078e001c */
[----:B------:R-:W-:Y:S02]  /*13060*/  IMAD.MOV.U32 R14, RZ, RZ, R29 ;  /* 0x000000ffff0e7224 */ /* 0x000fe400078e001d */
[----:B------:R-:W-:-:S02]  /*13070*/  IMAD.MOV.U32 R28, RZ, RZ, R5 ;  /* 0x000000ffff1c7224 */ /* 0x000fc400078e0005 */
[----:B------:R-:W-:Y:S01]  /*13080*/  IMAD.MOV.U32 R29, RZ, RZ, R4 ;  /* 0x000000ffff1d7224 */ /* 0x000fe200078e0004 */
[----:B---3--:R0:W-:Y:S04]  /*13090*/  STL.64 [R1+0xc28], R6 ;  /* 0x000c280601007387 */ /* 0x0081e80000100a00 */
[----:B0-----:R-:W3:Y:S04]  /*130a0*/  LDL.LU R6, [R1+0x28] ;  /* 0x0000280001067983 */ /* 0x001ee80000300800 */
[----:B------:R-:W3:Y:S04]  /*130b0*/  LDL.LU R7, [R1+0x2c] ;  /* 0x00002c0001077983 */ /* 0x000ee80000300800 */
[----:B------:R0:W-:Y:S04]  /*130c0*/  STL [R1+0xc0c], R22 ;  /* 0x000c0c1601007387 */ /* 0x0001e80000100800 */
[----:B------:R1:W-:Y:S01]  /*130d0*/  STL [R1+0xc08], R23 ;  /* 0x000c081701007387 */ /* 0x0003e20000100800 */
[----:B0-----:R-:W-:-:S02]  /*130e0*/  IMAD.MOV.U32 R22, RZ, RZ, R2 ;  /* 0x000000ffff167224 */ /* 0x001fc400078e0002 */
[----:B-1----:R-:W-:-:S07]  /*130f0*/  IMAD.MOV.U32 R23, RZ, RZ, R0 ;  /* 0x000000ffff177224 */ /* 0x002fce00078e0000 */
[----:B--2---:R-:W-:Y:S01]  /*13100*/  HMMA.16816.F32.BF16 R24, R8, R26, R20 ;  /* 0x0000001a0818723c */ /* 0x004fe20000041814 */
[----:B------:R0:W-:Y:S04]  /*13110*/  STL [R1+0xc04], R28 ;  /* 0x000c041c01007387 */ /* 0x0001e80000100800 */
[----:B------:R1:W-:-:S14]  /*13120*/  STL [R1+0xc00], R29 ;  /* 0x000c001d01007387 */ /* 0x0003dc0000100800 */
[----:B------:R-:W-:Y:S02]  /*13130*/  IMAD.MOV.U32 R2, RZ, RZ, R26 ;  /* 0x000000ffff027224 */ /* 0x000fe400078e001a */
[----:B------:R-:W-:Y:S02]  /*13140*/  IMAD.MOV.U32 R0, RZ, RZ, R27 ;  /* 0x000000ffff007224 */ /* 0x000fe400078e001b */
[----:B------:R-:W2:Y:S01]  /*13150*/  LDL.LU.64 R26, [R1+0xc60] ;  /* 0x000c6000011a7983 */ /* 0x000ea20000300a00 */
[----:B------:R-:W-:Y:S02]  /*13160*/  IMAD.MOV.U32 R21, RZ, RZ, R24 ;  /* 0x000000ffff157224 */ /* 0x000fe400078e0018 */
[----:B------:R-:W-:Y:S02]  /*13170*/  IMAD.MOV.U32 R20, RZ, RZ, R25 ;  /* 0x000000ffff147224 */ /* 0x000fe400078e0019 */
[----:B--2---:R-:W-:Y:S01]  /*13180*/  HMMA.16816.F32.BF16 R24, R8, R26, R16 ;  /* 0x0000001a0818723c */ /* 0x004fe20000041810 */
[----:B------:R-:W3:Y:S04]  /*13190*/  LDL.LU.64 R18, [R1+0xc58] ;  /* 0x000c580001127983 */ /* 0x000ee80000300a00 */
[----:B------:R-:W3:-:S14]  /*131a0*/  LDL.LU.64 R16, [R1+0xc50] ;  /* 0x000c500001107983 */ /* 0x000edc0000300a00 */
[----:B0-----:R-:W-:Y:S01]  /*131b0*/  IMAD.MOV.U32 R28, RZ, RZ, R26 ;  /* 0x000000ffff1c7224 */ /* 0x001fe200078e001a */
[----:B------:R-:W-:Y:S01]  /*131c0*/  MOV R22, R24 ;  /* 0x0000001800167202 */ /* 0x000fe20000000f00 */
[----:B-1----:R-:W-:Y:S02]  /*131d0*/  IMAD.MOV.U32 R29, RZ, RZ, R27 ;  /* 0x000000ffff1d7224 */ /* 0x002fe400078e001b */
[----:B------:R-:W-:Y:S01]  /*131e0*/  IMAD.MOV.U32 R23, RZ, RZ, R25 ;  /* 0x000000ffff177224 */ /* 0x000fe200078e0019 */
[----:B------:R-:W2:Y:S04]  /*131f0*/  LDL.LU.64 R26, [R1+0xc48] ;  /* 0x000c4800011a7983 */ /* 0x000ea80000300a00 */
[----:B------:R-:W2:Y:S04]  /*13200*/  LDL.LU.64 R24, [R1+0xc40] ;  /* 0x000c400001187983 */ /* 0x000ea80000300a00 */
[----:B------:R0:W-:Y:S04]  /*13210*/  STL.64 [R1+0xc18], R22 ;  /* 0x000c181601007387 */ /* 0x0001e80000100a00 */
[----:B------:R1:W-:Y:S01]  /*13220*/  STL.64 [R1+0xc10], R20 ;  /* 0x000c101401007387 */ /* 0x0003e20000100a00 */
[----:B0-----:R-:W-:-:S02]  /*13230*/  IMAD.MOV.U32 R22, RZ, RZ, R13 ;  /* 0x000000ffff167224 */ /* 0x001fc400078e000d */
[----:B------:R-:W-:Y:S01]  /*13240*/  IMAD.MOV.U32 R23, RZ, RZ, R12 ;  /* 0x000000ffff177224 */ /* 0x000fe200078e000c */
[----:B-1----:R-:W4:Y:S04]  /*13250*/  LDL.LU R20, [R1+0x70] ;  /* 0x0000700001147983 */ /* 0x002f280000300800 */
[----:B------:R-:W4:Y:S01]  /*13260*/  LDL.LU R21, [R1+0x74] ;  /* 0x0000740001157983 */ /* 0x000f220000300800 */
[----:B--2---:R-:W-:Y:S03]  /*13270*/  HMMA.16816.F32.BF16 R24, R8, R14, R24 ;  /* 0x0000000e0818723c */ /* 0x004fe60000041818 */
[----:B------:R-:W2:Y:S04]  /*13280*/  LDL.LU.64 R14, [R1+0xc38] ;  /* 0x000c3800010e7983 */ /* 0x000ea80000300a00 */
[----:B------:R-:W2:-:S12]  /*13290*/  LDL.LU.64 R12, [R1+0xc30] ;  /* 0x000c3000010c7983 */ /* 0x000e980000300a00 */
[----:B------:R-:W-:Y:S04]  /*132a0*/  STL.64 [R1+0xe0], R24 ;  /* 0x0000e01801007387 */ /* 0x000fe80000100a00 */
[----:B------:R0:W-:Y:S04]  /*132b0*/  STL.64 [R1+0xe8], R26 ;  /* 0x0000e81a01007387 */ /* 0x0001e80000100a00 */
[----:B0-----:R-:W2:Y:S04]  /*132c0*/  LDL.LU R26, [R1+0x38] ;  /* 0x00003800011a7983 */ /* 0x001ea80000300800 */
[----:B------:R-:W2:Y:S01]  /*132d0*/  LDL.LU R27, [R1+0x3c] ;  /* 0x00003c00011b7983 */ /* 0x000ea20000300800 */
[C---:B---3--:R-:W-:Y:S08]  /*132e0*/  HMMA.16816.F32.BF16 R16, R8.reuse, R6, R16 ;  /* 0x000000060810723c */ /* 0x048ff00000041810 */
[----:B--2---:R-:W-:Y:S01]  /*132f0*/  HMMA.16816.F32.BF16 R24, R8, R26, R12 ;  /* 0x0000001a0818723c */ /* 0x004fe2000004180c */
[----:B------:R-:W2:-:S15]  /*13300*/  LDL R15, [R1+0x130] ;  /* 0x00013000010f7983 */ /* 0x000e9e0000100800 */
[----:B------:R-:W-:-:S03]  /*13310*/  NOP ;  /* 0x0000000000007918 */ /* 0x000fc60000000000 */
[----:B------:R0:W-:Y:S04]  /*13320*/  STL.64 [R1+0xbb0], R26 ;  /* 0x000bb01a01007387 */ /* 0x0001e80000100a00 */
[----:B------:R-:W-:Y:S04]  /*13330*/  STL.64 [R1+0xba8], R24 ;  /* 0x000ba81801007387 */ /* 0x000fe80000100a00 */
[----:B0-----:R-:W3:Y:S04]  /*13340*/  LDL.LU R26, [R1+0xa8] ;  /* 0x0000a800011a7983 */ /* 0x001ee80000300800 */
[----:B------:R-:W3:Y:S04]  /*13350*/  LDL.LU R27, [R1+0xac] ;  /* 0x0000ac00011b7983 */ /* 0x000ee80000300800 */
[----:B------:R-:W4:Y:S04]  /*13360*/  LDL.LU.64 R6, [R1+0xc28] ;  /* 0x000c280001067983 */ /* 0x000f280000300a00 */
[----:B------:R-:W-:Y:S04]  /*13370*/  STL [R1+0xb98], R16 ;  /* 0x000b981001007387 */ /* 0x000fe80000100800 */
[----:B------:R0:W-:Y:S04]  /*13380*/  STL [R1+0xb94], R17 ;  /* 0x000b941101007387 */ /* 0x0001e80000100800 */
[----:B------:R1:W-:Y:S04]  /*13390*/  STL [R1+0xb90], R18 ;  /* 0x000b901201007387 */ /* 0x0003e80000100800 */
[----:B------:R1:W-:Y:S01]  /*133a0*/  STL [R1+0xb8c], R19 ;  /* 0x000b8c1301007387 */ /* 0x0003e20000100800 */
[----:B0-----:R-:W-:-:S03]  /*133b0*/  IMAD.MOV.U32 R17, RZ, RZ, R3 ;  /* 0x000000ffff117224 */ /* 0x001fc600078e0003 */
[----:B------:R-:W3:Y:S04]  /*133c0*/  LDL.LU R16, [R1+0x90] ;  /* 0x0000900001107983 */ /* 0x000ee80000300800 */
[----:B------:R-:W3:Y:S04]  /*133d0*/  LDL.LU R3, [R1+0xc20] ;  /* 0x000c200001037983 */ /* 0x000ee80000300800 */
[----:B-1----:R-:W3:Y:S04]  /*133e0*/  LDL.LU R18, [R1+0x98] ;  /* 0x0000980001127983 */ /* 0x002ee80000300800 */
[----:B------:R-:W3:Y:S04]  /*133f0*/  LDL.LU R19, [R1+0x9c] ;  /* 0x00009c0001137983 */ /* 0x000ee80000300800 */
[----:B--2---:R-:W0:Y:S01]  /*13400*/  LDSM.16.MT88.4 R12, [R15+0x4400] ;  /* 0x004400000f0c783b */ /* 0x004e220000004200 */
[----:B----4-:R-:W-:Y:S03]  /*13410*/  HMMA.16816.F32.BF16 R4, R8, R6, R20 ;  /* 0x000000060804723c */ /* 0x010fe60000041814 */
[----:B------:R-:W2:Y:S04]  /*13420*/  LDL.LU.64 R22, [R1+0xc18] ;  /* 0x000c180001167983 */ /* 0x000ea80000300a00 */
[----:B------:R-:W4:-:S12]  /*13430*/  LDL.LU.64 R20, [R1+0xc10] ;  /* 0x000c100001147983 */ /* 0x000f180000300a00 */
[----:B------:R-:W-:Y:S04]  /*13440*/  STL [R1+0xb6c], R4 ;  /* 0x000b6c0401007387 */ /* 0x000fe80000100800 */
[----:B------:R-:W-:Y:S04]  /*13450*/  STL [R1+0xb68], R5 ;  /* 0x000b680501007387 */ /* 0x000fe80000100800 */
[----:B------:R-:W-:Y:S04]  /*13460*/  STL [R1+0xb64], R6 ;  /* 0x000b640601007387 */ /* 0x000fe80000100800 */
[----:B------:R3:W-:Y:S02]  /*13470*/  STL [R1+0xb60], R7 ;  /* 0x000b600701007387 */ /* 0x0007e40000100800 */
[----:B---3--:R-:W-:Y:S02]  /*13480*/  HMMA.16816.F32.BF16 R4, R8, R26, R16 ;  /* 0x0000001a0804723c */ /* 0x008fe40000041810 */
[----:B------:R-:W-:Y:S04]  /*13490*/  STL.64 [R1+0xbf8], R10 ;  /* 0x000bf80a01007387 */ /* 0x000fe80000100a00 */
[----:B------:R-:W-:Y:S01]  /*134a0*/  STL.64 [R1+0xbf0], R8 ;  /* 0x000bf00801007387 */ /* 0x000fe20000100a00 */
[----:B------:R-:W-:-:S12]  /*134b0*/  IMAD.MOV.U32 R26, RZ, RZ, R28 ;  /* 0x000000ffff1a7224 */ /* 0x000fd800078e001c */
[----:B------:R-:W-:Y:S04]  /*134c0*/  STL.64 [R1+0x10], R4 ;  /* 0x0000100401007387 */ /* 0x000fe80000100a00 */
[----:B------:R-:W-:Y:S01]  /*134d0*/  STL.64 [R1+0x18], R6 ;  /* 0x0000180601007387 */ /* 0x000fe20000100a00 */
[----:B------:R-:W-:Y:S01]  /*134e0*/  IMAD.MOV.U32 R27, RZ, RZ, R29 ;  /* 0x000000ffff1b7224 */ /* 0x000fe200078e001d */
[----:B------:R-:W-:-:S05]  /*134f0*/  LOP3.LUT R3, R3, 0x40, RZ, 0x3c, !PT ;  /* 0x0000004003037812 */ /* 0x000fca00078e3cff */
[----:B------:R-:W-:Y:S04]  /*13500*/  LDSM.16.M88.4 R8, [R3+UR6+0x1000] ;  /* 0x001000060308783b */ /* 0x000fe80008000200 */
[----:B------:R-:W-:Y:S01]  /*13510*/  LDSM.16.M88.4 R4, [R3+UR6+0x800] ;  /* 0x000800060304783b */ /* 0x000fe20008000200 */
[----:B--2---:R-:W-:-:S03]  /*13520*/  IMAD.MOV.U32 R24, RZ, RZ, R22 ;  /* 0x000000ffff187224 */ /* 0x004fc600078e0016 */
[----:B------:R-:W2:Y:S01]  /*13530*/  LDL.LU R22, [R1+0xc0c] ;  /* 0x000c0c0001167983 */ /* 0x000ea20000300800 */
[----:B------:R-:W-:-:S03]  /*13540*/  IMAD.MOV.U32 R25, RZ, RZ, R23 ;  /* 0x000000ffff197224 */ /* 0x000fc600078e0017 */
[----:B------:R-:W3:Y:S04]  /*13550*/  LDL.LU R23, [R1+0xc08] ;  /* 0x000c080001177983 */ /* 0x000ee80000300800 */
[----:B------:R-:W2:Y:S04]  /*13560*/  LDL.LU R28, [R1+0xc04] ;  /* 0x000c0400011c7983 */ /* 0x000ea80000300800 */
[----:B------:R-:W3:Y:S04]  /*13570*/  LDL.LU R29, [R1+0xc00] ;  /* 0x000c0000011d7983 */ /* 0x000ee80000300800 */
[----:B------:R-:W-:Y:S04]  /*13580*/  STL.64 [R1+0xbc0], R26 ;  /* 0x000bc01a01007387 */ /* 0x000fe80000100a00 */
[----:B------:R-:W-:Y:S04]  /*13590*/  STL.64 [R1+0xbb8], R24 ;  /* 0x000bb81801007387 */ /* 0x000fe80000100a00 */
[----:B------:R-:W1:Y:S04]  /*135a0*/  LDSM.16.M88.4 R24, [R3+UR6] ;  /* 0x000000060318783b */ /* 0x000e680008000200 */
[----:B0-----:R0:W-:Y:S04]  /*135b0*/  STL.64 [R1+0xbd8], R14 ;  /* 0x000bd80e01007387 */ /* 0x0011e80000100a00 */
[----:B------:R-:W-:Y:S04]  /*135c0*/  STL.64 [R1+0xbd0], R12 ;  /* 0x000bd00c01007387 */ /* 0x000fe80000100a00 */
[----:B0-----:R-:W4:Y:S04]  /*135d0*/  LDL.LU R14, [R1+0x128] ;  /* 0x00012800010e7983 */ /* 0x001f280000300800 */
[----:B------:R-:W4:Y:S01]  /*135e0*/  LDL.LU R15, [R1+0x12c] ;  /* 0x00012c00010f7983 */ /* 0x000f220000300800 */
[----:B-1----:R-:W-:-:S02]  /*135f0*/  IMAD.MOV.U32 R19, RZ, RZ, R27 ;  /* 0x000000ffff137224 */ /* 0x002fc400078e001b */
[----:B------:R-:W-:-:S03]  /*13600*/  IMAD.MOV.U32 R18, RZ, RZ, R26 ;  /* 0x000000ffff127224 */ /* 0x000fc600078e001a */
[----:B------:R0:W-:Y:S01]  /*13610*/  STL [R1+0xba0], R19 ;  /* 0x000ba01301007387 */ /* 0x0001e20000100800 */
[----:B------:R-:W-:Y:S02]  /*13620*/  IMAD.MOV.U32 R27, RZ, RZ, R8 ;  /* 0x000000ffff1b7224 */ /* 0x000fe400078e0008 */
[----:B------:R-:W-:Y:S01]  /*13630*/  IMAD.MOV.U32 R26, RZ, RZ, R9 ;  /* 0x000000ffff1a7224 */ /* 0x000fe200078e0009 */
[----:B------:R1:W-:Y:S01]  /*13640*/  STL [R1+0xb9c], R18 ;  /* 0x000b9c1201007387 */ /* 0x0003e20000100800 */
[----:B0-----:R-:W-:Y:S02]  /*13650*/  IMAD.MOV.U32 R19, RZ, RZ, R10 ;  /* 0x000000ffff137224 */ /* 0x001fe400078e000a */
[----:B-1----:R-:W-:Y:S02]  /*13660*/  IMAD.MOV.U32 R18, RZ, RZ, R11 ;  /* 0x000000ffff127224 */ /* 0x002fe400078e000b */
[----:B------:R-:W0:Y:S04]  /*13670*/  LDSM.16.M88.4 R8, [R3+UR6+0x2000] ;  /* 0x002000060308783b */ /* 0x000e280008000200 */
[----:B------:R-:W-:Y:S04]  /*13680*/  STL.64 [R1+0xbe8], R26 ;  /* 0x000be81a01007387 */ /* 0x000fe80000100a00 */
[----:B------:R-:W-:Y:S04]  /*13690*/  STL.64 [R1+0xbe0], R24 ;  /* 0x000be01801007387 */ /* 0x000fe80000100a00 */
[----:B------:R1:W-:Y:S04]  /*136a0*/  STL.64 [R1+0xc8], R6 ;  /* 0x0000c80601007387 */ /* 0x0003e80000100a00 */
[----:B------:R-:W-:Y:S04]  /*136b0*/  STL.64 [R1+0xbc8], R4 ;  /* 0x000bc80401007387 */ /* 0x000fe80000100a00 */
[----:B0-----:R-:W-:Y:S04]  /*136c0*/  STL.64 [R1+0x90], R8 ;  /* 0x0000900801007387 */ /* 0x001fe80000100a00 */
[----:B------:R-:W-:Y:S04]  /*136d0*/  STL.64 [R1+0x98], R10 ;  /* 0x0000980a01007387 */ /* 0x000fe80000100a00 */
[----:B------:R-:W0:Y:S01]  /*136e0*/  LDSM.16.M88.4 R8, [R3+UR6+0x2800] ;  /* 0x002800060308783b */ /* 0x000e220008000200 */
[----:B-1----:R-:W-:-:S03]  /*136f0*/  IMAD.MOV.U32 R7, RZ, RZ, R0 ;  /* 0x000000ffff077224 */ /* 0x002fc600078e0000 */
[----:B0-----:R-:W-:Y:S01]  /*13700*/  STL.64 [R1+0x80], R8 ;  /* 0x0000800801007387 */ /* 0x001fe20000100a00 */
[----:B------:R-:W-:Y:S02]  /*13710*/  IMAD.MOV.U32 R0, RZ, RZ, R11 ;  /* 0x000000ffff007224 */ /* 0x000fe400078e000b */
[----:B------:R-:W-:-:S03]  /*13720*/  IMAD.MOV.U32 R6, RZ, RZ, R2 ;  /* 0x000000ffff067224 */ /* 0x000fc600078e0002 */
[----:B------:R0:W-:Y:S04]  /*13730*/  STL [R1+0xb58], R0 ;  /* 0x000b580001007387 */ /* 0x0001e80000100800 */
[----:B0-----:R-:W4:Y:S01]  /*13740*/  LDL.LU R0, [R1+0x130] ;  /* 0x0001300001007983 */ /* 0x001f220000300800 */
[----:B--2---:R-:W-:Y:S02]  /*13750*/  IMAD.MOV.U32 R25, RZ, RZ, R28 ;  /* 0x000000ffff197224 */ /* 0x004fe400078e001c */
[----:B------:R-:W-:Y:S02]  /*13760*/  IMAD.MOV.U32 R28, RZ, RZ, R10 ;  /* 0x000000ffff1c7224 */ /* 0x000fe400078e000a */
[----:B------:R-:W0:Y:S01]  /*13770*/  LDSM.16.M88.4 R8, [R3+UR6+0x3000] ;  /* 0x003000060308783b */ /* 0x000e220008000200 */
[----:B---3--:R-:W-:-:S03]  /*13780*/  MOV R24, R29 ;  /* 0x0000001d00187202 */ /* 0x008fc60000000f00 */
[----:B------:R-:W-:Y:S01]  /*13790*/  STL [R1+0xb54], R28 ;  /* 0x000b541c01007387 */ /* 0x000fe20000100800 */
[----:B0-----:R-:W-:-:S03]  /*137a0*/  IMAD.MOV.U32 R2, RZ, RZ, R8 ;  /* 0x000000ffff027224 */ /* 0x001fc600078e0008 */
[----:B------:R-:W-:Y:S01]  /*137b0*/  STL.64 [R1+0x78], R10 ;  /* 0x0000780a01007387 */ /* 0x000fe20000100a00 */
[----:B------:R-:W-:-:S03]  /*137c0*/  IMAD.MOV.U32 R29, RZ, RZ, R9 ;  /* 0x000000ffff1d7224 */ /* 0x000fc600078e0009 */
[----:B------:R-:W0:Y:S04]  /*137d0*/  LDSM.16.M88.4 R8, [R3+UR6+0x3800] ;  /* 0x003800060308783b */ /* 0x000e280008000200 */
[----:B------:R-:W-:Y:S04]  /*137e0*/  STL [R1+0xb70], R29 ;  /* 0x000b701d01007387 */ /* 0x000fe80000100800 */
[----:B------:R-:W-:Y:S04]  /*137f0*/  STL [R1+0xb5c], R2 ;  /* 0x000b5c0201007387 */ /* 0x000fe80000100800 */
[----:B0-----:R0:W-:Y:S01]  /*13800*/  STL.64 [R1+0x68], R10 ;  /* 0x0000680a01007387 */ /* 0x0011e20000100a00 */
[----:B------:R-:W-:-:S02]  /*13810*/  IMAD.MOV.U32 R16, RZ, RZ, R8 ;  /* 0x000000ffff107224 */ /* 0x000fc400078e0008 */
[----:B------:R-:W-:Y:S01]  /*13820*/  IMAD.MOV.U32 R17, RZ, RZ, R9 ;  /* 0x000000ffff117224 */ /* 0x000fe200078e0009 */
[----:B0-----:R-:W4:Y:S04]  /*13830*/  LDL.LU.64 R10, [R1+0xbf8] ;  /* 0x000bf800010a7983 */ /* 0x001f280000300a00 */
[----:B------:R-:W4:Y:S01]  /*13840*/  LDL.LU.64 R8, [R1+0xbf0] ;  /* 0x000bf00001087983 */ /* 0x000f220000300a00 */
[----:B------:R-:W-:Y:S02]  /*13850*/  IMAD.MOV.U32 R26, RZ, RZ, R23 ;  /* 0x000000ffff1a7224 */ /* 0x000fe400078e0017 */
[----:B------:R-:W-:-:S07]  /*13860*/  IMAD.MOV.U32 R27, RZ, RZ, R22 ;  /* 0x000000ffff1b7224 */ /* 0x000fce00078e0016 */
[----:B----4-:R-:W-:Y:S01]  /*13870*/  HMMA.16816.F32.BF16 R8, R8, R14, R24 ;  /* 0x0000000e0808723c */ /* 0x010fe20000041818 */
[----:B------:R-:W2:Y:S04]  /*13880*/  LDL.LU.64 R26, [R1+0xbe8] ;  /* 0x000be800011a7983 */ /* 0x000ea80000300a00 */
[----:B------:R-:W3:Y:S04]  /*13890*/  LDL.LU.64 R24, [R1+0xbe0] ;  /* 0x000be00001187983 */ /* 0x000ee80000300a00 */
[----:B------:R-:W3:Y:S04]  /*138a0*/  LDL.LU.64 R14, [R1+0xbd8] ;  /* 0x000bd800010e7983 */ /* 0x000ee80000300a00 */
[----:B------:R-:W3:Y:S06]  /*138b0*/  LDL.LU.64 R12, [R1+0xbd0] ;  /* 0x000bd000010c7983 */ /* 0x000eec0000300a00 */
[----:B------:R-:W-:Y:S04]  /*138c0*/  STL.64 [R1], R8 ;  /* 0x0000000801007387 */ /* 0x000fe80000100a00 */
[----:B------:R-:W-:Y:S04]  /*138d0*/  STL.64 [R1+0x8], R10 ;  /* 0x0000080a01007387 */ /* 0x000fe80000100a00 */
[----:B------:R-:W0:Y:S01]  /*138e0*/  LDSM.16.MT88.4 R8, [R0+0x4600] ;  /* 0x004600000008783b */ /* 0x000e220000004200 */
[----:B------:R-:W-:-:S02]  /*138f0*/  IMAD.MOV.U32 R4, RZ, RZ, R21 ;  /* 0x000000ffff047224 */ /* 0x000fc400078e0015 */
[----:B------:R-:W-:Y:S02]  /*13900*/  IMAD.MOV.U32 R5, RZ, RZ, R20 ;  /* 0x000000ffff057224 */ /* 0x000fe400078e0014 */
[----:B------:R-:W1:Y:S04]  /*13910*/  LDSM.16.M88.4 R20, [R3+UR6+0x1800] ;  /* 0x001800060314783b */ /* 0x000e680008000200 */
[----:B0-----:R-:W-:Y:S04]  /*13920*/  STL.64 [R1+0xb38], R10 ;  /* 0x000b380a01007387 */ /* 0x001fe80000100a00 */
[----:B------:R2:W-:Y:S02]  /*13930*/  STL.64 [R1+0xb30], R8 ;  /* 0x000b300801007387 */ /* 0x0005e40000100a00 */
[----:B--2---:R-:W-:-:S02]  /*13940*/  IMAD.MOV.U32 R8, RZ, RZ, R27 ;  /* 0x000000ffff087224 */ /* 0x004fc400078e001b */
[----:B------:R-:W-:Y:S02]  /*13950*/  IMAD.MOV.U32 R9, RZ, RZ, R26 ;  /* 0x000000ffff097224 */ /* 0x000fe400078e001a */
[----:B---3--:R-:W-:Y:S01]  /*13960*/  HMMA.16816.F32.BF16 R24, R12, R24, R4 ;  /* 0x000000180c18723c */ /* 0x008fe20000041804 */
[----:B------:R-:W2:-:S15]  /*13970*/  LDL.LU.64 R4, [R1+0xbc8] ;  /* 0x000bc80001047983 */ /* 0x000e9e0000300a00 */
[----:B------:R-:W-:-:S03]  /*13980*/  NOP ;  /* 0x0000000000007918 */ /* 0x000fc60000000000 */
[----:B------:R-:W-:Y:S01]  /*13990*/  MOV R28, R26 ;  /* 0x0000001a001c7202 */ /* 0x000fe20000000f00 */
[----:B------:R0:W-:Y:S01]  /*139a0*/  STL [R1+0x50], R24 ;  /* 0x0000501801007387 */ /* 0x0001e20000100800 */
[----:B------:R-:W-:Y:S02]  /*139b0*/  IMAD.MOV.U32 R3, RZ, RZ, R27 ;  /* 0x000000ffff037224 */ /* 0x000fe400078e001b */
[----:B------:R-:W-:Y:S01]  /*139c0*/  IMAD.MOV.U32 R0, RZ, RZ, R25 ;  /* 0x000000ffff007224 */ /* 0x000fe200078e0019 */
[----:B------:R-:W2:Y:S04]  /*139d0*/  LDL.LU.64 R26, [R1+0xbc0] ;  /* 0x000bc000011a7983 */ /* 0x000ea80000300a00 */
[----:B0-----:R-:W2:Y:S04]  /*139e0*/  LDL.LU.64 R24, [R1+0xbb8] ;  /* 0x000bb80001187983 */ /* 0x001ea80000300a00 */
[----:B------:R-:W-:Y:S04]  /*139f0*/  STL [R1+0xb7c], R3 ;  /* 0x000b7c0301007387 */ /* 0x000fe80000100800 */
[----:B------:R-:W-:Y:S04]  /*13a00*/  STL [R1+0xb78], R28 ;  /* 0x000b781c01007387 */ /* 0x000fe80000100800 */
[----:B------:R-:W-:Y:S01]  /*13a10*/  STL [R1+0xb74], R0 ;  /* 0x000b740001007387 */ /* 0x000fe20000100800 */
[----:B--2---:R-:W-:-:S15]  /*13a20*/  HMMA.16816.F32.BF16 R24, R12, R4, R24 ;  /* 0x000000040c18723c */ /* 0x004fde0000041818 */
[----:B------:R-:W-:-:S04]  /*13a30*/  NOP ;  /* 0x0000000000007918 */ /* 0x000fc80000000000 */
[----:B------:R-:W-:Y:S02]  /*13a40*/  IMAD.MOV.U32 R7, RZ, RZ, R26 ;  /* 0x000000ffff077224 */ /* 0x000fe400078e001a */
[----:B------:R-:W-:Y:S02]  /*13a50*/  IMAD.MOV.U32 R6, RZ, RZ, R25 ;  /* 0x000000ffff067224 */ /* 0x000fe400078e0019 */
[----:B------:R-:W-:Y:S02]  /*13a60*/  IMAD.MOV.U32 R5, RZ, RZ, R24 ;  /* 0x000000ffff057224 */ /* 0x000fe400078e0018 */
[----:B------:R-:W-:Y:S02]  /*13a70*/  IMAD.MOV.U32 R2, RZ, RZ, R27 ;  /* 0x000000ffff027224 */ /* 0x000fe400078e001b */
[----:B------:R-:W1:Y:S04]  /*13a80*/  LDL.LU.64 R26, [R1+0xbb0] ;  /* 0x000bb000011a7983 */ /* 0x000e680000300a00 */
[----:B------:R-:W1:Y:S04]  /*13a90*/  LDL.LU.64 R24, [R1+0xba8] ;  /* 0x000ba80001187983 */ /* 0x000e680000300a00 */
[----:B------:R-:W-:Y:S04]  /*13aa0*/  STL [R1+0xb88], R7 ;  /* 0x000b880701007387 */ /* 0x000fe80000100800 */
[----:B------:R-:W-:Y:S04]  /*13ab0*/  STL [R1+0xb84], R6 ;  /* 0x000b840601007387 */ /* 0x000fe80000100800 */
[----:B------:R0:W-:Y:S04]  /*13ac0*/  STL [R1+0xb80], R5 ;  /* 0x000b800501007387 */ /* 0x0001e80000100800 */
[----:B------:R-:W2:Y:S04]  /*13ad0*/  LDL.LU R4, [R1+0xe0] ;  /* 0x0000e00001047983 */ /* 0x000ea80000300800 */
[----:B0-----:R-:W2:Y:S04]  /*13ae0*/  LDL.LU R5, [R1+0xe4] ;  /* 0x0000e40001057983 */ /* 0x001ea80000300800 */
[----:B------:R-:W2:Y:S04]  /*13af0*/  LDL.LU R6, [R1+0xe8] ;  /* 0x0000e80001067983 */ /* 0x000ea80000300800 */
[----:B------:R-:W2:Y:S02]  /*13b00*/  LDL.LU R7, [R1+0xec] ;  /* 0x0000ec0001077983 */ /* 0x000ea40000300800 */
[----:B--2---:R-:W-:-:S15]  /*13b10*/  HMMA.16816.F32.BF16 R8, R12, R8, R4 ;  /* 0x000000080c08723c */ /* 0x004fde0000041804 */
[----:B------:R-:W-:-:S04]  /*13b20*/  NOP ;  /* 0x0000000000007918 */ /* 0x000fc80000000000 */
[----:B------:R-:W-:Y:S02]  /*13b30*/  IMAD.MOV.U32 R28, RZ, RZ, R8 ;  /* 0x000000ffff1c7224 */ /* 0x000fe400078e0008 */
[----:B------:R-:W-:Y:S02]  /*13b40*/  IMAD.MOV.U32 R0, RZ, RZ, R9 ;  /* 0x000000ffff007224 */ /* 0x000fe400078e0009 */
[----:B------:R-:W-:Y:S02]  /*13b50*/  IMAD.MOV.U32 R29, RZ, RZ, R10 ;  /* 0x000000ffff1d7224 */ /* 0x000fe400078e000a */
[----:B------:R-:W-:Y:S02]  /*13b60*/  IMAD.MOV.U32 R4, RZ, RZ, R11 ;  /* 0x000000ffff047224 */ /* 0x000fe400078e000b */
[----:B-1----:R-:W-:Y:S01]  /*13b70*/  HMMA.16816.F32.BF16 R8, R12, R20, R24 ;  /* 0x000000140c08723c */ /* 0x002fe20000041818 */
[----:B------:R-:W2:Y:S04]  /*13b80*/  LDL.LU R24, [R1+0x90] ;  /* 0x0000900001187983 */ /* 0x000ea80000300800 */
[----:B------:R-:W2:Y:S04]  /*13b90*/  LDL.LU R25, [R1+0x94] ;  /* 0x0000940001197983 */ /* 0x000ea80000300800 */
[----:B------:R0:W-:Y:S02]  /*13ba0*/  STL.64 [R1+0xae8], R22 ;  /* 0x000ae81601007387 */ /* 0x0001e40000100a00 */
[----:B0-----:R-:W-:-:S02]  /*13bb0*/  IMAD.MOV.U32 R22, RZ, RZ, R19 ;  /* 0x000000ffff167224 */ /* 0x001fc400078e0013 */
[----:B------:R-:W-:Y:S01]  /*13bc0*/  IMAD.MOV.U32 R23, RZ, RZ, R18 ;  /* 0x000000ffff177224 */ /* 0x000fe200078e0012 */
[----:B------:R-:W3:Y:S04]  /*13bd0*/  LDL.LU R19, [R1+0xba0] ;  /* 0x000ba00001137983 */ /* 0x000ee80000300800 */
[----:B------:R-:W4:Y:S04]  /*13be0*/  LDL.LU R18, [R1+0xb9c] ;  /* 0x000b9c0001127983 */ /* 0x000f280000300800 */
[----:B------:R0:W-:Y:S04]  /*13bf0*/  STL.64 [R1+0xb00], R22 ;  /* 0x000b001601007387 */ /* 0x0001e80000100a00 */
[----:B0-----:R-:W2:Y:S04]  /*13c00*/  LDL.LU R22, [R1+0xc8] ;  /* 0x0000c80001167983 */ /* 0x001ea80000300800 */
[----:B------:R-:W2:Y:S01]  /*13c10*/  LDL.LU R23, [R1+0xcc] ;  /* 0x0000cc0001177983 */ /* 0x000ea20000300800 */
[----:B------:R-:W-:-:S02]  /*13c20*/  IMAD.MOV.U32 R7, RZ, RZ, R8 ;  /* 0x000000ffff077224 */ /* 0x000fc400078e0008 */
[----:B------:R-:W-:Y:S01]  /*13c30*/  IMAD.MOV.U32 R6, RZ, RZ, R9 ;  /* 0x000000ffff067224 */ /* 0x000fe200078e0009 */
[----:B------:R-:W-:Y:S01]  /*13c40*/  MOV R9, R17 ;  /* 0x0000001100097202 */ /* 0x000fe20000000f00 */
[----:B------:R-:W-:Y:S02]  /*13c50*/  IMAD.MOV.U32 R8, RZ, RZ, R16 ;  /* 0x000000ffff087224 */ /* 0x000fe400078e0010 */
[----:B------:R-:W3:Y:S04]  /*13c60*/  LDL.LU R16, [R1+0xb98] ;  /* 0x000b980001107983 */ /* 0x000ee80000300800 */
[----:B------:R-:W3:Y:S04]  /*13c70*/  LDL.LU R17, [R1+0xb94] ;  /* 0x000b940001117983 */ /* 0x000ee80000300800 */
[----:B------:R-:W-:Y:S04]  /*13c80*/  STL.64 [R1+0xb48], R8 ;  /* 0x000b480801007387 */ /* 0x000fe80000100a00 */
[----:B--2---:R4:W-:Y:S02]  /*13c90*/  STL.64 [R1+0xb18], R22 ;  /* 0x000b181601007387 */ /* 0x0049e40000100a00 */
[----:B----4-:R-:W-:-:S02]  /*13ca0*/  IMAD.MOV.U32 R22, RZ, RZ, R18 ;  /* 0x000000ffff167224 */ /* 0x010fc400078e0012 */
[----:B------:R-:W2:Y:S01]  /*13cb0*/  LDL.LU R18, [R1+0xb90] ;  /* 0x000b900001127983 */ /* 0x000ea20000300800 */
[----:B---3--:R-:W-:-:S03]  /*13cc0*/  IMAD.MOV.U32 R23, RZ, RZ, R19 ;  /* 0x000000ffff177224 */ /* 0x008fc600078e0013 */
[----:B------:R-:W2:Y:S01]  /*13cd0*/  LDL.LU R19, [R1+0xb8c] ;  /* 0x000b8c0001137983 */ /* 0x000ea20000300800 */
[----:B------:R-:W-:-:S03]  /*13ce0*/  IMAD.MOV.U32 R5, RZ, RZ, R10 ;  /* 0x000000ffff057224 */ /* 0x000fc600078e000a */
[----:B------:R-:W3:Y:S01]  /*13cf0*/  LDL.LU R8, [R1+0x10] ;  /* 0x0000100001087983 */ /* 0x000ee20000300800 */
[----:B------:R-:W-:-:S03]  /*13d00*/  IMAD.MOV.U32 R3, RZ, RZ, R11 ;  /* 0x000000ffff037224 */ /* 0x000fc600078e000b */
[----:B------:R-:W3:Y:S04]  /*13d10*/  LDL.LU R9, [R1+0x14] ;  /* 0x0000140001097983 */ /* 0x000ee80000300800 */
[----:B------:R-:W3:Y:S04]  /*13d20*/  LDL.LU R10, [R1+0x18] ;  /* 0x00001800010a7983 */ /* 0x000ee80000300800 */
[----:B------:R-:W3:Y:S04]  /*13d30*/  LDL.LU R11, [R1+0x1c] ;  /* 0x00001c00010b7983 */ /* 0x000ee80000300800 */
[----:B------:R0:W-:Y:S04]  /*13d40*/  STL.64 [R1+0xb40], R22 ;  /* 0x000b401601007387 */ /* 0x0001e80000100a00 */
[----:B------:R-:W4:Y:S04]  /*13d50*/  LDL.LU R20, [R1] ;  /* 0x0000000001147983 */ /* 0x000f280000300800 */
[----:B------:R-:W4:Y:S04]  /*13d60*/  LDL.LU R21, [R1+0x4] ;  /* 0x0000040001157983 */ /* 0x000f280000300800 */
[----:B0-----:R-:W4:Y:S04]  /*13d70*/  LDL.LU R22, [R1+0x8] ;  /* 0x0000080001167983 */ /* 0x001f280000300800 */
[----:B------:R-:W4:Y:S01]  /*13d80*/  LDL.LU R23, [R1+0xc] ;  /* 0x00000c0001177983 */ /* 0x000f220000300800 */
[----:B--2---:R-:W-:Y:S03]  /*13d90*/  HMMA.16816.F32.BF16 R24, R12, R24, R16 ;  /* 0x000000180c18723c */ /* 0x004fe60000041810 */
[----:B------:R-:W2:Y:S04]  /*13da0*/  LDL.LU R16, [R1+0x80] ;  /* 0x0000800001107983 */ /* 0x000ea80000300800 */
[----:B------:R-:W2:-:S12]  /*13db0*/  LDL.LU R17, [R1+0x84] ;  /* 0x0000840001117983 */ /* 0x000e980000300800 */
[----:B------:R0:W-:Y:S04]  /*13dc0*/  STL.64 [R1+0xae0], R26 ;  /* 0x000ae01a01007387 */ /* 0x0001e80000100a00 */
[----:B------:R1:W-:Y:S01]  /*13dd0*/  STL.64 [R1+0xad8], R24 ;  /* 0x000ad81801007387 */ /* 0x0003e20000100a00 */
[----:B0-----:R-:W-:Y:S02]  /*13de0*/  IMAD.MOV.U32 R26, RZ, RZ, R5 ;  /* 0x000000ffff1a7224 */ /* 0x001fe400078e0005 */
[----:B-1----:R-:W-:Y:S02]  /*13df0*/  IMAD.MOV.U32 R24, RZ, RZ, R7 ;  /* 0x000000ffff187224 */ /* 0x002fe400078e0007 */
[----:B------:R-:W2:Y:S01]  /*13e00*/  LDL.LU R7, [R1+0xb88] ;  /* 0x000b880001077983 */ /* 0x000ea20000300800 */
[----:B------:R-:W-:-:S03]  /*13e10*/  IMAD.MOV.U32 R25, RZ, RZ, R6 ;  /* 0x000000ffff197224 */ /* 0x000fc600078e0006 */
[----:B------:R-:W3:Y:S04]  /*13e20*/  LDL.LU R6, [R1+0xb84] ;  /* 0x000b840001067983 */ /* 0x000ee80000300800 */
[----:B------:R-:W4:Y:S01]  /*13e30*/  LDL.LU R5, [R1+0xb80] ;  /* 0x000b800001057983 */ /* 0x000f220000300800 */
[----:B------:R-:W-:-:S03]  /*13e40*/  IMAD.MOV.U32 R27, RZ, RZ, R3 ;  /* 0x000000ffff1b7224 */ /* 0x000fc600078e0003 */
[----:B------:R-:W4:Y:S04]  /*13e50*/  LDL.LU R3, [R1+0xb7c] ;  /* 0x000b7c0001037983 */ /* 0x000f280000300800 */
[----:B------:R0:W-:Y:S04]  /*13e60*/  STL.64 [R1+0xaf8], R26 ;  /* 0x000af81a01007387 */ /* 0x0001e80000100a00 */
[----:B------:R1:W-:Y:S01]  /*13e70*/  STL.64 [R1+0xaf0], R24 ;  /* 0x000af01801007387 */ /* 0x0003e20000100a00 */
[----:B0-----:R-:W-:Y:S02]  /*13e80*/  IMAD.MOV.U32 R26, RZ, RZ, R29 ;  /* 0x000000ffff1a7224 */ /* 0x001fe400078e001d */
[----:B------:R-:W-:-:S02]  /*13e90*/  IMAD.MOV.U32 R27, RZ, RZ, R4 ;  /* 0x000000ffff1b7224 */ /* 0x000fc400078e0004 */
[----:B-1----:R-:W-:Y:S02]  /*13ea0*/  IMAD.MOV.U32 R24, RZ, RZ, R28 ;  /* 0x000000ffff187224 */ /* 0x002fe400078e001c */
[----:B------:R-:W4:Y:S01]  /*13eb0*/  LDL.LU R28, [R1+0xb78] ;  /* 0x000b7800011c7983 */ /* 0x000f220000300800 */
[----:B------:R-:W-:-:S03]  /*13ec0*/  IMAD.MOV.U32 R25, RZ, RZ, R0 ;  /* 0x000000ffff197224 */ /* 0x000fc600078e0000 */
[----:B------:R-:W4:Y:S04]  /*13ed0*/  LDL.LU R0, [R1+0xb74] ;  /* 0x000b740001007983 */ /* 0x000f280000300800 */
[----:B------:R-:W4:Y:S04]  /*13ee0*/  LDL.LU R29, [R1+0xb70] ;  /* 0x000b7000011d7983 */ /* 0x000f280000300800 */
[----:B------:R-:W4:Y:S04]  /*13ef0*/  LDL.LU R4, [R1+0xb6c] ;  /* 0x000b6c0001047983 */ /* 0x000f280000300800 */
[----:B------:R0:W-:Y:S04]  /*13f00*/  STL.64 [R1+0xb10], R26 ;  /* 0x000b101a01007387 */ /* 0x0001e80000100a00 */
[----:B------:R3:W-:Y:S01]  /*13f10*/  STL.64 [R1+0xb08], R24 ;  /* 0x000b081801007387 */ /* 0x0007e20000100a00 */
[----:B0-----:R-:W-:-:S02]  /*13f20*/  IMAD.MOV.U32 R27, RZ, RZ, R2 ;  /* 0x000000ffff1b7224 */ /* 0x001fc400078e0002 */
[----:B--2---:R-:W-:Y:S02]  /*13f30*/  IMAD.MOV.U32 R26, RZ, RZ, R7 ;  /* 0x000000ffff1a7224 */ /* 0x004fe400078e0007 */
[----:B---3--:R-:W-:Y:S02]  /*13f40*/  IMAD.MOV.U32 R25, RZ, RZ, R6 ;  /* 0x000000ffff197224 */ /* 0x008fe400078e0006 */
[----:B----4-:R-:W-:Y:S02]  /*13f50*/  IMAD.MOV.U32 R24, RZ, RZ, R5 ;  /* 0x000000ffff187224 */ /* 0x010fe400078e0005 */
[----:B------:R-:W2:Y:S04]  /*13f60*/  LDL.LU R5, [R1+0xb68] ;  /* 0x000b680001057983 */ /* 0x000ea80000300800 */
[----:B------:R-:W2:Y:S04]  /*13f70*/  LDL.LU R6, [R1+0xb64] ;  /* 0x000b640001067983 */ /* 0x000ea80000300800 */
[----:B------:R-:W2:Y:S04]  /*13f80*/  LDL.LU R7, [R1+0xb60] ;  /* 0x000b600001077983 */ /* 0x000ea80000300800 */
[----:B------:R-:W3:Y:S04]  /*13f90*/  LDL.LU R2, [R1+0xb5c] ;  /* 0x000b5c0001027983 */ /* 0x000ee80000300800 */
[----:B------:R0:W-:Y:S04]  /*13fa0*/  STL.64 [R1+0xb28], R26 ;  /* 0x000b281a01007387 */ /* 0x0001e80000100a00 */
[----:B------:R1:W-:Y:S01]  /*13fb0*/  STL.64 [R1+0xb20], R24 ;  /* 0x000b201801007387 */ /* 0x0003e20000100a00 */
[----:B0-----:R-:W-:-:S03]  /*13fc0*/  IMAD.MOV.U32 R26, RZ, RZ, R28 ;  /* 0x000000ffff1a7224 */ /* 0x001fc600078e001c */
[----:B-1----:R-:W4:Y:S01]  /*13fd0*/  LDL.LU R24, [R1+0x50] ;  /* 0x0000500001187983 */ /* 0x002f220000300800 */
[----:B------:R-:W-:-:S03]  /*13fe0*/  IMAD.MOV.U32 R25, RZ, RZ, R0 ;  /* 0x000000ffff197224 */ /* 0x000fc600078e0000 */
[----:B------:R-:W4:Y:S04]  /*13ff0*/  LDL.LU R0, [R1+0xb58] ;  /* 0x000b580001007983 */ /* 0x000f280000300800 */
[----:B------:R-:W4:Y:S01]  /*14000*/  LDL.LU R28, [R1+0xb54] ;  /* 0x000b5400011c7983 */ /* 0x000f220000300800 */
[C---:B--2---:R-:W-:Y:S01]  /*14010*/  HMMA.16816.F32.BF16 R16, R12.reuse, R16, R4 ;  /* 0x000000100c10723c */ /* 0x044fe20000041804 */
[----:B------:R-:W-:Y:S02]  /*14020*/  IMAD.MOV.U32 R5, RZ, RZ, R29 ;  /* 0x000000ffff057224 */ /* 0x000fe400078e001d */
[----:B---3--:R-:W-:Y:S02]  /*14030*/  IMAD.MOV.U32 R4, RZ, RZ, R2 ;  /* 0x000000ffff047224 */ /* 0x008fe400078e0002 */
[----:B------:R-:W2:Y:S05]  /*14040*/  LDL.LU R2, [R1+0xb50] ;  /* 0x000b500001027983 */ /* 0x000eaa0000300800 */
[----:B------:R-:W-:Y:S01]  /*14050*/  HMMA.16816.F32.BF16 R4, R12, R4, R8 ;  /* 0x000000040c04723c */ /* 0x000fe20000041808 */
[----:B------:R-:W3:Y:S01]  /*14060*/  LDL.LU.64 R8, [R1+0xb48] ;  /* 0x000b480001087983 */ /* 0x000ee20000300a00 */
[----:B------:R-:W-:-:S06]  /*14070*/  MOV R27, R3 ;  /* 0x00000003001b7202 */ /* 0x000fcc0000000f00 */
[----:B---3--:R-:W-:Y:S01]  /*14080*/  HMMA.16816.F32.BF16 R12, R12, R8, R20 ;  /* 0x000000080c0c723c */ /* 0x008fe20000041814 */
[----:B------:R-:W4:Y:S04]  /*14090*/  LDL.LU.64 R22, [R1+0xb40] ;  /* 0x000b400001167983 */ /* 0x000f280000300a00 */
[----:B------:R-:W4:Y:S04]  /*140a0*/  LDL.LU.64 R10, [R1+0xb38] ;  /* 0x000b3800010a7983 */ /* 0x000f280000300a00 */
[----:B------:R-:W4:Y:S10]  /*140b0*/  LDL.LU.64 R8, [R1+0xb30] ;  /* 0x000b300001087983 */ /* 0x000f340000300a00 */
[----:B------:R-:W-:Y:S04]  /*140c0*/  STL.64 [R1+0xad0], R14 ;  /* 0x000ad00e01007387 */ /* 0x000fe80000100a00 */
[----:B------:R-:W-:Y:S01]  /*140d0*/  STL.64 [R1+0xac8], R12 ;  /* 0x000ac80c01007387 */ /* 0x000fe20000100a00 */
[----:B----4-:R-:W-:Y:S03]  /*140e0*/  HMMA.16816.F32.BF16 R20, R8, R22, R24 ;  /* 0x000000160814723c */ /* 0x010fe60000041818 */
[----:B------:R-:W3:Y:S04]  /*140f0*/  LDL.LU.64 R26, [R1+0xb28] ;  /* 0x000b2800011a7983 */ /* 0x000ee80000300a00 */
[----:B------:R-:W3:-:S12]  /*14100*/  LDL.LU.64 R24, [R1+0xb20] ;  /* 0x000b200001187983 */ /* 0x000ed80000300a00 */
[----:B------:R-:W-:Y:S04]  /*14110*/  STL.64 [R1+0x620], R20 ;  /* 0x0006201401007387 */ /* 0x000fe80000100a00 */
[----:B------:R0:W-:Y:S04]  /*14120*/  STL.64 [R1+0x628], R22 ;  /* 0x0006281601007387 */ /* 0x0001e80000100a00 */
[----:B0-----:R-:W3:Y:S02]  /*14130*/  LDL.LU.64 R22, [R1+0xb18] ;  /* 0x000b180001167983 */ /* 0x001ee40000300a00 */
[----:B---3--:R-:W-:Y:S02]  /*14140*/  HMMA.16816.F32.BF16 R20, R8, R22, R24 ;  /* 0x000000160814723c */ /* 0x008fe40000041818 */
[----:B------:R-:W3:Y:S04]  /*14150*/  LDL.LU.64 R26, [R1+0xb10] ;  /* 0x000b1000011a7983 */ /* 0x000ee80000300a00 */
[----:B------:R-:W3:-:S13]  /*14160*/  LDL.LU.64 R24, [R1+0xb08] ;  /* 0x000b080001187983 */ /* 0x000eda0000300a00 */
        /* <DEDUP_REMOVED lines=11> */
[----:B------:R-:W3:Y:S04]  /*14220*/  LDL.LU.64 R24, [R1+0xad8] ;  /* 0x000ad80001187983 */ /* 0x000ee80000300a00 */
[----:B------:R-:W2:Y:S01]  /*14230*/  LDL.LU R3, [R1+0x2e4] ;  /* 0x0002e40001037983 */ /* 0x000ea20000300800 */
[----:B------:R-:W-:-:S03]  /*14240*/  IMAD.MOV.U32 R14, RZ, RZ, R28 ;  /* 0x000000ffff0e7224 */ /* 0x000fc600078e001c */
[----:B--2---:R-:W-:Y:S05]  /*14250*/  STL.64 [R1+0xa50], R2 ;  /* 0x000a500201007387 */ /* 0x004fea0000100a00 */
[----:B------:R-:W-:Y:S04]  /*14260*/  STL.64 [R1+0x5f0], R20 ;  /* 0x0005f01401007387 */ /* 0x000fe80000100a00 */
[----:B------:R0:W-:Y:S04]  /*14270*/  STL.64 [R1+0x5f8], R22 ;  /* 0x0005f81601007387 */ /* 0x0001e80000100a00 */
[----:B------:R-:W2:Y:S04]  /*14280*/  LDL.LU R28, [R1+0x2e0] ;  /* 0x0002e000011c7983 */ /* 0x000ea80000300800 */
[----:B0-----:R-:W4:Y:S04]  /*14290*/  LDL.LU R22, [R1+0x2dc] ;  /* 0x0002dc0001167983 */ /* 0x001f280000300800 */
[----:B------:R-:W4:Y:S04]  /*142a0*/  LDL.LU R23, [R1+0x2d8] ;  /* 0x0002d80001177983 */ /* 0x000f280000300800 */
[----:B----4-:R0:W-:Y:S04]  /*142b0*/  STL.64 [R1+0xa58], R22 ;  /* 0x000a581601007387 */ /* 0x0101e80000100a00 */
[----:B------:R-:W2:Y:S01]  /*142c0*/  LDL.LU R29, [R1+0x2d4] ;  /* 0x0002d400011d7983 */ /* 0x000ea20000300800 */
[----:B------:R-:W-:-:S03]  /*142d0*/  IMAD.MOV.U32 R15, RZ, RZ, R0 ;  /* 0x000000ffff0f7224 */ /* 0x000fc600078e0000 */
[----:B--2---:R-:W-:Y:S04]  /*142e0*/  STL.64 [R1+0xa60], R28 ;  /* 0x000a601c01007387 */ /* 0x004fe80000100a00 */
[----:B------:R-:W2:Y:S04]  /*142f0*/  LDL.LU R0, [R1+0x2d0] ;  /* 0x0002d00001007983 */ /* 0x000ea80000300800 */
[----:B------:R-:W4:Y:S04]  /*14300*/  LDL.LU R20, [R1+0x2cc] ;  /* 0x0002cc0001147983 */ /* 0x000f280000300800 */
[----:B------:R-:W4:Y:S04]  /*14310*/  LDL.LU R21, [R1+0x2c8] ;  /* 0x0002c80001157983 */ /* 0x000f280000300800 */
[----:B----4-:R3:W-:Y:S04]  /*14320*/  STL.64 [R1+0xa68], R20 ;  /* 0x000a681401007387 */ /* 0x0107e80000100a00 */
[----:B0-----:R-:W3:Y:S04]  /*14330*/  LDL.LU R22, [R1+0x98] ;  /* 0x0000980001167983 */ /* 0x001ee80000300800 */
[----:B------:R-:W3:Y:S02]  /*14340*/  LDL.LU R23, [R1+0x9c] ;  /* 0x00009c0001177983 */ /* 0x000ee40000300800 */
[----:B---3--:R-:W-:Y:S02]  /*14350*/  HMMA.16816.F32.BF16 R20, R8, R22, R24 ;  /* 0x000000160814723c */ /* 0x008fe40000041818 */
[----:B------:R-:W3:Y:S04]  /*14360*/  LDL.LU R24, [R1+0x2f4] ;  /* 0x0002f40001187983 */ /* 0x000ee80000300800 */
[----:B------:R-:W3:-:S13]  /*14370*/  LDL.LU R25, [R1+0x2f0] ;  /* 0x0002f00001197983 */ /* 0x000eda0000300800 */
[----:B------:R-:W-:Y:S04]  /*14380*/  STL.64 [R1+0x5e0], R20 ;  /* 0x0005e01401007387 */ /* 0x000fe80000100a00 */
[----:B------:R-:W-:Y:S04]  /*14390*/  STL.64 [R1+0x5e8], R22 ;  /* 0x0005e81601007387 */ /* 0x000fe80000100a00 */
[----:B---3--:R-:W-:Y:S04]  /*143a0*/  STL.64 [R1+0xa70], R24 ;  /* 0x000a701801007387 */ /* 0x008fe80000100a00 */
[----:B------:R-:W3:Y:S04]  /*143b0*/  LDL.LU R26, [R1+0x2ec] ;  /* 0x0002ec00011a7983 */ /* 0x000ee80000300800 */
[----:B------:R-:W3:Y:S01]  /*143c0*/  LDL.LU R27, [R1+0x2e8] ;  /* 0x0002e800011b7983 */ /* 0x000ee20000300800 */
[----:B------:R-:W-:Y:S03]  /*143d0*/  HMMA.16816.F32.BF16 R16, R8, R14, R16 ;  /* 0x0000000e0810723c */ /* 0x000fe60000041810 */
[----:B---3--:R0:W-:Y:S04]  /*143e0*/  STL.64 [R1+0xa78], R26 ;  /* 0x000a781a01007387 */ /* 0x0081e80000100a00 */
[----:B------:R-:W3:-:S12]  /*143f0*/  LDL.LU R14, [R1+0x78] ;  /* 0x00007800010e7983 */ /* 0x000ed80000300800 */
[----:B------:R-:W-:Y:S04]  /*14400*/  STL.64 [R1+0x5d0], R16 ;  /* 0x0005d01001007387 */ /* 0x000fe80000100a00 */
[----:B------:R-:W-:Y:S04]  /*14410*/  STL.64 [R1+0x5d8], R18 ;  /* 0x0005d81201007387 */ /* 0x000fe80000100a00 */
[----:B------:R-:W3:Y:S04]  /*14420*/  LDL.LU R15, [R1+0x7c] ;  /* 0x00007c00010f7983 */ /* 0x000ee80000300800 */
[----:B0-----:R-:W4:Y:S04]  /*14430*/  LDL.LU R26, [R1+0x364] ;  /* 0x00036400011a7983 */ /* 0x001f280000300800 */
[----:B------:R-:W4:Y:S04]  /*14440*/  LDL.LU R27, [R1+0x360] ;  /* 0x00036000011b7983 */ /* 0x000f280000300800 */
[----:B----4-:R0:W-:Y:S04]  /*14450*/  STL.64 [R1+0xa80], R26 ;  /* 0x000a801a01007387 */ /* 0x0101e80000100a00 */
        /* <DEDUP_REMOVED lines=20> */
[----:B------:R-:W2:Y:S04]  /*145a0*/  LDL.LU R24, [R1+0x35c] ;  /* 0x00035c0001187983 */ /* 0x000ea80000300800 */
[----:B------:R-:W2:Y:S01]  /*145b0*/  LDL.LU R25, [R1+0x358] ;  /* 0x0003580001197983 */ /* 0x000ea20000300800 */
[C---:B---3--:R-:W-:Y:S03]  /*145c0*/  HMMA.16816.F32.BF16 R4, R8.reuse, R14, R4 ;  /* 0x0000000e0804723c */ /* 0x048fe60000041804 */
[----:B----4-:R0:W-:Y:S04]  /*145d0*/  STL.64 [R1+0xac0], R26 ;  /* 0x000ac01a01007387 */ /* 0x0101e80000100a00 */
[----:B--2---:R-:W-:Y:S04]  /*145e0*/  STL.64 [R1+0xab8], R24 ;  /* 0x000ab81801007387 */ /* 0x004fe80000100a00 */
[----:B0-----:R-:W2:Y:S04]  /*145f0*/  LDL.LU R26, [R1+0x68] ;  /* 0x00006800011a7983 */ /* 0x001ea80000300800 */
[----:B------:R-:W2:Y:S04]  /*14600*/  LDL.LU R27, [R1+0x6c] ;  /* 0x00006c00011b7983 */ /* 0x000ea80000300800 */
[----:B------:R-:W3:Y:S04]  /*14610*/  LDL.LU R20, [R1+0x354] ;  /* 0x0003540001147983 */ /* 0x000ee80000300800 */
[----:B------:R-:W3:Y:S04]  /*14620*/  LDL.LU R21, [R1+0x350] ;  /* 0x0003500001157983 */ /* 0x000ee80000300800 */
[----:B------:R-:W4:Y:S04]  /*14630*/  LDL.LU R28, [R1+0x34c] ;  /* 0x00034c00011c7983 */ /* 0x000f280000300800 */
[----:B------:R-:W4:Y:S04]  /*14640*/  LDL.LU R29, [R1+0x348] ;  /* 0x00034800011d7983 */ /* 0x000f280000300800 */
        /* <DEDUP_REMOVED lines=8> */
[----:B------:R-:W2:Y:S04]  /*146d0*/  LDL.LU.64 R14, [R1+0xad0] ;  /* 0x000ad000010e7983 */ /* 0x000ea80000300a00 */
[----:B------:R-:W2:Y:S04]  /*146e0*/  LDL.LU.64 R12, [R1+0xac8] ;  /* 0x000ac800010c7983 */ /* 0x000ea80000300a00 */
[----:B------:R0:W-:Y:S04]  /*146f0*/  STL.64 [R1+0x5c0], R4 ;  /* 0x0005c00401007387 */ /* 0x0001e80000100a00 */
[----:B------:R1:W-:Y:S04]  /*14700*/  STL.64 [R1+0x5c8], R6 ;  /* 0x0005c80601007387 */ /* 0x0003e80000100a00 */
[----:B0-----:R-:W3:Y:S04]  /*14710*/  LDL.LU R4, [R1+0x314] ;  /* 0x0003140001047983 */ /* 0x001ee80000300800 */
[----:B------:R-:W3:Y:S04]  /*14720*/  LDL.LU R5, [R1+0x310] ;  /* 0x0003100001057983 */ /* 0x000ee80000300800 */
[----:B-1----:R-:W3:Y:S04]  /*14730*/  LDL.LU R6, [R1+0x30c] ;  /* 0x00030c0001067983 */ /* 0x002ee80000300800 */
[----:B------:R-:W3:Y:S01]  /*14740*/  LDL.LU R7, [R1+0x308] ;  /* 0x0003080001077983 */ /* 0x000ee20000300800 */
[----:B--2---:R-:W-:Y:S03]  /*14750*/  HMMA.16816.F32.BF16 R12, R8, R26, R12 ;  /* 0x0000001a080c723c */ /* 0x004fe6000004180c */
[----:B------:R-:W2:Y:S04]  /*14760*/  LDL.LU.64 R26, [R1+0xac0] ;  /* 0x000ac000011a7983 */ /* 0x000ea80000300a00 */
[----:B------:R-:W3:Y:S04]  /*14770*/  LDL.LU.64 R24, [R1+0xab8] ;  /* 0x000ab80001187983 */ /* 0x000ee80000300a00 */
[----:B------:R-:W3:Y:S04]  /*14780*/  LDL.LU R8, [R1+0x334] ;  /* 0x0003340001087983 */ /* 0x000ee80000300800 */
[----:B------:R-:W3:Y:S04]  /*14790*/  LDL.LU R9, [R1+0x330] ;  /* 0x0003300001097983 */ /* 0x000ee80000300800 */
[----:B------:R0:W-:Y:S04]  /*147a0*/  STL.64 [R1+0x5b0], R12 ;  /* 0x0005b00c01007387 */ /* 0x0001e80000100a00 */
[----:B------:R1:W-:Y:S04]  /*147b0*/  STL.64 [R1+0x5b8], R14 ;  /* 0x0005b80e01007387 */ /* 0x0003e80000100a00 */
[----:B------:R-:W3:Y:S04]  /*147c0*/  LDL.LU R10, [R1+0x32c] ;  /* 0x00032c00010a7983 */ /* 0x000ee80000300800 */
[----:B------:R-:W3:Y:S04]  /*147d0*/  LDL.LU R11, [R1+0x328] ;  /* 0x00032800010b7983 */ /* 0x000ee80000300800 */
[----:B0-----:R-:W3:Y:S04]  /*147e0*/  LDL.LU R12, [R1+0x324] ;  /* 0x00032400010c7983 */ /* 0x001ee80000300800 */
[----:B------:R-:W3:Y:S04]  /*147f0*/  LDL.LU R13, [R1+0x320] ;  /* 0x00032000010d7983 */ /* 0x000ee80000300800 */
[----:B-1----:R-:W3:Y:S04]  /*14800*/  LDL.LU R14, [R1+0x31c] ;  /* 0x00031c00010e7983 */ /* 0x002ee80000300800 */
[----:B------:R-:W3:Y:S01]  /*14810*/  LDL.LU R15, [R1+0x318] ;  /* 0x00031800010f7983 */ /* 0x000ee20000300800 */
[----:B--2---:R-:W-:-:S04]  /*14820*/  LOP3.LUT R27, R27, R26, RZ, 0x3c, !PT ;  /* 0x0000001a1b1b7212 */ /* 0x004fc800078e3cff */
[----:B------:R-:W-:-:S04]  /*14830*/  LOP3.LUT R26, R27, R26, RZ, 0x3c, !PT ;  /* 0x0000001a1b1a7212 */ /* 0x000fc800078e3cff */
[----:B------:R-:W-:-:S05]  /*14840*/  LOP3.LUT R27, R27, R26, RZ, 0x3c, !PT ;  /* 0x0000001a1b1b7212 */ /* 0x000fca00078e3cff */
[----:B------:R0:W-:Y:S04]  /*14850*/  STL.64 [R1+0x130], R26 ;  /* 0x0001301a01007387 */ /* 0x0001e80000100a00 */
[----:B0-----:R-:W2:Y:S02]  /*14860*/  LDL.LU.64 R26, [R1+0xab0] ;  /* 0x000ab000011a7983 */ /* 0x001ea40000300a00 */
        /* <DEDUP_REMOVED lines=29> */
[----:B0-----:R-:W2:Y:S01]  /*14a40*/  LDL.LU.64 R26, [R1+0xa80] ;  /* 0x000a8000011a7983 */ /* 0x001ea20000300a00 */
[----:B---3--:R-:W-:Y:S02]  /*14a50*/  LOP3.LUT R25, R25, R24, RZ, 0x3c, !PT ;  /* 0x0000001819197212 */ /* 0x008fe400078e3cff */
[----:B------:R-:W-:Y:S02]  /*14a60*/  LOP3.LUT R21, R21, R20, RZ, 0x3c, !PT ;  /* 0x0000001415157212 */ /* 0x000fe400078e3cff */
[----:B------:R-:W-:Y:S02]  /*14a70*/  LOP3.LUT R24, R25, R24, RZ, 0x3c, !PT ;  /* 0x0000001819187212 */ /* 0x000fe400078e3cff */
[----:B----4-:R-:W-:-:S02]  /*14a80*/  LOP3.LUT R29, R29, R28, RZ, 0x3c, !PT ;  /* 0x0000001c1d1d7212 */ /* 0x010fc400078e3cff */
[----:B------:R-:W-:Y:S02]  /*14a90*/  LOP3.LUT R20, R21, R20, RZ, 0x3c, !PT ;  /* 0x0000001415147212 */ /* 0x000fe400078e3cff */
[----:B------:R-:W-:Y:S02]  /*14aa0*/  LOP3.LUT R23, R23, R22, RZ, 0x3c, !PT ;  /* 0x0000001617177212 */ /* 0x000fe400078e3cff */
[----:B------:R-:W-:Y:S02]  /*14ab0*/  LOP3.LUT R25, R25, R24, RZ, 0x3c, !PT ;  /* 0x0000001819197212 */ /* 0x000fe400078e3cff */
[----:B------:R-:W-:Y:S02]  /*14ac0*/  LOP3.LUT R28, R29, R28, RZ, 0x3c, !PT ;  /* 0x0000001c1d1c7212 */ /* 0x000fe400078e3cff */
[----:B------:R-:W-:Y:S02]  /*14ad0*/  LOP3.LUT R3, R3, R2, RZ, 0x3c, !PT ;  /* 0x0000000203037212 */ /* 0x000fe400078e3cff */
[----:B------:R-:W-:-:S02]  /*14ae0*/  LOP3.LUT R21, R21, R20, RZ, 0x3c, !PT ;  /* 0x0000001415157212 */ /* 0x000fc400078e3cff */
[----:B------:R-:W-:Y:S02]  /*14af0*/  LOP3.LUT R22, R23, R22, RZ, 0x3c, !PT ;  /* 0x0000001617167212 */ /* 0x000fe400078e3cff */
[----:B------:R-:W-:Y:S02]  /*14b00*/  LOP3.LUT R29, R29, R28, RZ, 0x3c, !PT ;  /* 0x0000001c1d1d7212 */ /* 0x000fe400078e3cff */
[----:B------:R-:W-:Y:S02]  /*14b10*/  LOP3.LUT R2, R3, R2, RZ, 0x3c, !PT ;  /* 0x0000000203027212 */ /* 0x000fe400078e3cff */
[----:B------:R-:W-:Y:S02]  /*14b20*/  LOP3.LUT R23, R23, R22, RZ, 0x3c, !PT ;  /* 0x0000001617177212 */ /* 0x000fe400078e3cff */
[----:B------:R-:W-:Y:S02]  /*14b30*/  LOP3.LUT R3, R3, R2, RZ, 0x3c, !PT ;  /* 0x0000000203037212 */ /* 0x000fe400078e3cff */
[----:B--2---:R-:W-:-:S04]  /*14b40*/  LOP3.LUT R27, R27, R26, RZ, 0x3c, !PT ;  /* 0x0000001a1b1b7212 */ /* 0x004fc800078e3cff */
[----:B------:R-:W-:-:S04]  /*14b50*/  LOP3.LUT R26, R27, R26, RZ, 0x3c, !PT ;  /* 0x0000001a1b1a7212 */ /* 0x000fc800078e3cff */
[----:B------:R-:W-:-:S05]  /*14b60*/  LOP3.LUT R27, R27, R26, RZ, 0x3c, !PT ;  /* 0x0000001a1b1b7212 */ /* 0x000fca00078e3cff */
[----:B------:R0:W-:Y:S04]  /*14b70*/  STL.64 [R1+0xf8], R26 ;  /* 0x0000f81a01007387 */ /* 0x0001e80000100a00 */
[----:B0-----:R-:W2:Y:S04]  /*14b80*/  LDL.LU.64 R26, [R1+0xa78] ;  /* 0x000a7800011a7983 */ /* 0x001ea80000300a00 */
[----:B------:R0:W-:Y:S04]  /*14b90*/  STL.64 [R1+0xf0], R24 ;  /* 0x0000f01801007387 */ /* 0x0001e80000100a00 */
[----:B0-----:R-:W3:Y:S04]  /*14ba0*/  LDL.LU.64 R24, [R1+0xa70] ;  /* 0x000a700001187983 */ /* 0x001ee80000300a00 */
[----:B------:R0:W-:Y:S04]  /*14bb0*/  STL.64 [R1+0xe8], R20 ;  /* 0x0000e81401007387 */ /* 0x0001e80000100a00 */
[----:B0-----:R-:W4:Y:S04]  /*14bc0*/  LDL.LU.64 R20, [R1+0xa68] ;  /* 0x000a680001147983 */ /* 0x001f280000300a00 */
[----:B------:R0:W-:Y:S04]  /*14bd0*/  STL.64 [R1+0xe0], R28 ;  /* 0x0000e01c01007387 */ /* 0x0001e80000100a00 */
[----:B0-----:R-:W4:Y:S04]  /*14be0*/  LDL.LU.64 R28, [R1+0xa60] ;  /* 0x000a6000011c7983 */ /* 0x001f280000300a00 */
[----:B------:R0:W-:Y:S04]  /*14bf0*/  STL.64 [R1+0xd8], R22 ;  /* 0x0000d81601007387 */ /* 0x0001e80000100a00 */
[----:B0-----:R-:W4:Y:S04]  /*14c00*/  LDL.LU.64 R22, [R1+0xa58] ;  /* 0x000a580001167983 */ /* 0x001f280000300a00 */
[----:B------:R0:W-:Y:S04]  /*14c10*/  STL.64 [R1+0xd0], R2 ;  /* 0x0000d00201007387 */ /* 0x0001e80000100a00 */
[----:B0-----:R-:W4:Y:S01]  /*14c20*/  LDL.LU.64 R2, [R1+0xa50] ;  /* 0x000a500001027983 */ /* 0x001f220000300a00 */
[----:B------:R-:W-:-:S02]  /*14c30*/  LOP3.LUT R9, R9, R8, RZ, 0x3c, !PT ;  /* 0x0000000809097212 */ /* 0x000fc400078e3cff */
[----:B------:R-:W-:Y:S02]  /*14c40*/  LOP3.LUT R11, R11, R10, RZ, 0x3c, !PT ;  /* 0x0000000a0b0b7212 */ /* 0x000fe400078e3cff */
[----:B------:R-:W-:Y:S02]  /*14c50*/  LOP3.LUT R8, R9, R8, RZ, 0x3c, !PT ;  /* 0x0000000809087212 */ /* 0x000fe400078e3cff */
[----:B------:R-:W-:Y:S02]  /*14c60*/  LOP3.LUT R10, R11, R10, RZ, 0x3c, !PT ;  /* 0x0000000a0b0a7212 */ /* 0x000fe400078e3cff */
[----:B------:R-:W-:Y:S02]  /*14c70*/  LOP3.LUT R9, R9, R8, RZ, 0x3c, !PT ;  /* 0x0000000809097212 */ /* 0x000fe400078e3cff */
[----:B------:R-:W-:Y:S02]  /*14c80*/  LOP3.LUT R5, R5, R4, RZ, 0x3c, !PT ;  /* 0x0000000405057212 */ /* 0x000fe400078e3cff */
[----:B------:R-:W-:Y:S01]  /*14c90*/  LOP3.LUT R11, R11, R10, RZ, 0x3c, !PT ;  /* 0x0000000a0b0b7212 */ /* 0x000fe200078e3cff */
[----:B------:R0:W-:Y:S01]  /*14ca0*/  STL.64 [R1+0xc8], R8 ;  /* 0x0000c80801007387 */ /* 0x0001e20000100a00 */
[----:B------:R-:W-:-:S03]  /*14cb0*/  LOP3.LUT R4, R5, R4, RZ, 0x3c, !PT ;  /* 0x0000000405047212 */ /* 0x000fc600078e3cff */
[----:B------:R1:W-:Y:S01]  /*14cc0*/  STL.64 [R1+0xc0], R10 ;  /* 0x0000c00a01007387 */ /* 0x0003e20000100a00 */
[----:B------:R-:W-:Y:S01]  /*14cd0*/  LOP3.LUT R5, R5, R4, RZ, 0x3c, !PT ;  /* 0x0000000405057212 */ /* 0x000fe200078e3cff */
[----:B0-----:R-:W-:Y:S02]  /*14ce0*/  IMAD.MOV.U32 R8, RZ, RZ, R13 ;  /* 0x000000ffff087224 */ /* 0x001fe400078e000d */
[----:B------:R-:W-:Y:S02]  /*14cf0*/  IMAD.MOV.U32 R9, RZ, RZ, R12 ;  /* 0x000000ffff097224 */ /* 0x000fe400078e000c */
[----:B-1----:R-:W-:Y:S02]  /*14d00*/  IMAD.MOV.U32 R10, RZ, RZ, R15 ;  /* 0x000000ffff0a7224 */ /* 0x002fe400078e000f */
[----:B------:R-:W-:Y:S01]  /*14d10*/  IMAD.MOV.U32 R11, RZ, RZ, R14 ;  /* 0x000000ffff0b7224 */ /* 0x000fe200078e000e */
[----:B------:R0:W-:Y:S04]  /*14d20*/  STL.64 [R1+0xb8], R8 ;  /* 0x0000b80801007387 */ /* 0x0001e80000100a00 */
[----:B------:R-:W-:Y:S04]  /*14d30*/  STL.64 [R1+0xb0], R10 ;  /* 0x0000b00a01007387 */ /* 0x000fe80000100a00 */
[----:B------:R1:W-:Y:S01]  /*14d40*/  STL.64 [R1+0xa8], R4 ;  /* 0x0000a80401007387 */ /* 0x0003e20000100a00 */
[----:B0-----:R-:W-:-:S02]  /*14d50*/  IMAD.MOV.U32 R8, RZ, RZ, R7 ;  /* 0x000000ffff087224 */ /* 0x001fc400078e0007 */
[----:B------:R-:W-:Y:S02]  /*14d60*/  IMAD.MOV.U32 R9, RZ, RZ, R6 ;  /* 0x000000ffff097224 */ /* 0x000fe400078e0006 */
[----:B------:R-:W-:Y:S02]  /*14d70*/  IMAD.MOV.U32 R6, RZ, RZ, R17 ;  /* 0x000000ffff067224 */ /* 0x000fe400078e0011 */
[----:B------:R-:W-:Y:S01]  /*14d80*/  IMAD.MOV.U32 R7, RZ, RZ, R16 ;  /* 0x000000ffff077224 */ /* 0x000fe200078e0010 */
[----:B------:R-:W-:Y:S01]  /*14d90*/  STL.64 [R1+0xa0], R8 ;  /* 0x0000a00801007387 */ /* 0x000fe20000100a00 */
[----:B-1----:R-:W-:Y:S02]  /*14da0*/  IMAD.MOV.U32 R4, RZ, RZ, R19 ;  /* 0x000000ffff047224 */ /* 0x002fe400078e0013 */
[----:B------:R-:W-:Y:S01]  /*14db0*/  IMAD.MOV.U32 R5, RZ, RZ, R18 ;  /* 0x000000ffff057224 */ /* 0x000fe200078e0012 */
[----:B------:R2:W-:Y:S04]  /*14dc0*/  STL.64 [R1+0x98], R6 ;  /* 0x0000980601007387 */ /* 0x0005e80000100a00 */
[----:B------:R-:W-:Y:S01]  /*14dd0*/  STL.64 [R1+0x90], R4 ;  /* 0x0000900401007387 */ /* 0x000fe20000100a00 */
[----:B--2---:R-:W-:Y:S01]  /*14de0*/  MOV R6, R27 ;  /* 0x0000001b00067202 */ /* 0x004fe20000000f00 */
[----:B------:R-:W-:-:S02]  /*14df0*/  IMAD.MOV.U32 R7, RZ, RZ, R26 ;  /* 0x000000ffff077224 */ /* 0x000fc400078e001a */
[----:B---3--:R-:W-:Y:S02]  /*14e00*/  IMAD.MOV.U32 R8, RZ, RZ, R25 ;  /* 0x000000ffff087224 */ /* 0x008fe400078e0019 */
[----:B------:R-:W-:-:S05]  /*14e10*/  IMAD.MOV.U32 R9, RZ, RZ, R24 ;  /* 0x000000ffff097224 */ /* 0x000fca00078e0018 */
[----:B------:R-:W-:Y:S04]  /*14e20*/  STL.64 [R1+0x88], R8 ;  /* 0x0000880801007387 */ /* 0x000fe80000100a00 */
[----:B------:R0:W-:Y:S02]  /*14e30*/  STL.64 [R1+0x80], R6 ;  /* 0x0000800601007387 */ /* 0x0001e40000100a00 */
[----:B0-----:R-:W-:Y:S02]  /*14e40*/  IMAD.MOV.U32 R6, RZ, RZ, R0 ;  /* 0x000000ffff067224 */ /* 0x001fe400078e0000 */
[----:B----4-:R-:W-:Y:S02]  /*14e50*/  IMAD.MOV.U32 R4, RZ, RZ, R28 ;  /* 0x000000ffff047224 */ /* 0x010fe400078e001c */
[----:B------:R-:W-:-:S02]  /*14e60*/  IMAD.MOV.U32 R7, RZ, RZ, R29 ;  /* 0x000000ffff077224 */ /* 0x000fc400078e001d */
[----:B------:R-:W-:Y:S02]  /*14e70*/  IMAD.MOV.U32 R8, RZ, RZ, R23 ;  /* 0x000000ffff087224 */ /* 0x000fe400078e0017 */
[----:B------:R-:W-:Y:S02]  /*14e80*/  IMAD.MOV.U32 R9, RZ, RZ, R22 ;  /* 0x000000ffff097224 */ /* 0x000fe400078e0016 */
[----:B------:R-:W-:-:S05]  /*14e90*/  IMAD.MOV.U32 R5, RZ, RZ, R3 ;  /* 0x000000ffff057224 */ /* 0x000fca00078e0003 */
[----:B------:R-:W-:Y:S04]  /*14ea0*/  STL.64 [R1+0x78], R4 ;  /* 0x0000780401007387 */ /* 0x000fe80000100a00 */
[----:B------:R0:W-:Y:S04]  /*14eb0*/  STL.64 [R1+0x70], R8 ;  /* 0x0000700801007387 */ /* 0x0001e80000100a00 */
[----:B0-----:R-:W2:Y:S04]  /*14ec0*/  LDL.LU R8, [R1+0x284] ;  /* 0x0002840001087983 */ /* 0x001ea80000300800 */
[----:B------:R-:W-:Y:S04]  /*14ed0*/  STL.64 [R1+0x68], R6 ;  /* 0x0000680601007387 */ /* 0x000fe80000100a00 */
[----:B------:R-:W2:Y:S01]  /*14ee0*/  LDL.LU R9, [R1+0x280] ;  /* 0x0002800001097983 */ /* 0x000ea20000300800 */
[----:B------:R-:W-:-:S02]  /*14ef0*/  IMAD.MOV.U32 R4, RZ, RZ, R21 ;  /* 0x000000ffff047224 */ /* 0x000fc400078e0015 */
[----:B------:R-:W-:-:S05]  /*14f00*/  IMAD.MOV.U32 R5, RZ, RZ, R20 ;  /* 0x000000ffff057224 */ /* 0x000fca00078e0014 */
[----:B------:R-:W-:Y:S04]  /*14f10*/  STL.64 [R1+0x60], R4 ;  /* 0x0000600401007387 */ /* 0x000fe80000100a00 */
[----:B--2---:R0:W-:Y:S04]  /*14f20*/  STL.64 [R1+0xa10], R8 ;  /* 0x000a100801007387 */ /* 0x0041e80000100a00 */
[----:B0-----:R-:W2:Y:S04]  /*14f30*/  LDL.LU R8, [R1+0x28c] ;  /* 0x00028c0001087983 */ /* 0x001ea80000300800 */
[----:B------:R-:W2:Y:S04]  /*14f40*/  LDL.LU R9, [R1+0x288] ;  /* 0x0002880001097983 */ /* 0x000ea80000300800 */
        /* <DEDUP_REMOVED lines=99> */
[----:B------:R4:W-:Y:S02]  /*15580*/  STL.64 [R1+0x18], R8 ;  /* 0x0000180801007387 */ /* 0x0009e40000100a00 */
[----:B----4-:R-:W-:Y:S02]  /*15590*/  IMAD.MOV.U32 R8, RZ, RZ, R11 ;  /* 0x000000ffff087224 */ /* 0x010fe400078e000b */
[----:B------:R-:W-:Y:S02]  /*155a0*/  IMAD.MOV.U32 R9, RZ, RZ, R10 ;  /* 0x000000ffff097224 */ /* 0x000fe400078e000a */
[----:B------:R-:W-:Y:S02]  /*155b0*/  IMAD.MOV.U32 R10, RZ, RZ, R13 ;  /* 0x000000ffff0a7224 */ /* 0x000fe400078e000d */
[----:B------:R-:W-:Y:S01]  /*155c0*/  IMAD.MOV.U32 R11, RZ, RZ, R12 ;  /* 0x000000ffff0b7224 */ /* 0x000fe200078e000c */
[----:B------:R0:W-:Y:S04]  /*155d0*/  STL.64 [R1+0x10], R8 ;  /* 0x0000100801007387 */ /* 0x0001e80000100a00 */
[----:B------:R1:W-:Y:S04]  /*155e0*/  STL.64 [R1+0x8], R10 ;  /* 0x0000080a01007387 */ /* 0x0003e80000100a00 */
[----:B------:R-:W-:Y:S01]  /*155f0*/  STL.64 [R1+0x7d0], R28 ;  /* 0x0007d01c01007387 */ /* 0x000fe20000100a00 */
[----:B0-----:R-:W-:-:S02]  /*15600*/  IMAD.MOV.U32 R8, RZ, RZ, R15 ;  /* 0x000000ffff087224 */ /* 0x001fc400078e000f */
[----:B------:R-:W-:Y:S02]  /*15610*/  IMAD.MOV.U32 R9, RZ, RZ, R14 ;  /* 0x000000ffff097224 */ /* 0x000fe400078e000e */
[----:B-1----:R-:W-:-:S03]  /*15620*/  IMAD.MOV.U32 R10, RZ, RZ, R19 ;  /* 0x000000ffff0a7224 */ /* 0x002fc600078e0013 */
[----:B------:R0:W-:Y:S01]  /*15630*/  STL.64 [R1], R8 ;  /* 0x0000000801007387 */ /* 0x0001e20000100a00 */
[----:B------:R-:W-:Y:S02]  /*15640*/  IMAD.MOV.U32 R11, RZ, RZ, R18 ;  /* 0x000000ffff0b7224 */ /* 0x000fe400078e0012 */
[----:B------:R-:W-:Y:S01]  /*15650*/  IMAD.MOV.U32 R12, RZ, RZ, R25 ;  /* 0x000000ffff0c7224 */ /* 0x000fe200078e0019 */
[----:B------:R-:W-:Y:S01]  /*15660*/  STL.64 [R1+0x7d8], R4 ;  /* 0x0007d80401007387 */ /* 0x000fe20000100a00 */
[----:B------:R-:W-:Y:S02]  /*15670*/  IMAD.MOV.U32 R13, RZ, RZ, R24 ;  /* 0x000000ffff0d7224 */ /* 0x000fe400078e0018 */
[----:B------:R-:W-:Y:S01]  /*15680*/  IMAD.MOV.U32 R14, RZ, RZ, R27 ;  /* 0x000000ffff0e7224 */ /* 0x000fe200078e001b */
[----:B------:R-:W-:Y:S01]  /*15690*/  STL.64 [R1+0x7e0], R6 ;  /* 0x0007e00601007387 */ /* 0x000fe20000100a00 */
[----:B------:R-:W-:Y:S01]  /*156a0*/  IMAD.MOV.U32 R15, RZ, RZ, R26 ;  /* 0x000000ffff0f7224 */ /* 0x000fe200078e001a */
[----:B0-----:R-:W-:Y:S01]  /*156b0*/  MOV R8, R17 ;  /* 0x0000001100087202 */ /* 0x001fe20000000f00 */
[----:B------:R-:W-:-:S02]  /*156c0*/  IMAD.MOV.U32 R9, RZ, RZ, R16 ;  /* 0x000000ffff097224 */ /* 0x000fc400078e0010 */
[----:B------:R-:W-:Y:S02]  /*156d0*/  IMAD.MOV.U32 R16, RZ, RZ, R22 ;  /* 0x000000ffff107224 */ /* 0x000fe400078e0016 */
[----:B------:R-:W-:Y:S01]  /*156e0*/  IMAD.MOV.U32 R17, RZ, RZ, R3 ;  /* 0x000000ffff117224 */ /* 0x000fe200078e0003 */
[----:B------:R-:W-:Y:S01]  /*156f0*/  STL.64 [R1+0x7e8], R8 ;  /* 0x0007e80801007387 */ /* 0x000fe20000100a00 */
[----:B------:R-:W-:Y:S02]  /*15700*/  IMAD.MOV.U32 R18, RZ, RZ, R0 ;  /* 0x000000ffff127224 */ /* 0x000fe400078e0000 */
[----:B------:R-:W-:Y:S01]  /*15710*/  IMAD.MOV.U32 R19, RZ, RZ, R23 ;  /* 0x000000ffff137224 */ /* 0x000fe200078e0017 */
[----:B------:R-:W-:Y:S04]  /*15720*/  STL.64 [R1+0x7f0], R10 ;  /* 0x0007f00a01007387 */ /* 0x000fe80000100a00 */
[----:B------:R-:W-:Y:S04]  /*15730*/  STL.64 [R1+0x7f8], R12 ;  /* 0x0007f80c01007387 */ /* 0x000fe80000100a00 */
[----:B------:R-:W-:Y:S04]  /*15740*/  STL.64 [R1+0x800], R14 ;  /* 0x0008000e01007387 */ /* 0x000fe80000100a00 */
[----:B------:R-:W-:Y:S04]  /*15750*/  STL.64 [R1+0x808], R16 ;  /* 0x0008081001007387 */ /* 0x000fe80000100a00 */
[----:B------:R0:W-:Y:S04]  /*15760*/  STL.64 [R1+0x810], R18 ;  /* 0x0008101201007387 */ /* 0x0001e80000100a00 */
[----:B------:R-:W2:Y:S04]  /*15770*/  LDL.LU R24, [R1+0x210] ;  /* 0x0002100001187983 */ /* 0x000ea80000300800 */
[----:B------:R-:W2:Y:S04]  /*15780*/  LDL.LU R25, [R1+0x3a8] ;  /* 0x0003a80001197983 */ /* 0x000ea80000300800 */
[----:B------:R-:W3:Y:S04]  /*15790*/  LDL.LU R26, [R1+0x208] ;  /* 0x00020800011a7983 */ /* 0x000ee80000300800 */
        /* <DEDUP_REMOVED lines=38> */
[----:B------:R-:W4:Y:S01]  /*15a00*/  LDL.LU R19, [R1+0x3b4] ;  /* 0x0003b40001137983 */ /* 0x000f220000300800 */
[----:B--2---:R-:W-:-:S03]  /*15a10*/  LOP3.LUT R25, R25, R24, RZ, 0x3c, !PT ;  /* 0x0000001819197212 */ /* 0x004fc600078e3cff */
[----:B----4-:R0:W-:Y:S04]  /*15a20*/  STL.64 [R1+0xa08], R18 ;  /* 0x000a081201007387 */ /* 0x0101e80000100a00 */
[----:B0-----:R-:W2:Y:S04]  /*15a30*/  LDL.LU R18, [R1+0x200] ;  /* 0x0002000001127983 */ /* 0x001ea80000300800 */
[----:B------:R-:W2:Y:S04]  /*15a40*/  LDL.LU R19, [R1+0x3b0] ;  /* 0x0003b00001137983 */ /* 0x000ea80000300800 */
[----:B------:R-:W4:Y:S04]  /*15a50*/  LDL.LU R16, [R1+0x1fc] ;  /* 0x0001fc0001107983 */ /* 0x000f280000300800 */
        /* <DEDUP_REMOVED lines=8> */
[----:B------:R-:W4:Y:S01]  /*15ae0*/  LDL.LU R9, [R1+0x404] ;  /* 0x0004040001097983 */ /* 0x000f220000300800 */
[----:B---3--:R-:W-:-:S03]  /*15af0*/  LOP3.LUT R27, R27, R26, RZ, 0x3c, !PT ;  /* 0x0000001a1b1b7212 */ /* 0x008fc600078e3cff */
[----:B------:R-:W3:Y:S01]  /*15b00*/  LDL.LU R6, [R1+0x384] ;  /* 0x0003840001067983 */ /* 0x000ee20000300800 */
[----:B------:R-:W-:-:S03]  /*15b10*/  LOP3.LUT R24, R25, R24, RZ, 0x3c, !PT ;  /* 0x0000001819187212 */ /* 0x000fc600078e3cff */
[----:B------:R-:W3:Y:S01]  /*15b20*/  LDL.LU R7, [R1+0x40c] ;  /* 0x00040c0001077983 */ /* 0x000ee20000300800 */
[----:B------:R-:W-:-:S03]  /*15b30*/  IMAD.MOV.U32 R22, RZ, RZ, R21 ;  /* 0x000000ffff167224 */ /* 0x000fc600078e0015 */
[----:B------:R-:W3:Y:S01]  /*15b40*/  LDL.LU R4, [R1+0x38c] ;  /* 0x00038c0001047983 */ /* 0x000ee20000300800 */
[----:B------:R-:W-:-:S03]  /*15b50*/  IMAD.MOV.U32 R23, RZ, RZ, R20 ;  /* 0x000000ffff177224 */ /* 0x000fc600078e0014 */
[----:B------:R-:W3:Y:S01]  /*15b60*/  LDL.LU R5, [R1+0x414] ;  /* 0x0004140001057983 */ /* 0x000ee20000300800 */
[----:B------:R-:W-:-:S03]  /*15b70*/  LOP3.LUT R26, R27, R26, RZ, 0x3c, !PT ;  /* 0x0000001a1b1a7212 */ /* 0x000fc600078e3cff */
[----:B------:R-:W3:Y:S01]  /*15b80*/  LDL.LU R28, [R1+0x394] ;  /* 0x00039400011c7983 */ /* 0x000ee20000300800 */
[----:B------:R-:W-:-:S03]  /*15b90*/  LOP3.LUT R25, R25, R24, RZ, 0x3c, !PT ;  /* 0x0000001819197212 */ /* 0x000fc600078e3cff */
[----:B------:R-:W3:Y:S04]  /*15ba0*/  LDL.LU R29, [R1+0x41c] ;  /* 0x00041c00011d7983 */ /* 0x000ee80000300800 */
[----:B------:R-:W3:Y:S04]  /*15bb0*/  LDL.LU R3, [R1+0x39c] ;  /* 0x00039c0001037983 */ /* 0x000ee80000300800 */
[----:B------:R-:W3:Y:S01]  /*15bc0*/  LDL.LU R0, [R1+0x424] ;  /* 0x0004240001007983 */ /* 0x000ee20000300800 */
[----:B------:R-:W-:-:S03]  /*15bd0*/  LOP3.LUT R27, R27, R26, RZ, 0x3c, !PT ;  /* 0x0000001a1b1b7212 */ /* 0x000fc600078e3cff */
[----:B------:R-:W3:Y:S04]  /*15be0*/  LDL.LU R20, [R1+0x408] ;  /* 0x0004080001147983 */ /* 0x000ee80000300800 */
[----:B------:R-:W3:Y:S04]  /*15bf0*/  LDL.LU R21, [R1+0x42c] ;  /* 0x00042c0001157983 */ /* 0x000ee80000300800 */
[----:B------:R0:W-:Y:S04]  /*15c00*/  STL.64 [R1+0x818], R22 ;  /* 0x0008181601007387 */ /* 0x0001e80000100a00 */
[----:B0-----:R-:W3:Y:S04]  /*15c10*/  LDL.LU R22, [R1+0x1ec] ;  /* 0x0001ec0001167983 */ /* 0x001ee80000300800 */
[----:B------:R-:W3:Y:S04]  /*15c20*/  LDL.LU R23, [R1+0x3ec] ;  /* 0x0003ec0001177983 */ /* 0x000ee80000300800 */
[----:B------:R0:W-:Y:S04]  /*15c30*/  STL.64 [R1+0x820], R24 ;  /* 0x0008201801007387 */ /* 0x0001e80000100a00 */
[----:B0-----:R-:W3:Y:S04]  /*15c40*/  LDL.LU R24, [R1+0x1e4] ;  /* 0x0001e40001187983 */ /* 0x001ee80000300800 */
[----:B------:R-:W3:Y:S04]  /*15c50*/  LDL.LU R25, [R1+0x3e8] ;  /* 0x0003e80001197983 */ /* 0x000ee80000300800 */
[----:B------:R0:W-:Y:S04]  /*15c60*/  STL.64 [R1+0x828], R26 ;  /* 0x0008281a01007387 */ /* 0x0001e80000100a00 */
[----:B0-----:R-:W3:Y:S04]  /*15c70*/  LDL.LU R26, [R1+0x1dc] ;  /* 0x0001dc00011a7983 */ /* 0x001ee80000300800 */
        /* <DEDUP_REMOVED lines=70> */
[----:B----4-:R-:W-:Y:S02]  /*160e0*/  LOP3.LUT R17, R17, R16, RZ, 0x3c, !PT ;  /* 0x0000001011117212 */ /* 0x010fe400078e3cff */
        /* <DEDUP_REMOVED lines=13> */
[----:B------:R-:W-:Y:S01]  /*161c0*/  LOP3.LUT R10, R11, R10, RZ, 0x3c, !PT ;  /* 0x0000000a0b0a7212 */ /* 0x000fe200078e3cff */
[----:B------:R-:W-:Y:S01]  /*161d0*/  STL.64 [R1+0x3a0], R26 ;  /* 0x0003a01a01007387 */ /* 0x000fe20000100a00 */
[----:B------:R-:W-:Y:S02]  /*161e0*/  LOP3.LUT R17, R17, R16, RZ, 0x3c, !PT ;  /* 0x0000001011117212 */ /* 0x000fe400078e3cff */
[----:B------:R-:W-:Y:S01]  /*161f0*/  LOP3.LUT R8, R9, R8, RZ, 0x3c, !PT ;  /* 0x0000000809087212 */ /* 0x000fe200078e3cff */
[----:B------:R-:W-:Y:S01]  /*16200*/  STL.64 [R1+0x3a8], R24 ;  /* 0x0003a81801007387 */ /* 0x000fe20000100a00 */
[----:B------:R-:W-:-:S02]  /*16210*/  LOP3.LUT R15, R15, R14, RZ, 0x3c, !PT ;  /* 0x0000000e0f0f7212 */ /* 0x000fc400078e3cff */
[----:B------:R-:W-:Y:S01]  /*16220*/  LOP3.LUT R5, R5, R4, RZ, 0x3c, !PT ;  /* 0x0000000405057212 */ /* 0x000fe200078e3cff */
[----:B------:R-:W-:Y:S01]  /*16230*/  STL.64 [R1+0x3b0], R22 ;  /* 0x0003b01601007387 */ /* 0x000fe20000100a00 */
[----:B------:R-:W-:Y:S02]  /*16240*/  LOP3.LUT R13, R13, R12, RZ, 0x3c, !PT ;  /* 0x0000000c0d0d7212 */ /* 0x000fe400078e3cff */
[----:B------:R-:W-:Y:S02]  /*16250*/  LOP3.LUT R6, R7, R6, RZ, 0x3c, !PT ;  /* 0x0000000607067212 */ /* 0x000fe400078e3cff */
[----:B------:R-:W-:Y:S02]  /*16260*/  LOP3.LUT R11, R11, R10, RZ, 0x3c, !PT ;  /* 0x0000000a0b0b7212 */ /* 0x000fe400078e3cff */
[----:B------:R-:W-:Y:S02]  /*16270*/  LOP3.LUT R9, R9, R8, RZ, 0x3c, !PT ;  /* 0x0000000809097212 */ /* 0x000fe400078e3cff */
[----:B------:R-:W-:-:S02]  /*16280*/  LOP3.LUT R4, R5, R4, RZ, 0x3c, !PT ;  /* 0x0000000405047212 */ /* 0x000fc400078e3cff */
[----:B------:R-:W-:Y:S02]  /*16290*/  LOP3.LUT R7, R7, R6, RZ, 0x3c, !PT ;  /* 0x0000000607077212 */ /* 0x000fe400078e3cff */
[----:B------:R-:W-:Y:S02]  /*162a0*/  LOP3.LUT R5, R5, R4, RZ, 0x3c, !PT ;  /* 0x0000000405057212 */ /* 0x000fe400078e3cff */
[----:B--2---:R-:W-:-:S04]  /*162b0*/  LOP3.LUT R19, R19, R18, RZ, 0x3c, !PT ;  /* 0x0000001213137212 */ /* 0x004fc800078e3cff */
[----:B------:R-:W-:-:S04]  /*162c0*/  LOP3.LUT R18, R19, R18, RZ, 0x3c, !PT ;  /* 0x0000001213127212 */ /* 0x000fc800078e3cff */
[----:B------:R-:W-:-:S05]  /*162d0*/  LOP3.LUT R19, R19, R18, RZ, 0x3c, !PT ;  /* 0x0000001213137212 */ /* 0x000fca00078e3cff */
[----:B------:R-:W-:Y:S04]  /*162e0*/  STL.64 [R1+0x3b8], R18 ;  /* 0x0003b81201007387 */ /* 0x000fe80000100a00 */
[----:B------:R-:W-:Y:S04]  /*162f0*/  STL.64 [R1+0x3c0], R16 ;  /* 0x0003c01001007387 */ /* 0x000fe80000100a00 */
[----:B------:R-:W-:Y:S04]  /*16300*/  STL.64 [R1+0x3c8], R14 ;  /* 0x0003c80e01007387 */ /* 0x000fe80000100a00 */
[----:B------:R-:W-:Y:S04]  /*16310*/  STL.64 [R1+0x3d0], R12 ;  /* 0x0003d00c01007387 */ /* 0x000fe80000100a00 */
[----:B------:R-:W-:Y:S04]  /*16320*/  STL.64 [R1+0x3d8], R10 ;  /* 0x0003d80a01007387 */ /* 0x000fe80000100a00 */
[----:B------:R0:W-:Y:S04]  /*16330*/  STL.64 [R1+0x3e0], R8 ;  /* 0x0003e00801007387 */ /* 0x0001e80000100a00 */
[----:B------:R1:W-:Y:S04]  /*16340*/  STL.64 [R1+0x3e8], R6 ;  /* 0x0003e80601007387 */ /* 0x0003e80000100a00 */
[----:B------:R2:W-:Y:S01]  /*16350*/  STL.64 [R1+0x3f0], R4 ;  /* 0x0003f00401007387 */ /* 0x0005e20000100a00 */
[----:B0-----:R-:W-:-:S02]  /*16360*/  IMAD.MOV.U32 R8, RZ, RZ, R29 ;  /* 0x000000ffff087224 */ /* 0x001fc400078e001d */
[----:B------:R-:W-:Y:S01]  /*16370*/  IMAD.MOV.U32 R9, RZ, RZ, R28 ;  /* 0x000000ffff097224 */ /* 0x000fe200078e001c */
[----:B-1----:R-:W-:Y:S01]  /*16380*/  MOV R6, R0 ;  /* 0x0000000000067202 */ /* 0x002fe20000000f00 */
[----:B------:R-:W-:-:S03]  /*16390*/  IMAD.MOV.U32 R7, RZ, RZ, R3 ;  /* 0x000000ffff077224 */ /* 0x000fc600078e0003 */
[----:B------:R-:W-:Y:S04]  /*163a0*/  STL.64 [R1+0x3f8], R8 ;  /* 0x0003f80801007387 */ /* 0x000fe80000100a00 */
[----:B------:R-:W3:Y:S04]  /*163b0*/  LDL.LU R26, [R1+0x490] ;  /* 0x00049000011a7983 */ /* 0x000ee80000300800 */
[----:B------:R-:W-:Y:S04]  /*163c0*/  STL.64 [R1+0x400], R6 ;  /* 0x0004000601007387 */ /* 0x000fe80000100a00 */
[----:B------:R-:W3:Y:S01]  /*163d0*/  LDL.LU R27, [R1+0x4ac] ;  /* 0x0004ac00011b7983 */ /* 0x000ee20000300800 */
[----:B--2---:R-:W-:-:S02]  /*163e0*/  IMAD.MOV.U32 R4, RZ, RZ, R21 ;  /* 0x000000ffff047224 */ /* 0x004fc400078e0015 */
[----:B------:R-:W-:-:S05]  /*163f0*/  IMAD.MOV.U32 R5, RZ, RZ, R20 ;  /* 0x000000ffff057224 */ /* 0x000fca00078e0014 */
[----:B------:R-:W-:Y:S04]  /*16400*/  STL.64 [R1+0x408], R4 ;  /* 0x0004080401007387 */ /* 0x000fe80000100a00 */
[----:B---3--:R0:W-:Y:S04]  /*16410*/  STL.64 [R1+0x930], R26 ;  /* 0x0009301a01007387 */ /* 0x0081e80000100a00 */
        /* <DEDUP_REMOVED lines=148> */
[----:B------:R4:W-:Y:S02]  /*16d60*/  STL.64 [R1+0x490], R26 ;  /* 0x0004901a01007387 */ /* 0x0009e40000100a00 */
[----:B----4-:R-:W-:Y:S02]  /*16d70*/  IMAD.MOV.U32 R26, RZ, RZ, R25 ;  /* 0x000000ffff1a7224 */ /* 0x010fe400078e0019 */
[----:B---3--:R-:W-:Y:S02]  /*16d80*/  IMAD.MOV.U32 R25, RZ, RZ, R22 ;  /* 0x000000ffff197224 */ /* 0x008fe400078e0016 */
[----:B------:R-:W-:Y:S02]  /*16d90*/  IMAD.MOV.U32 R22, RZ, RZ, R19 ;  /* 0x000000ffff167224 */ /* 0x000fe400078e0013 */
[----:B------:R-:W-:Y:S02]  /*16da0*/  IMAD.MOV.U32 R19, RZ, RZ, R16 ;  /* 0x000000ffff137224 */ /* 0x000fe400078e0010 */
[----:B------:R-:W-:-:S02]  /*16db0*/  IMAD.MOV.U32 R16, RZ, RZ, R15 ;  /* 0x000000ffff107224 */ /* 0x000fc400078e000f */
[----:B------:R-:W-:Y:S01]  /*16dc0*/  IMAD.MOV.U32 R15, RZ, RZ, R12 ;  /* 0x000000ffff0f7224 */ /* 0x000fe200078e000c */
[----:B------:R-:W-:Y:S02]  /*16dd0*/  MOV R12, R3 ;  /* 0x00000003000c7202 */ /* 0x000fe40000000f00 */
[----:B------:R-:W0:Y:S01]  /*16de0*/  LDC R3, c[0x0][0x3ac] ;  /* 0x0000eb00ff037b82 */ /* 0x000e220000000800 */
[----:B------:R-:W-:Y:S02]  /*16df0*/  IMAD.MOV.U32 R27, RZ, RZ, R24 ;  /* 0x000000ffff1b7224 */ /* 0x000fe400078e0018 */
[----:B------:R-:W-:Y:S02]  /*16e00*/  IMAD.MOV.U32 R24, RZ, RZ, R23 ;  /* 0x000000ffff187224 */ /* 0x000fe400078e0017 */
[----:B------:R-:W-:Y:S02]  /*16e10*/  IMAD.MOV.U32 R23, RZ, RZ, R18 ;  /* 0x000000ffff177224 */ /* 0x000fe400078e0012 */
[----:B------:R-:W-:-:S02]  /*16e20*/  IMAD.MOV.U32 R18, RZ, RZ, R17 ;  /* 0x000000ffff127224 */ /* 0x000fc400078e0011 */
[----:B------:R-:W-:Y:S01]  /*16e30*/  IMAD.MOV.U32 R17, RZ, RZ, R14 ;  /* 0x000000ffff117224 */ /* 0x000fe200078e000e */
[----:B------:R-:W-:Y:S01]  /*16e40*/  STL.64 [R1+0x498], R26 ;  /* 0x0004981a01007387 */ /* 0x000fe20000100a00 */
[----:B------:R-:W-:-:S03]  /*16e50*/  IMAD.MOV.U32 R14, RZ, RZ, R13 ;  /* 0x000000ffff0e7224 */ /* 0x000fc600078e000d */
[----:B------:R-:W-:Y:S04]  /*16e60*/  STL.64 [R1+0x4a0], R24 ;  /* 0x0004a01801007387 */ /* 0x000fe80000100a00 */
[----:B------:R-:W-:Y:S04]  /*16e70*/  STL.64 [R1+0x4a8], R22 ;  /* 0x0004a81601007387 */ /* 0x000fe80000100a00 */
[----:B------:R-:W-:Y:S01]  /*16e80*/  STL.64 [R1+0x4b0], R18 ;  /* 0x0004b01201007387 */ /* 0x000fe20000100a00 */
[----:B------:R-:W-:-:S03]  /*16e90*/  IMAD.MOV.U32 R13, RZ, RZ, R10 ;  /* 0x000000ffff0d7224 */ /* 0x000fc600078e000a */
[----:B------:R-:W-:Y:S04]  /*16ea0*/  STL.64 [R1+0x4b8], R16 ;  /* 0x0004b81001007387 */ /* 0x000fe80000100a00 */
[----:B------:R-:W-:Y:S01]  /*16eb0*/  STL.64 [R1+0x4c0], R14 ;  /* 0x0004c00e01007387 */ /* 0x000fe20000100a00 */
[----:B------:R-:W-:Y:S02]  /*16ec0*/  IMAD.MOV.U32 R10, RZ, RZ, R8 ;  /* 0x000000ffff0a7224 */ /* 0x000fe400078e0008 */
[----:B------:R-:W-:Y:S02]  /*16ed0*/  IMAD.MOV.U32 R8, RZ, RZ, R6 ;  /* 0x000000ffff087224 */ /* 0x000fe400078e0006 */
[----:B------:R-:W-:Y:S01]  /*16ee0*/  IMAD.MOV.U32 R6, RZ, RZ, R28 ;  /* 0x000000ffff067224 */ /* 0x000fe200078e001c */
[----:B0-----:R0:W-:Y:S04]  /*16ef0*/  STL.64 [R1+0x8b8], R2 ;  /* 0x0008b80201007387 */ /* 0x0011e80000100a00 */
[----:B------:R-:W-:Y:S04]  /*16f00*/  STL.64 [R1+0x4c8], R12 ;  /* 0x0004c80c01007387 */ /* 0x000fe80000100a00 */
[----:B------:R-:W-:Y:S04]  /*16f10*/  STL.64 [R1+0x4d0], R10 ;  /* 0x0004d00a01007387 */ /* 0x000fe80000100a00 */
[----:B------:R-:W-:Y:S01]  /*16f20*/  STL.64 [R1+0x4d8], R8 ;  /* 0x0004d80801007387 */ /* 0x000fe20000100a00 */
[----:B0-----:R-:W-:-:S02]  /*16f30*/  IMAD.MOV.U32 R2, RZ, RZ, R4 ;  /* 0x000000ffff027224 */ /* 0x001fc400078e0004 */
[----:B------:R-:W-:Y:S02]  /*16f40*/  IMAD.MOV.U32 R3, RZ, RZ, R7 ;  /* 0x000000ffff037224 */ /* 0x000fe400078e0007 */
[----:B------:R-:W-:Y:S02]  /*16f50*/  IMAD.MOV.U32 R7, RZ, RZ, R5 ;  /* 0x000000ffff077224 */ /* 0x000fe400078e0005 */
[----:B------:R-:W-:Y:S02]  /*16f60*/  IMAD.MOV.U32 R4, RZ, RZ, R0 ;  /* 0x000000ffff047224 */ /* 0x000fe400078e0000 */
[----:B------:R-:W-:Y:S01]  /*16f70*/  IMAD.MOV.U32 R5, RZ, RZ, R29 ;  /* 0x000000ffff057224 */ /* 0x000fe200078e001d */
[----:B------:R0:W-:Y:S04]  /*16f80*/  STL.64 [R1+0x4e0], R2 ;  /* 0x0004e00201007387 */ /* 0x0001e80000100a00 */
[----:B------:R-:W-:Y:S01]  /*16f90*/  STL.64 [R1+0x4e8], R6 ;  /* 0x0004e80601007387 */ /* 0x000fe20000100a00 */
[----:B0-----:R-:W-:-:S02]  /*16fa0*/  IMAD.MOV.U32 R3, RZ, RZ, R20 ;  /* 0x000000ffff037224 */ /* 0x001fc400078e0014 */
[----:B------:R-:W-:Y:S01]  /*16fb0*/  IMAD.MOV.U32 R2, RZ, RZ, R21 ;  /* 0x000000ffff027224 */ /* 0x000fe200078e0015 */
[----:B------:R-:W2:Y:S04]  /*16fc0*/  LDL.LU R20, [R1+0x520] ;  /* 0x0005200001147983 */ /* 0x000ea80000300800 */
[----:B------:R-:W-:Y:S04]  /*16fd0*/  STL.64 [R1+0x4f0], R4 ;  /* 0x0004f00401007387 */ /* 0x000fe80000100a00 */
[----:B------:R-:W2:Y:S04]  /*16fe0*/  LDL.LU R21, [R1+0x53c] ;  /* 0x00053c0001157983 */ /* 0x000ea80000300800 */
        /* <DEDUP_REMOVED lines=14> */
[----:B------:R-:W3:Y:S04]  /*170d0*/  LDL.LU R3, [R1+0x578] ;  /* 0x0005780001037983 */ /* 0x000ee80000300800 */
[----:B---3--:R0:W-:Y:S04]  /*170e0*/  STL.64 [R1+0x8c0], R2 ;  /* 0x0008c00201007387 */ /* 0x0081e80000100a00 */
[----:B0-----:R-:W3:Y:S04]  /*170f0*/  LDL.LU R2, [R1+0x1ac] ;  /* 0x0001ac0001027983 */ /* 0x001ee80000300800 */
        /* <DEDUP_REMOVED lines=12> */
[----:B------:R-:W3:Y:S01]  /*171c0*/  LDL.LU R3, [R1+0x560] ;  /* 0x0005600001037983 */ /* 0x000ee20000300800 */
[----:B--2---:R-:W-:-:S04]  /*171d0*/  LOP3.LUT R21, R21, R20, RZ, 0x3c, !PT ;  /* 0x0000001415157212 */ /* 0x004fc800078e3cff */
[----:B------:R-:W-:-:S04]  /*171e0*/  LOP3.LUT R20, R21, R20, RZ, 0x3c, !PT ;  /* 0x0000001415147212 */ /* 0x000fc800078e3cff */
[----:B------:R-:W-:Y:S01]  /*171f0*/  LOP3.LUT R21, R21, R20, RZ, 0x3c, !PT ;  /* 0x0000001415157212 */ /* 0x000fe200078e3cff */
[----:B---3--:R0:W-:Y:S04]  /*17200*/  STL.64 [R1+0x8e8], R2 ;  /* 0x0008e80201007387 */ /* 0x0081e80000100a00 */
[----:B0-----:R-:W2:Y:S04]  /*17210*/  LDL.LU R2, [R1+0x548] ;  /* 0x0005480001027983 */ /* 0x001ea80000300800 */
[----:B------:R-:W2:Y:S04]  /*17220*/  LDL.LU R3, [R1+0x55c] ;  /* 0x00055c0001037983 */ /* 0x000ea80000300800 */
[----:B------:R-:W3:Y:S04]  /*17230*/  LDL.LU R26, [R1+0x580] ;  /* 0x00058000011a7983 */ /* 0x000ee80000300800 */
        /* <DEDUP_REMOVED lines=10> */
[----:B------:R-:W2:Y:S04]  /*172e0*/  LDL.LU.64 R12, [R1+0x120] ;  /* 0x00012000010c7983 */ /* 0x000ea80000300a00 */
[----:B------:R-:W2:Y:S04]  /*172f0*/  LDL.LU.64 R10, [R1+0x118] ;  /* 0x00011800010a7983 */ /* 0x000ea80000300a00 */
[----:B------:R-:W2:Y:S04]  /*17300*/  LDL.LU.64 R8, [R1+0x110] ;  /* 0x0001100001087983 */ /* 0x000ea80000300a00 */
[----:B------:R-:W2:Y:S04]  /*17310*/  LDL.LU.64 R6, [R1+0x108] ;  /* 0x0001080001067983 */ /* 0x000ea80000300a00 */
[----:B------:R-:W2:Y:S04]  /*17320*/  LDL.LU.64 R4, [R1+0x100] ;  /* 0x0001000001047983 */ /* 0x000ea80000300a00 */
[----:B------:R-:W2:Y:S04]  /*17330*/  LDL.LU.64 R28, [R1+0xf8] ;  /* 0x0000f800011c7983 */ /* 0x000ea80000300a00 */
        /* <DEDUP_REMOVED lines=21> */
[----:B0-----:R-:W2:Y:S04]  /*17490*/  LDL.LU.64 R20, [R1+0x908] ;  /* 0x0009080001147983 */ /* 0x001ea80000300a00 */
[----:B--2---:R0:W-:Y:S04]  /*174a0*/  STL.64 [R1+0x528], R20 ;  /* 0x0005281401007387 */ /* 0x0041e80000100a00 */
[----:B0-----:R-:W2:Y:S04]  /*174b0*/  LDL.LU.64 R20, [R1+0x900] ;  /* 0x0009000001147983 */ /* 0x001ea80000300a00 */
[----:B--2---:R0:W-:Y:S04]  /*174c0*/  STL.64 [R1+0x530], R20 ;  /* 0x0005301401007387 */ /* 0x0041e80000100a00 */
[----:B0-----:R-:W2:Y:S01]  /*174d0*/  LDL.LU.64 R20, [R1+0x8f8] ;  /* 0x0008f80001147983 */ /* 0x001ea20000300a00 */
[----:B------:R-:W-:-:S04]  /*174e0*/  LOP3.LUT R3, R3, R2, RZ, 0x3c, !PT ;  /* 0x0000000203037212 */ /* 0x000fc800078e3cff */
[C---:B------:R-:W-:Y:S01]  /*174f0*/  LOP3.LUT R2, R3.reuse, R2, RZ, 0x3c, !PT ;  /* 0x0000000203027212 */ /* 0x040fe200078e3cff */
[----:B--2---:R0:W-:Y:S04]  /*17500*/  STL.64 [R1+0x538], R20 ;  /* 0x0005381401007387 */ /* 0x0041e80000100a00 */
[----:B0-----:R-:W2:Y:S01]  /*17510*/  LDL.LU.64 R20, [R1+0x8f0] ;  /* 0x0008f00001147983 */ /* 0x001ea20000300a00 */
[----:B------:R-:W-:-:S03]  /*17520*/  LOP3.LUT R3, R3, R2, RZ, 0x3c, !PT ;  /* 0x0000000203037212 */ /* 0x000fc600078e3cff */
[----:B--2---:R0:W-:Y:S04]  /*17530*/  STL.64 [R1+0x710], R20 ;  /* 0x0007101401007387 */ /* 0x0041e80000100a00 */
[----:B0-----:R-:W2:Y:S04]  /*17540*/  LDL.LU R21, [R1+0x1b4] ;  /* 0x0001b40001157983 */ /* 0x001ea80000300800 */
        /* <DEDUP_REMOVED lines=32> */
[----:B---3--:R-:W-:-:S05]  /*17750*/  IMAD.MOV.U32 R20, RZ, RZ, R26 ;  /* 0x000000ffff147224 */ /* 0x008fca00078e001a */
[----:B------:R0:W-:Y:S02]  /*17760*/  STL.64 [R1+0x580], R20 ;  /* 0x0005801401007387 */ /* 0x0001e40000100a00 */
[----:B0-----:R-:W-:Y:S02]  /*17770*/  IMAD.MOV.U32 R20, RZ, RZ, R24 ;  /* 0x000000ffff147224 */ /* 0x001fe400078e0018 */
[----:B----4-:R-:W-:Y:S01]  /*17780*/  IMAD.MOV.U32 R21, RZ, RZ, R27 ;  /* 0x000000ffff157224 */ /* 0x010fe200078e001b */
[----:B------:R-:W-:Y:S01]  /*17790*/  MOV R24, R22 ;  /* 0x0000001600187202 */ /* 0x000fe20000000f00 */
[----:B------:R-:W-:-:S03]  /*177a0*/  IMAD.MOV.U32 R22, RZ, RZ, R18 ;  /* 0x000000ffff167224 */ /* 0x000fc600078e0012 */
[----:B------:R0:W-:Y:S04]  /*177b0*/  STL.64 [R1+0x588], R20 ;  /* 0x0005881401007387 */ /* 0x0001e80000100a00 */
[----:B------:R-:W-:Y:S04]  /*177c0*/  STL.64 [R1+0x590], R24 ;  /* 0x0005901801007387 */ /* 0x000fe80000100a00 */
[----:B------:R-:W-:Y:S01]  /*177d0*/  STL.64 [R1+0x598], R22 ;  /* 0x0005981601007387 */ /* 0x000fe20000100a00 */
[----:B0-----:R-:W-:Y:S02]  /*177e0*/  IMAD.MOV.U32 R20, RZ, RZ, R0 ;  /* 0x000000ffff147224 */ /* 0x001fe400078e0000 */
[----:B------:R-:W-:-:S05]  /*177f0*/  IMAD.MOV.U32 R21, RZ, RZ, R19 ;  /* 0x000000ffff157224 */ /* 0x000fca00078e0013 */
[----:B------:R-:W-:Y:S01]  /*17800*/  STL.64 [R1+0x5a0], R20 ;  /* 0x0005a01401007387 */ /* 0x000fe20000100a00 */
[----:B--2---:R-:W-:-:S04]  /*17810*/  IMAD.SHL.U32 R3, R3, 0x40, RZ ;  /* 0x0000004003037824 */ /* 0x004fc800078e00ff */
[----:B------:R-:W-:-:S04]  /*17820*/  IMAD.WIDE R18, R3, 0x2, R16 ;  /* 0x0000000203127825 */ /* 0x000fc800078e0210 */
[----:B------:R-:W-:-:S04]  /*17830*/  IMAD.WIDE R16, R3, 0x2, R14 ;  /* 0x0000000203107825 */ /* 0x000fc800078e020e */
[----:B------:R-:W-:-:S04]  /*17840*/  IMAD.WIDE R14, R3, 0x2, R12 ;  /* 0x00000002030e7825 */ /* 0x000fc800078e020c */
[----:B------:R-:W-:-:S04]  /*17850*/  IMAD.WIDE R12, R3, 0x2, R10 ;  /* 0x00000002030c7825 */ /* 0x000fc800078e020a */
[C---:B------:R-:W-:Y:S01]  /*17860*/  IMAD.WIDE R10, R3.reuse, 0x2, R8 ;  /* 0x00000002030a7825 */ /* 0x040fe200078e0208 */
[----:B------:R-:W-:Y:S03]  /*17870*/  STL.64 [R1+0x398], R18 ;  /* 0x0003981201007387 */ /* 0x000fe60000100a00 */
[C---:B------:R-:W-:Y:S01]  /*17880*/  IMAD.WIDE R8, R3.reuse, 0x2, R6 ;  /* 0x0000000203087825 */ /* 0x040fe200078e0206 */
[----:B------:R-:W-:Y:S04]  /*17890*/  STL.64 [R1+0x390], R16 ;  /* 0x0003901001007387 */ /* 0x000fe80000100a00 */
[----:B------:R-:W-:Y:S01]  /*178a0*/  STL.64 [R1+0x388], R14 ;  /* 0x0003880e01007387 */ /* 0x000fe20000100a00 */
[----:B------:R-:W-:-:S03]  /*178b0*/  IMAD.WIDE R6, R3, 0x2, R4 ;  /* 0x0000000203067825 */ /* 0x000fc600078e0204 */
[----:B------:R-:W-:Y:S04]  /*178c0*/  STL.64 [R1+0x380], R12 ;  /* 0x0003800c01007387 */ /* 0x000fe80000100a00 */
[----:B------:R-:W-:Y:S01]  /*178d0*/  STL.64 [R1+0x378], R10 ;  /* 0x0003780a01007387 */ /* 0x000fe20000100a00 */
[----:B------:R-:W-:-:S03]  /*178e0*/  IMAD.WIDE R4, R3, 0x2, R28 ;  /* 0x0000000203047825 */ /* 0x000fc600078e021c */
[----:B------:R-:W-:Y:S04]  /*178f0*/  STL.64 [R1+0x370], R8 ;  /* 0x0003700801007387 */ /* 0x000fe80000100a00 */
[----:B------:R-:W2:Y:S04]  /*17900*/  LDL.LU.64 R28, [R1+0xf0] ;  /* 0x0000f000011c7983 */ /* 0x000ea80000300a00 */
[----:B------:R-:W-:Y:S04]  /*17910*/  STL.64 [R1+0x368], R6 ;  /* 0x0003680601007387 */ /* 0x000fe80000100a00 */
[----:B------:R-:W3:Y:S04]  /*17920*/  LDL.LU.64 R26, [R1+0x60] ;  /* 0x00006000011a7983 */ /* 0x000ee80000300a00 */
[----:B------:R-:W-:Y:S04]  /*17930*/  STL.64 [R1+0x360], R4 ;  /* 0x0003600401007387 */ /* 0x000fe80000100a00 */
[----:B---3--:R0:W-:Y:S04]  /*17940*/  STL.64 [R1+0x830], R26 ;  /* 0x0008301a01007387 */ /* 0x0081e80000100a00 */
[----:B0-----:R-:W3:Y:S04]  /*17950*/  LDL.LU.64 R26, [R1+0x68] ;  /* 0x00006800011a7983 */ /* 0x001ee80000300a00 */
        /* <DEDUP_REMOVED lines=29> */
[----:B0-----:R-:W3:Y:S01]  /*17b30*/  LDL.LU.64 R26, [R1+0xe0] ;  /* 0x0000e000011a7983 */ /* 0x001ee20000300a00 */
[----:B--2---:R-:W-:-:S03]  /*17b40*/  IMAD.WIDE R4, R3, 0x2, R28 ;  /* 0x0000000203047825 */ /* 0x004fc600078e021c */
[----:B---3--:R0:W-:Y:S04]  /*17b50*/  STL.64 [R1+0x8b0], R26 ;  /* 0x0008b01a01007387 */ /* 0x0081e80000100a00 */
[----:B0-----:R-:W2:Y:S04]  /*17b60*/  LDL.LU.64 R26, [R1+0xe8] ;  /* 0x0000e800011a7983 */ /* 0x001ea80000300a00 */
[----:B------:R-:W3:Y:S04]  /*17b70*/  LDL.LU.64 R24, [R1+0x58] ;  /* 0x0000580001187983 */ /* 0x000ee80000300a00 */
[----:B------:R-:W4:Y:S04]  /*17b80*/  LDL.LU.64 R22, [R1+0x50] ;  /* 0x0000500001167983 */ /* 0x000f280000300a00 */
[----:B------:R-:W3:Y:S04]  /*17b90*/  LDL.LU.64 R18, [R1+0x48] ;  /* 0x0000480001127983 */ /* 0x000ee80000300a00 */
[----:B------:R-:W3:Y:S04]  /*17ba0*/  LDL.LU.64 R20, [R1+0x40] ;  /* 0x0000400001147983 */ /* 0x000ee80000300a00 */
[----:B------:R-:W3:Y:S04]  /*17bb0*/  LDL.LU.64 R16, [R1+0x38] ;  /* 0x0000380001107983 */ /* 0x000ee80000300a00 */
[----:B------:R-:W3:Y:S04]  /*17bc0*/  LDL.LU.64 R14, [R1+0x30] ;  /* 0x00003000010e7983 */ /* 0x000ee80000300a00 */
[----:B------:R0:W-:Y:S04]  /*17bd0*/  STL.64 [R1+0x358], R4 ;  /* 0x0003580401007387 */ /* 0x0001e80000100a00 */
[----:B------:R-:W3:Y:S04]  /*17be0*/  LDL.LU.64 R12, [R1+0x28] ;  /* 0x00002800010c7983 */ /* 0x000ee80000300a00 */
[----:B------:R-:W3:Y:S04]  /*17bf0*/  LDL.LU.64 R10, [R1+0x20] ;  /* 0x00002000010a7983 */ /* 0x000ee80000300a00 */
[----:B------:R-:W3:Y:S04]  /*17c00*/  LDL.LU.64 R8, [R1+0x18] ;  /* 0x0000180001087983 */ /* 0x000ee80000300a00 */
[----:B------:R-:W3:Y:S04]  /*17c10*/  LDL.LU.64 R6, [R1+0x10] ;  /* 0x0000100001067983 */ /* 0x000ee80000300a00 */
[----:B0-----:R-:W3:Y:S04]  /*17c20*/  LDL.LU.64 R4, [R1+0x8] ;  /* 0x0000080001047983 */ /* 0x001ee80000300a00 */
[----:B------:R-:W3:Y:S01]  /*17c30*/  LDL.LU.64 R28, [R1] ;  /* 0x00000000011c7983 */ /* 0x000ee20000300a00 */
[----:B--2---:R-:W-:-:S05]  /*17c40*/  IMAD.WIDE R26, R3, 0x2, R26 ;  /* 0x00000002031a7825 */ /* 0x004fca00078e021a */
[----:B------:R0:W-:Y:S04]  /*17c50*/  STL.64 [R1+0x350], R26 ;  /* 0x0003501a01007387 */ /* 0x0001e80000100a00 */
[----:B0-----:R-:W2:Y:S02]  /*17c60*/  LDL.LU.64 R26, [R1+0x8b0] ;  /* 0x0008b000011a7983 */ /* 0x001ea40000300a00 */
        /* <DEDUP_REMOVED lines=47> */
[----:B0-----:R-:W2:Y:S01]  /*17f60*/  LDL.LU.64 R26, [R1+0x830] ;  /* 0x00083000011a7983 */ /* 0x001ea20000300a00 */
[----:B---3--:R-:W-:-:S04]  /*17f70*/  IMAD.WIDE R24, R3, 0x2, R24 ;  /* 0x0000000203187825 */ /* 0x008fc800078e0218 */
[----:B----4-:R-:W-:-:S04]  /*17f80*/  IMAD.WIDE R22, R3, 0x2, R22 ;  /* 0x0000000203167825 */ /* 0x010fc800078e0216 */
[----:B------:R-:W-:-:S04]  /*17f90*/  IMAD.WIDE R18, R3, 0x2, R18 ;  /* 0x0000000203127825 */ /* 0x000fc800078e0212 */
        /* <DEDUP_REMOVED lines=9> */
[----:B--2---:R-:W-:-:S05]  /*18030*/  IMAD.WIDE R26, R3, 0x2, R26 ;  /* 0x00000002031a7825 */ /* 0x004fca00078e021a */
[----:B------:R0:W-:Y:S04]  /*18040*/  STL.64 [R1+0x2c8], R26 ;  /* 0x0002c81a01007387 */ /* 0x0001e80000100a00 */
[----:B0-----:R-:W2:Y:S04]  /*18050*/  LDL.LU.64 R26, [R1+0x828] ;  /* 0x00082800011a7983 */ /* 0x001ea80000300a00 */
[----:B------:R0:W-:Y:S04]  /*18060*/  STL.64 [R1+0x2c0], R24 ;  /* 0x0002c01801007387 */ /* 0x0001e80000100a00 */
[----:B0-----:R-:W3:Y:S04]  /*18070*/  LDL.LU.64 R24, [R1+0x820] ;  /* 0x0008200001187983 */ /* 0x001ee80000300a00 */
[----:B------:R0:W-:Y:S04]  /*18080*/  STL.64 [R1+0x2b8], R22 ;  /* 0x0002b81601007387 */ /* 0x0001e80000100a00 */
[----:B0-----:R-:W4:Y:S04]  /*18090*/  LDL.LU.64 R22, [R1+0x818] ;  /* 0x0008180001167983 */ /* 0x001f280000300a00 */
[----:B------:R0:W-:Y:S04]  /*180a0*/  STL.64 [R1+0x2b0], R18 ;  /* 0x0002b01201007387 */ /* 0x0001e80000100a00 */
[----:B0-----:R-:W2:Y:S04]  /*180b0*/  LDL.LU.64 R18, [R1+0x810] ;  /* 0x0008100001127983 */ /* 0x001ea80000300a00 */
[----:B------:R0:W-:Y:S04]  /*180c0*/  STL.64 [R1+0x2a8], R20 ;  /* 0x0002a81401007387 */ /* 0x0001e80000100a00 */
[----:B0-----:R-:W3:Y:S04]  /*180d0*/  LDL.LU.64 R20, [R1+0x188] ;  /* 0x0001880001147983 */ /* 0x001ee80000300a00 */
        /* <DEDUP_REMOVED lines=15> */
[----:B0-----:R-:W3:Y:S01]  /*181d0*/  LDL.LU.64 R28, [R1+0x7d0] ;  /* 0x0007d000011c7983 */ /* 0x001ee20000300a00 */
[----:B----4-:R-:W-:-:S04]  /*181e0*/  IMAD.WIDE R22, R3, 0x2, R22 ;  /* 0x0000000203167825 */ /* 0x010fc800078e0216 */
[----:B--2---:R-:W-:-:S04]  /*181f0*/  IMAD.WIDE R18, R3, 0x2, R18 ;  /* 0x0000000203127825 */ /* 0x004fc800078e0212 */
[----:B---3--:R-:W-:-:S04]  /*18200*/  IMAD.WIDE R16, R3, 0x2, R16 ;  /* 0x0000000203107825 */ /* 0x008fc800078e0210 */
[----:B------:R-:W-:-:S04]  /*18210*/  IMAD.WIDE R14, R3, 0x2, R14 ;  /* 0x00000002030e7825 */ /* 0x000fc800078e020e */
[----:B------:R-:W-:-:S04]  /*18220*/  IMAD.WIDE R12, R3, 0x2, R12 ;  /* 0x00000002030c7825 */ /* 0x000fc800078e020c */
[----:B------:R-:W-:-:S04]  /*18230*/  IMAD.WIDE R10, R3, 0x2, R10 ;  /* 0x00000002030a7825 */ /* 0x000fc800078e020a */
[----:B------:R-:W-:-:S04]  /*18240*/  IMAD.WIDE R8, R3, 0x2, R8 ;  /* 0x0000000203087825 */ /* 0x000fc800078e0208 */
[----:B------:R-:W-:-:S04]  /*18250*/  IMAD.WIDE R6, R3, 0x2, R6 ;  /* 0x0000000203067825 */ /* 0x000fc800078e0206 */
[----:B------:R-:W-:-:S04]  /*18260*/  IMAD.WIDE R4, R3, 0x2, R4 ;  /* 0x0000000203047825 */ /* 0x000fc800078e0204 */
[----:B------:R-:W-:-:S05]  /*18270*/  IMAD.WIDE R28, R3, 0x2, R28 ;  /* 0x00000002031c7825 */ /* 0x000fca00078e021c */
        /* <DEDUP_REMOVED lines=20> */
[----:B------:R-:W-:-:S04]  /*183c0*/  IMAD.WIDE R24, R3, 0x2, R24 ;  /* 0x0000000203187825 */ /* 0x000fc800078e0218 */
[C---:B------:R-:W-:Y:S01]  /*183d0*/  IMAD.WIDE R26, R3.reuse, 0x2, R26 ;  /* 0x00000002031a7825 */ /* 0x040fe200078e021a */
[----:B------:R3:W-:Y:S04]  /*183e0*/  STL.64 [R1+0x210], R24 ;  /* 0x0002101801007387 */ /* 0x0007e80000100a00 */
[----:B------:R-:W-:Y:S01]  /*183f0*/  STL.64 [R1+0x208], R26 ;  /* 0x0002081a01007387 */ /* 0x000fe20000100a00 */
[----:B--2---:R-:W-:-:S04]  /*18400*/  IMAD.WIDE R8, R3, 0x2, R8 ;  /* 0x0000000203087825 */ /* 0x004fc800078e0208 */
[----:B---3--:R-:W-:-:S04]  /*18410*/  IMAD.WIDE R24, R3, 0x2, R22 ;  /* 0x0000000203187825 */ /* 0x008fc800078e0216 */
        /* <DEDUP_REMOVED lines=8> */
[----:B----4-:R-:W-:-:S03]  /*184a0*/  IMAD.WIDE R10, R3, 0x2, R6 ;  /* 0x00000002030a7825 */ /* 0x010fc600078e0206 */
[----:B------:R-:W-:Y:S01]  /*184b0*/  STL.64 [R1+0x1e8], R16 ;  /* 0x0001e81001007387 */ /* 0x000fe20000100a00 */
[----:B------:R-:W-:-:S03]  /*184c0*/  IMAD.WIDE R6, R3, 0x2, R4 ;  /* 0x0000000203067825 */ /* 0x000fc600078e0204 */
[----:B------:R-:W-:Y:S04]  /*184d0*/  STL.64 [R1+0x1e0], R14 ;  /* 0x0001e00e01007387 */ /* 0x000fe80000100a00 */
[----:B------:R-:W-:Y:S04]  /*184e0*/  STL.64 [R1+0x1d8], R12 ;  /* 0x0001d80c01007387 */ /* 0x000fe80000100a00 */
[----:B------:R-:W-:Y:S04]  /*184f0*/  STL.64 [R1+0x1d0], R8 ;  /* 0x0001d00801007387 */ /* 0x000fe80000100a00 */
[----:B------:R-:W-:Y:S04]  /*18500*/  STL.64 [R1+0x1c8], R10 ;  /* 0x0001c80a01007387 */ /* 0x000fe80000100a00 */
[----:B------:R0:W-:Y:S04]  /*18510*/  STL.64 [R1+0x1c0], R6 ;  /* 0x0001c00601007387 */ /* 0x0001e80000100a00 */
[----:B0-----:R-:W2:Y:S01]  /*18520*/  LDL.LU.64 R6, [R1+0x3d0] ;  /* 0x0003d00001067983 */ /* 0x001ea20000300a00 */
[----:B------:R-:W-:-:S04]  /*18530*/  IMAD.WIDE R8, R3, 0x2, R28 ;  /* 0x0000000203087825 */ /* 0x000fc800078e021c */
[C---:B------:R-:W-:Y:S01]  /*18540*/  IMAD.WIDE R4, R3.reuse, 0x2, R20 ;  /* 0x0000000203047825 */ /* 0x040fe200078e0214 */
[----:B------:R-:W-:Y:S04]  /*18550*/  STL.64 [R1+0x1b8], R8 ;  /* 0x0001b80801007387 */ /* 0x000fe80000100a00 */
[----:B--2---:R0:W-:Y:S04]  /*18560*/  STL.64 [R1+0x790], R6 ;  /* 0x0007900601007387 */ /* 0x0041e80000100a00 */
[----:B------:R-:W-:Y:S04]  /*18570*/  STL.64 [R1+0x1b0], R4 ;  /* 0x0001b00401007387 */ /* 0x000fe80000100a00 */
[----:B0-----:R-:W2:Y:S04]  /*18580*/  LDL.LU.64 R6, [R1+0x3c8] ;  /* 0x0003c80001067983 */ /* 0x001ea80000300a00 */
[----:B--2---:R0:W-:Y:S04]  /*18590*/  STL.64 [R1+0x798], R6 ;  /* 0x0007980601007387 */ /* 0x0041e80000100a00 */
        /* <DEDUP_REMOVED lines=13> */
[----:B------:R-:W3:Y:S04]  /*18670*/  LDL.LU.64 R8, [R1+0x3d8] ;  /* 0x0003d80001087983 */ /* 0x000ee80000300a00 */
[----:B------:R-:W4:Y:S04]  /*18680*/  LDL.LU.64 R20, [R1+0x3e0] ;  /* 0x0003e00001147983 */ /* 0x000f280000300a00 */
[----:B------:R-:W2:Y:S04]  /*18690*/  LDL.LU.64 R26, [R1+0x420] ;  /* 0x00042000011a7983 */ /* 0x000ea80000300a00 */
        /* <DEDUP_REMOVED lines=11> */
[----:B0-----:R-:W2:Y:S01]  /*18750*/  LDL.LU.64 R26, [R1+0x3f0] ;  /* 0x0003f000011a7983 */ /* 0x001ea20000300a00 */
[----:B------:R-:W-:-:S03]  /*18760*/  IMAD.WIDE R6, R3, 0x2, R6 ;  /* 0x0000000203067825 */ /* 0x000fc600078e0206 */
[----:B--2---:R0:W-:Y:S04]  /*18770*/  STL.64 [R1+0x788], R26 ;  /* 0x0007881a01007387 */ /* 0x0041e80000100a00 */
[----:B0-----:R-:W2:Y:S04]  /*18780*/  LDL.LU.64 R26, [R1+0x3e8] ;  /* 0x0003e800011a7983 */ /* 0x001ea80000300a00 */
        /* <DEDUP_REMOVED lines=63> */
[----:B------:R0:W-:Y:S02]  /*18b80*/  STL.64 [R1+0x118], R26 ;  /* 0x0001181a01007387 */ /* 0x0001e40000100a00 */
[----:B0-----:R-:W-:-:S04]  /*18b90*/  IMAD.WIDE R26, R3, 0x2, R24 ;  /* 0x00000002031a7825 */ /* 0x001fc800078e0218 */
[----:B------:R-:W-:-:S04]  /*18ba0*/  IMAD.WIDE R24, R3, 0x2, R22 ;  /* 0x0000000203187825 */ /* 0x000fc800078e0216 */
[----:B------:R-:W-:-:S04]  /*18bb0*/  IMAD.WIDE R22, R3, 0x2, R18 ;  /* 0x0000000203167825 */ /* 0x000fc800078e0212 */
[----:B------:R-:W-:-:S04]  /*18bc0*/  IMAD.WIDE R18, R3, 0x2, R16 ;  /* 0x0000000203127825 */ /* 0x000fc800078e0210 */
[C---:B------:R-:W-:Y:S01]  /*18bd0*/  IMAD.WIDE R16, R3.reuse, 0x2, R14 ;  /* 0x0000000203107825 */ /* 0x040fe200078e020e */
[----:B------:R-:W-:Y:S03]  /*18be0*/  STL.64 [R1+0x110], R26 ;  /* 0x0001101a01007387 */ /* 0x000fe60000100a00 */
[C---:B------:R-:W-:Y:S01]  /*18bf0*/  IMAD.WIDE R14, R3.reuse, 0x2, R12 ;  /* 0x00000002030e7825 */ /* 0x040fe200078e020c */
[----:B------:R0:W-:Y:S03]  /*18c00*/  STL.64 [R1+0x108], R24 ;  /* 0x0001081801007387 */ /* 0x0001e60000100a00 */
[C---:B------:R-:W-:Y:S01]  /*18c10*/  IMAD.WIDE R12, R3.reuse, 0x2, R10 ;  /* 0x00000002030c7825 */ /* 0x040fe200078e020a */
[----:B------:R-:W-:Y:S04]  /*18c20*/  STL.64 [R1+0x100], R22 ;  /* 0x0001001601007387 */ /* 0x000fe80000100a00 */
[----:B------:R-:W-:Y:S01]  /*18c30*/  STL.64 [R1+0xf8], R18 ;  /* 0x0000f81201007387 */ /* 0x000fe20000100a00 */
[----:B------:R-:W-:-:S03]  /*18c40*/  IMAD.WIDE R10, R3, 0x2, R4 ;  /* 0x00000002030a7825 */ /* 0x000fc600078e0204 */
[----:B------:R-:W-:Y:S04]  /*18c50*/  STL.64 [R1+0xf0], R16 ;  /* 0x0000f01001007387 */ /* 0x000fe80000100a00 */
[----:B------:R-:W-:Y:S04]  /*18c60*/  STL.64 [R1+0xe8], R14 ;  /* 0x0000e80e01007387 */ /* 0x000fe80000100a00 */
[----:B------:R-:W-:Y:S01]  /*18c70*/  STL.64 [R1+0xe0], R12 ;  /* 0x0000e00c01007387 */ /* 0x000fe20000100a00 */
[----:B------:R-:W-:-:S03]  /*18c80*/  IMAD.WIDE R4, R3, 0x2, R28 ;  /* 0x0000000203047825 */ /* 0x000fc600078e021c */
[----:B0-----:R-:W2:Y:S04]  /*18c90*/  LDL.LU.64 R24, [R1+0x490] ;  /* 0x0004900001187983 */ /* 0x001ea80000300a00 */
[----:B------:R-:W-:Y:S04]  /*18ca0*/  STL.64 [R1+0xd8], R10 ;  /* 0x0000d80a01007387 */ /* 0x000fe80000100a00 */
[----:B------:R-:W2:Y:S04]  /*18cb0*/  LDL.LU.64 R28, [R1+0x4a8] ;  /* 0x0004a800011c7983 */ /* 0x000ea80000300a00 */
[----:B------:R-:W-:Y:S04]  /*18cc0*/  STL.64 [R1+0xd0], R4 ;  /* 0x0000d00401007387 */ /* 0x000fe80000100a00 */
[----:B--2---:R0:W-:Y:S04]  /*18cd0*/  STL.64 [R1+0x748], R28 ;  /* 0x0007481c01007387 */ /* 0x0041e80000100a00 */
[----:B0-----:R-:W2:Y:S04]  /*18ce0*/  LDL.LU.64 R28, [R1+0x4a0] ;  /* 0x0004a000011c7983 */ /* 0x001ea80000300a00 */
[----:B--2---:R0:W-:Y:S04]  /*18cf0*/  STL.64 [R1+0x750], R28 ;  /* 0x0007501c01007387 */ /* 0x0041e80000100a00 */
[----:B0-----:R-:W2:Y:S04]  /*18d00*/  LDL.LU.64 R28, [R1+0x498] ;  /* 0x00049800011c7983 */ /* 0x001ea80000300a00 */
[----:B------:R-:W2:Y:S01]  /*18d10*/  LDL.LU.64 R4, [R1+0x4b8] ;  /* 0x0004b80001047983 */ /* 0x000ea20000300a00 */
[----:B------:R-:W-:-:S04]  /*18d20*/  IMAD.WIDE R12, R3, 0x2, R6 ;  /* 0x00000002030c7825 */ /* 0x000fc800078e0206 */
[----:B---3--:R-:W-:-:S04]  /*18d30*/  IMAD.WIDE R10, R3, 0x2, R8 ;  /* 0x00000002030a7825 */ /* 0x008fc800078e0208 */
[C---:B----4-:R-:W-:Y:S01]  /*18d40*/  IMAD.WIDE R14, R3.reuse, 0x2, R20 ;  /* 0x00000002030e7825 */ /* 0x050fe200078e0214 */
[----:B--2---:R0:W-:Y:S04]  /*18d50*/  STL.64 [R1+0x740], R4 ;  /* 0x0007400401007387 */ /* 0x0041e80000100a00 */
[----:B0-----:R-:W2:Y:S04]  /*18d60*/  LDL.LU.64 R4, [R1+0x4b0] ;  /* 0x0004b00001047983 */ /* 0x001ea80000300a00 */
[----:B------:R-:W3:Y:S04]  /*18d70*/  LDL.LU.64 R6, [R1+0x4c0] ;  /* 0x0004c00001067983 */ /* 0x000ee80000300a00 */
[----:B------:R-:W-:Y:S04]  /*18d80*/  STL.64 [R1+0xc8], R12 ;  /* 0x0000c80c01007387 */ /* 0x000fe80000100a00 */
[----:B------:R-:W4:Y:S04]  /*18d90*/  LDL.LU.64 R8, [R1+0x4c8] ;  /* 0x0004c80001087983 */ /* 0x000f280000300a00 */
[----:B------:R0:W-:Y:S04]  /*18da0*/  STL.64 [R1+0xc0], R10 ;  /* 0x0000c00a01007387 */ /* 0x0001e80000100a00 */
[----:B0-----:R-:W2:Y:S04]  /*18db0*/  LDL.LU.64 R10, [R1+0x4d0] ;  /* 0x0004d000010a7983 */ /* 0x001ea80000300a00 */
[----:B------:R-:W2:Y:S04]  /*18dc0*/  LDL.LU.64 R12, [R1+0x4d8] ;  /* 0x0004d800010c7983 */ /* 0x000ea80000300a00 */
[----:B------:R0:W-:Y:S04]  /*18dd0*/  STL.64 [R1+0xb8], R14 ;  /* 0x0000b80e01007387 */ /* 0x0001e80000100a00 */
[----:B0-----:R-:W2:Y:S04]  /*18de0*/  LDL.LU.64 R14, [R1+0x4e8] ;  /* 0x0004e800010e7983 */ /* 0x001ea80000300a00 */
[----:B--2---:R0:W-:Y:S04]  /*18df0*/  STL.64 [R1+0x738], R14 ;  /* 0x0007380e01007387 */ /* 0x0041e80000100a00 */
[----:B0-----:R-:W2:Y:S04]  /*18e00*/  LDL.LU.64 R14, [R1+0x4e0] ;  /* 0x0004e000010e7983 */ /* 0x001ea80000300a00 */
[----:B------:R-:W2:Y:S04]  /*18e10*/  LDL.LU.64 R16, [R1+0x500] ;  /* 0x0005000001107983 */ /* 0x000ea80000300a00 */
[----:B--2---:R0:W-:Y:S04]  /*18e20*/  STL.64 [R1+0x728], R16 ;  /* 0x0007281001007387 */ /* 0x0041e80000100a00 */
[----:B0-----:R-:W2:Y:S04]  /*18e30*/  LDL.LU.64 R16, [R1+0x4f8] ;  /* 0x0004f80001107983 */ /* 0x001ea80000300a00 */
[----:B--2---:R0:W-:Y:S04]  /*18e40*/  STL.64 [R1+0x730], R16 ;  /* 0x0007301001007387 */ /* 0x0041e80000100a00 */
[----:B0-----:R-:W2:Y:S04]  /*18e50*/  LDL.LU.64 R16, [R1+0x4f0] ;  /* 0x0004f00001107983 */ /* 0x001ea80000300a00 */
[----:B------:R-:W2:Y:S04]  /*18e60*/  LDL.LU.64 R18, [R1+0x510] ;  /* 0x0005100001127983 */ /* 0x000ea80000300a00 */
[----:B--2---:R0:W-:Y:S04]  /*18e70*/  STL.64 [R1+0x720], R18 ;  /* 0x0007201201007387 */ /* 0x0041e80000100a00 */
[----:B0-----:R-:W2:Y:S04]  /*18e80*/  LDL.LU.64 R18, [R1+0x508] ;  /* 0x0005080001127983 */ /* 0x001ea80000300a00 */
[----:B------:R-:W2:Y:S01]  /*18e90*/  LDL.LU.64 R20, [R1+0x520] ;  /* 0x0005200001147983 */ /* 0x000ea20000300a00 */
[----:B------:R-:W-:-:S04]  /*18ea0*/  IMAD.WIDE R24, R3, 0x2, R24 ;  /* 0x0000000203187825 */ /* 0x000fc800078e0218 */
[C---:B------:R-:W-:Y:S01]  /*18eb0*/  IMAD.WIDE R28, R3.reuse, 0x2, R28 ;  /* 0x00000002031c7825 */ /* 0x040fe200078e021c */
[----:B--2---:R0:W-:Y:S04]  /*18ec0*/  STL.64 [R1+0x718], R20 ;  /* 0x0007181401007387 */ /* 0x0041e80000100a00 */
[----:B0-----:R-:W2:Y:S04]  /*18ed0*/  LDL.LU.64 R20, [R1+0x518] ;  /* 0x0005180001147983 */ /* 0x001ea80000300a00 */
[----:B------:R-:W2:Y:S04]  /*18ee0*/  LDL.LU.64 R22, [R1+0x528] ;  /* 0x0005280001167983 */ /* 0x000ea80000300a00 */
[----:B------:R-:W2:Y:S04]  /*18ef0*/  LDL.LU.64 R26, [R1+0x530] ;  /* 0x00053000011a7983 */ /* 0x000ea80000300a00 */
[----:B------:R0:W-:Y:S04]  /*18f00*/  STL.64 [R1+0xb0], R24 ;  /* 0x0000b01801007387 */ /* 0x0001e80000100a00 */
[----:B0-----:R-:W2:Y:S04]  /*18f10*/  LDL.LU.64 R24, [R1+0x538] ;  /* 0x0005380001187983 */ /* 0x001ea80000300a00 */
[----:B------:R0:W-:Y:S04]  /*18f20*/  STL.64 [R1+0xa8], R28 ;  /* 0x0000a81c01007387 */ /* 0x0001e80000100a00 */
[----:B0-----:R-:W2:Y:S02]  /*18f30*/  LDL.LU.64 R28, [R1+0x750] ;  /* 0x00075000011c7983 */ /* 0x001ea40000300a00 */
[----:B--2---:R-:W-:-:S05]  /*18f40*/  IMAD.WIDE R28, R3, 0x2, R28 ;  /* 0x00000002031c7825 */ /* 0x004fca00078e021c */
[----:B------:R0:W-:Y:S04]  /*18f50*/  STL.64 [R1+0xa0], R28 ;  /* 0x0000a01c01007387 */ /* 0x0001e80000100a00 */
[----:B0-----:R-:W2:Y:S01]  /*18f60*/  LDL.LU.64 R28, [R1+0x748] ;  /* 0x00074800011c7983 */ /* 0x001ea20000300a00 */
[----:B------:R-:W-:-:S04]  /*18f70*/  IMAD.WIDE R4, R3, 0x2, R4 ;  /* 0x0000000203047825 */ /* 0x000fc800078e0204 */
[----:B--2---:R-:W-:-:S05]  /*18f80*/  IMAD.WIDE R28, R3, 0x2, R28 ;  /* 0x00000002031c7825 */ /* 0x004fca00078e021c */
[----:B------:R0:W-:Y:S04]  /*18f90*/  STL.64 [R1+0x98], R28 ;  /* 0x0000981c01007387 */ /* 0x0001e80000100a00 */
[----:B0-----:R-:W2:Y:S04]  /*18fa0*/  LDL.LU.64 R28, [R1+0x548] ;  /* 0x00054800011c7983 */ /* 0x001ea80000300a00 */
[----:B------:R0:W-:Y:S04]  /*18fb0*/  STL.64 [R1+0x90], R4 ;  /* 0x0000900401007387 */ /* 0x0001e80000100a00 */
[----:B0-----:R-:W2:Y:S01]  /*18fc0*/  LDL.LU.64 R4, [R1+0x740] ;  /* 0x0007400001047983 */ /* 0x001ea20000300a00 */
[----:B---3--:R-:W-:-:S04]  /*18fd0*/  IMAD.WIDE R6, R3, 0x2, R6 ;  /* 0x0000000203067825 */ /* 0x008fc800078e0206 */
[----:B----4-:R-:W-:-:S04]  /*18fe0*/  IMAD.WIDE R8, R3, 0x2, R8 ;  /* 0x0000000203087825 */ /* 0x010fc800078e0208 */
        /* <DEDUP_REMOVED lines=13> */
[----:B0-----:R-:W2:Y:S04]  /*190c0*/  LDL.LU.64 R12, [R1+0x570] ;  /* 0x00057000010c7983 */ /* 0x001ea80000300a00 */
[----:B------:R0:W-:Y:S04]  /*190d0*/  STL.64 [R1+0x60], R14 ;  /* 0x0000600e01007387 */ /* 0x0001e80000100a00 */
[----:B0-----:R-:W2:Y:S01]  /*190e0*/  LDL.LU.64 R14, [R1+0x738] ;  /* 0x00073800010e7983 */ /* 0x001ea20000300a00 */
[----:B------:R-:W-:-:S04]  /*190f0*/  IMAD.WIDE R16, R3, 0x2, R16 ;  /* 0x0000000203107825 */ /* 0x000fc800078e0210 */
[----:B--2---:R-:W-:-:S05]  /*19100*/  IMAD.WIDE R14, R3, 0x2, R14 ;  /* 0x00000002030e7825 */ /* 0x004fca00078e020e */
        /* <DEDUP_REMOVED lines=20> */
[----:B------:R-:W-:-:S04]  /*19250*/  IMAD.WIDE R26, R3, 0x2, R26 ;  /* 0x00000002031a7825 */ /* 0x000fc800078e021a */
[----:B--2---:R-:W-:-:S05]  /*19260*/  IMAD.WIDE R20, R3, 0x2, R20 ;  /* 0x0000000203147825 */ /* 0x004fca00078e0214 */
[----:B------:R0:W-:Y:S04]  /*19270*/  STL.64 [R1+0x20], R20 ;  /* 0x0000201401007387 */ /* 0x0001e80000100a00 */
[----:B0-----:R-:W2:Y:S04]  /*19280*/  LDL.LU.64 R20, [R1+0x710] ;  /* 0x0007100001147983 */ /* 0x001ea80000300a00 */
[----:B------:R0:W-:Y:S04]  /*19290*/  STL.64 [R1+0x18], R22 ;  /* 0x0000181601007387 */ /* 0x0001e80000100a00 */
[----:B0-----:R-:W2:Y:S04]  /*192a0*/  LDL.LU.64 R22, [R1+0x590] ;  /* 0x0005900001167983 */ /* 0x001ea80000300a00 */
[----:B------:R0:W-:Y:S01]  /*192b0*/  STL.64 [R1+0x10], R26 ;  /* 0x0000101a01007387 */ /* 0x0001e20000100a00 */
[----:B------:R-:W-:-:S04]  /*192c0*/  IMAD.WIDE R28, R3, 0x2, R28 ;  /* 0x00000002031c7825 */ /* 0x000fc800078e021c */
[----:B------:R-:W-:-:S04]  /*192d0*/  IMAD.WIDE R4, R3, 0x2, R4 ;  /* 0x0000000203047825 */ /* 0x000fc800078e0204 */
[----:B---3--:R-:W-:-:S04]  /*192e0*/  IMAD.WIDE R6, R3, 0x2, R6 ;  /* 0x0000000203067825 */ /* 0x008fc800078e0206 */
[----:B----4-:R-:W-:-:S04]  /*192f0*/  IMAD.WIDE R8, R3, 0x2, R8 ;  /* 0x0000000203087825 */ /* 0x010fc800078e0208 */
[C---:B0-----:R-:W-:Y:S02]  /*19300*/  IMAD.WIDE R26, R3.reuse, 0x2, R24 ;  /* 0x00000002031a7825 */ /* 0x041fe400078e0218 */
[----:B------:R-:W3:Y:S04]  /*19310*/  LDL.LU.64 R24, [R1+0x598] ;  /* 0x0005980001187983 */ /* 0x000ee80000300a00 */
[----:B------:R0:W-:Y:S01]  /*19320*/  STL.64 [R1+0x8], R26 ;  /* 0x0000081a01007387 */ /* 0x0001e20000100a00 */
[----:B------:R-:W-:-:S04]  /*19330*/  IMAD.WIDE R10, R3, 0x2, R10 ;  /* 0x00000002030a7825 */ /* 0x000fc800078e020a */
[----:B------:R-:W-:-:S04]  /*19340*/  IMAD.WIDE R12, R3, 0x2, R12 ;  /* 0x00000002030c7825 */ /* 0x000fc800078e020c */
[----:B------:R-:W-:-:S04]  /*19350*/  IMAD.WIDE R14, R3, 0x2, R14 ;  /* 0x00000002030e7825 */ /* 0x000fc800078e020e */
[----:B------:R-:W-:-:S04]  /*19360*/  IMAD.WIDE R16, R3, 0x2, R16 ;  /* 0x0000000203107825 */ /* 0x000fc800078e0210 */
[----:B------:R-:W-:-:S04]  /*19370*/  IMAD.WIDE R18, R3, 0x2, R18 ;  /* 0x0000000203127825 */ /* 0x000fc800078e0212 */
[----:B--2---:R-:W-:-:S05]  /*19380*/  IMAD.WIDE R20, R3, 0x2, R20 ;  /* 0x0000000203147825 */ /* 0x004fca00078e0214 */
[----:B------:R-:W-:Y:S04]  /*19390*/  STL.64 [R1+0x690], R20 ;  /* 0x0006901401007387 */ /* 0x000fe80000100a00 */
[----:B0-----:R-:W2:Y:S04]  /*193a0*/  LDL.LU.64 R26, [R1+0x5a0] ;  /* 0x0005a000011a7983 */ /* 0x001ea80000300a00 */
[----:B------:R-:W-:Y:S04]  /*193b0*/  STL.64 [R1+0x698], R28 ;  /* 0x0006981c01007387 */ /* 0x000fe80000100a00 */
[----:B------:R-:W-:Y:S04]  /*193c0*/  STL.64 [R1+0x6a0], R4 ;  /* 0x0006a00401007387 */ /* 0x000fe80000100a00 */
[----:B------:R-:W-:Y:S04]  /*193d0*/  STL.64 [R1+0x6a8], R6 ;  /* 0x0006a80601007387 */ /* 0x000fe80000100a00 */
[----:B------:R-:W-:Y:S04]  /*193e0*/  STL.64 [R1+0x6b0], R8 ;  /* 0x0006b00801007387 */ /* 0x000fe80000100a00 */
[----:B------:R-:W-:Y:S04]  /*193f0*/  STL.64 [R1+0x6b8], R10 ;  /* 0x0006b80a01007387 */ /* 0x000fe80000100a00 */
[----:B------:R0:W-:Y:S01]  /*19400*/  STL.64 [R1+0x6c0], R12 ;  /* 0x0006c00c01007387 */ /* 0x0001e20000100a00 */
[----:B------:R-:W-:-:S03]  /*19410*/  IMAD.WIDE R22, R3, 0x2, R22 ;  /* 0x0000000203167825 */ /* 0x000fc600078e0216 */
[----:B0-----:R-:W4:Y:S04]  /*19420*/  LDL.LU.64 R12, [R1+0x390] ;  /* 0x00039000010c7983 */ /* 0x001f280000300a00 */
[----:B------:R-:W4:Y:S04]  /*19430*/  LDL.LU.64 R10, [R1+0x378] ;  /* 0x00037800010a7983 */ /* 0x000f280000300a00 */
[----:B------:R0:W-:Y:S04]  /*19440*/  STL.64 [R1+0x6c8], R14 ;  /* 0x0006c80e01007387 */ /* 0x0001e80000100a00 */
[----:B0-----:R-:W4:Y:S04]  /*19450*/  LDL.LU.64 R14, [R1+0x398] ;  /* 0x00039800010e7983 */ /* 0x001f280000300a00 */
[----:B------:R0:W-:Y:S04]  /*19460*/  STL.64 [R1+0x6d0], R16 ;  /* 0x0006d01001007387 */ /* 0x0001e80000100a00 */
[----:B0-----:R-:W4:Y:S04]  /*19470*/  LDL.LU.64 R16, [R1+0x370] ;  /* 0x0003700001107983 */ /* 0x001f280000300a00 */
[----:B------:R-:W4:Y:S04]  /*19480*/  LDL.LU.64 R8, [R1+0x368] ;  /* 0x0003680001087983 */ /* 0x000f280000300a00 */
[----:B------:R0:W-:Y:S04]  /*19490*/  STL.64 [R1+0x6d8], R18 ;  /* 0x0006d81201007387 */ /* 0x0001e80000100a00 */
[----:B0-----:R-:W4:Y:S04]  /*194a0*/  LDL.LU.64 R18, [R1+0x380] ;  /* 0x0003800001127983 */ /* 0x001f280000300a00 */
[----:B------:R-:W4:Y:S04]  /*194b0*/  LDL.LU.64 R6, [R1+0x360] ;  /* 0x0003600001067983 */ /* 0x000f280000300a00 */
[----:B------:R0:W-:Y:S04]  /*194c0*/  STL.64 [R1+0x6e0], R22 ;  /* 0x0006e01601007387 */ /* 0x0001e80000100a00 */
[----:B0-----:R-:W4:Y:S01]  /*194d0*/  LDL.LU.64 R22, [R1+0x388] ;  /* 0x0003880001167983 */ /* 0x001f220000300a00 */
[----:B---3--:R-:W-:-:S03]  /*194e0*/  IMAD.WIDE R24, R3, 0x2, R24 ;  /* 0x0000000203187825 */ /* 0x008fc600078e0218 */
[----:B------:R-:W3:Y:S04]  /*194f0*/  LDL.LU.64 R4, [R1+0x358] ;  /* 0x0003580001047983 */ /* 0x000ee80000300a00 */
[----:B------:R-:W-:Y:S04]  /*19500*/  STL.64 [R1+0x6e8], R24 ;  /* 0x0006e81801007387 */ /* 0x000fe80000100a00 */
[----:B------:R-:W3:Y:S04]  /*19510*/  LDL.LU.64 R28, [R1+0x350] ;  /* 0x00035000011c7983 */ /* 0x000ee80000300a00 */
[----:B------:R-:W3:Y:S01]  /*19520*/  LDL.LU.64 R20, [R1+0x348] ;  /* 0x0003480001147983 */ /* 0x000ee20000300a00 */
[----:B--2---:R-:W-:-:S05]  /*19530*/  IMAD.WIDE R26, R3, 0x2, R26 ;  /* 0x00000002031a7825 */ /* 0x004fca00078e021a */
[----:B------:R-:W-:Y:S04]  /*19540*/  STL.64 [R1+0x6f8], R26 ;  /* 0x0006f81a01007387 */ /* 0x000fe80000100a00 */
[----:B------:R-:W-:Y:S04]  /*19550*/  STL [R1+0x6f0], R2 ;  /* 0x0006f00201007387 */ /* 0x000fe80000100800 */
[----:B----4-:R0:W-:Y:S01]  /*19560*/  STL [R1+0x398], R14 ;  /* 0x0003980e01007387 */ /* 0x0101e20000100800 */
[----:B------:R-:W-:-:S03]  /*19570*/  IMAD.MOV.U32 R0, RZ, RZ, R15 ;  /* 0x000000ffff007224 */ /* 0x000fc600078e000f */
[----:B0-----:R-:W2:Y:S04]  /*19580*/  LDL.LU.64 R14, [R1+0x340] ;  /* 0x00034000010e7983 */ /* 0x001ea80000300a00 */
[----:B------:R0:W-:Y:S04]  /*19590*/  STL [R1+0x584], R0 ;  /* 0x0005840001007387 */ /* 0x0001e80000100800 */
[----:B------:R1:W-:Y:S01]  /*195a0*/  STL [R1+0x390], R12 ;  /* 0x0003900c01007387 */ /* 0x0003e20000100800 */
[----:B0-----:R-:W-:-:S03]  /*195b0*/  IMAD.MOV.U32 R0, RZ, RZ, R13 ;  /* 0x000000ffff007224 */ /* 0x001fc600078e000d */
[----:B-1----:R-:W4:Y:S04]  /*195c0*/  LDL.LU.64 R12, [R1+0x338] ;  /* 0x00033800010c7983 */ /* 0x002f280000300a00 */
        /* <DEDUP_REMOVED lines=25> */
[----:B---3--:R1:W-:Y:S01]  /*19760*/  STL [R1+0x358], R4 ;  /* 0x0003580401007387 */ /* 0x0083e20000100800 */
[----:B0-----:R-:W-:-:S03]  /*19770*/  IMAD.MOV.U32 R0, RZ, RZ, R5 ;  /* 0x000000ffff007224 */ /* 0x001fc600078e0005 */
[----:B-1----:R-:W3:Y:S04]  /*19780*/  LDL.LU.64 R4, [R1+0x300] ;  /* 0x0003000001047983 */ /* 0x002ee80000300a00 */
[----:B------:R0:W-:Y:S04]  /*19790*/  STL [R1+0x35c], R0 ;  /* 0x00035c0001007387 */ /* 0x0001e80000100800 */
[----:B------:R1:W-:Y:S01]  /*197a0*/  STL [R1+0x350], R28 ;  /* 0x0003501c01007387 */ /* 0x0003e20000100800 */
[----:B0-----:R-:W-:-:S03]  /*197b0*/  IMAD.MOV.U32 R0, RZ, RZ, R29 ;  /* 0x000000ffff007224 */ /* 0x001fc600078e001d */
[----:B-1----:R-:W3:Y:S04]  /*197c0*/  LDL.LU.64 R28, [R1+0x2f8] ;  /* 0x0002f800011c7983 */ /* 0x002ee80000300a00 */
[----:B------:R0:W-:Y:S04]  /*197d0*/  STL [R1+0x354], R0 ;  /* 0x0003540001007387 */ /* 0x0001e80000100800 */
[----:B------:R1:W-:Y:S01]  /*197e0*/  STL [R1+0x348], R20 ;  /* 0x0003481401007387 */ /* 0x0003e20000100800 */
[----:B0-----:R-:W-:-:S03]  /*197f0*/  IMAD.MOV.U32 R0, RZ, RZ, R21 ;  /* 0x000000ffff007224 */ /* 0x001fc600078e0015 */
[----:B-1----:R-:W3:Y:S04]  /*19800*/  LDL.LU.64 R20, [R1+0x2f0] ;  /* 0x0002f00001147983 */ /* 0x002ee80000300a00 */
[----:B------:R0:W-:Y:S04]  /*19810*/  STL [R1+0x34c], R0 ;  /* 0x00034c0001007387 */ /* 0x0001e80000100800 */
[----:B--2---:R1:W-:Y:S01]  /*19820*/  STL [R1+0x340], R14 ;  /* 0x0003400e01007387 */ /* 0x0043e20000100800 */
[----:B0-----:R-:W-:-:S03]  /*19830*/  IMAD.MOV.U32 R0, RZ, RZ, R15 ;  /* 0x000000ffff007224 */ /* 0x001fc600078e000f */
[----:B-1----:R-:W2:Y:S04]  /*19840*/  LDL.LU.64 R14, [R1+0x2e8] ;  /* 0x0002e800010e7983 */ /* 0x002ea80000300a00 */
[----:B------:R0:W-:Y:S04]  /*19850*/  STL [R1+0x344], R0 ;  /* 0x0003440001007387 */ /* 0x0001e80000100800 */
[----:B----4-:R1:W-:Y:S01]  /*19860*/  STL [R1+0x338], R12 ;  /* 0x0003380c01007387 */ /* 0x0103e20000100800 */
[----:B0-----:R-:W-:-:S03]  /*19870*/  MOV R0, R13 ;  /* 0x0000000d00007202 */ /* 0x001fc60000000f00 */
        /* <DEDUP_REMOVED lines=63> */
[----:B0-----:R-:W-:-:S03]  /*19c70*/  MOV R0, R9 ;  /* 0x0000000900007202 */ /* 0x001fc60000000f00 */
        /* <DEDUP_REMOVED lines=63> */
[----:B0-----:R-:W-:-:S03]  /*1a070*/  MOV R0, R15 ;  /* 0x0000000f00007202 */ /* 0x001fc60000000f00 */
        /* <DEDUP_REMOVED lines=18> */
[----:B------:R-:W-:Y:S04]  /*1a1a0*/  STL [R1+0x3a8], R16 ;  /* 0x0003a81001007387 */ /* 0x000fe80000100800 */
[----:B------:R-:W4:Y:S01]  /*1a1b0*/  LDL.LU.64 R24, [R1+0x1b8] ;  /* 0x0001b80001187983 */ /* 0x000f220000300a00 */
[----:B0-----:R-:W-:-:S05]  /*1a1c0*/  IMAD.MOV.U32 R0, RZ, RZ, R17 ;  /* 0x000000ffff007224 */ /* 0x001fca00078e0011 */
        /* <DEDUP_REMOVED lines=9> */
[----:B---3--:R1:W-:Y:S04]  /*1a260*/  STL [R1+0x3b4], R4 ;  /* 0x0003b40401007387 */ /* 0x0083e80000100800 */
[----:B------:R-:W3:Y:S01]  /*1a270*/  LDL.LU.64 R16, [R1+0x1a0] ;  /* 0x0001a00001107983 */ /* 0x000ee20000300a00 */
[----:B0-----:R-:W-:-:S05]  /*1a280*/  IMAD.MOV.U32 R0, RZ, RZ, R5 ;  /* 0x000000ffff007224 */ /* 0x001fca00078e0005 */
[----:B------:R0:W-:Y:S04]  /*1a290*/  STL [R1+0x1f8], R0 ;  /* 0x0001f80001007387 */ /* 0x0001e80000100800 */
[----:B------:R0:W-:Y:S04]  /*1a2a0*/  STL [R1+0x3b8], R28 ;  /* 0x0003b81c01007387 */ /* 0x0001e80000100800 */
[----:B-1----:R-:W3:Y:S01]  /*1a2b0*/  LDL.LU.64 R4, [R1+0x198] ;  /* 0x0001980001047983 */ /* 0x002ee20000300a00 */
[----:B0-----:R-:W-:-:S05]  /*1a2c0*/  IMAD.MOV.U32 R0, RZ, RZ, R29 ;  /* 0x000000ffff007224 */ /* 0x001fca00078e001d */
[----:B------:R0:W-:Y:S04]  /*1a2d0*/  STL [R1+0x1f0], R0 ;  /* 0x0001f00001007387 */ /* 0x0001e80000100800 */
[----:B------:R1:W-:Y:S04]  /*1a2e0*/  STL [R1+0x3bc], R20 ;  /* 0x0003bc1401007387 */ /* 0x0003e80000100800 */
[----:B------:R-:W3:Y:S01]  /*1a2f0*/  LDL.LU.64 R28, [R1+0x190] ;  /* 0x00019000011c7983 */ /* 0x000ee20000300a00 */
[----:B0-----:R-:W-:-:S03]  /*1a300*/  IMAD.MOV.U32 R0, RZ, RZ, R21 ;  /* 0x000000ffff007224 */ /* 0x001fc600078e0015 */
[----:B--2---:R-:W-:Y:S04]  /*1a310*/  STL [R1+0x3c0], R14 ;  /* 0x0003c00e01007387 */ /* 0x004fe80000100800 */
[----:B------:R0:W-:Y:S04]  /*1a320*/  STL [R1+0x1e8], R0 ;  /* 0x0001e80001007387 */ /* 0x0001e80000100800 */
[----:B-1----:R-:W2:Y:S01]  /*1a330*/  LDL.LU.64 R20, [R1+0x188] ;  /* 0x0001880001147983 */ /* 0x002ea20000300a00 */
[----:B0-----:R-:W-:-:S03]  /*1a340*/  IMAD.MOV.U32 R0, RZ, RZ, R15 ;  /* 0x000000ffff007224 */ /* 0x001fc600078e000f */
[----:B----4-:R-:W-:Y:S04]  /*1a350*/  STL [R1+0x3c4], R12 ;  /* 0x0003c40c01007387 */ /* 0x010fe80000100800 */
[----:B------:R0:W-:Y:S04]  /*1a360*/  STL [R1+0x1e0], R0 ;  /* 0x0001e00001007387 */ /* 0x0001e80000100800 */
[----:B------:R-:W4:Y:S01]  /*1a370*/  LDL.LU.64 R14, [R1+0x180] ;  /* 0x00018000010e7983 */ /* 0x000f220000300a00 */
[----:B0-----:R-:W-:-:S03]  /*1a380*/  IMAD.MOV.U32 R0, RZ, RZ, R13 ;  /* 0x000000ffff007224 */ /* 0x001fc600078e000d */
[----:B------:R-:W-:Y:S04]  /*1a390*/  STL [R1+0x3c8], R22 ;  /* 0x0003c81601007387 */ /* 0x000fe80000100800 */
        /* <DEDUP_REMOVED lines=9> */
[----:B------:R-:W4:Y:S04]  /*1a430*/  LDL.LU.64 R18, [R1+0x168] ;  /* 0x0001680001127983 */ /* 0x000f280000300a00 */
[----:B------:R-:W-:Y:S01]  /*1a440*/  STL [R1+0x3d4], R24 ;  /* 0x0003d41801007387 */ /* 0x000fe20000100800 */
[----:B0-----:R-:W-:-:S05]  /*1a450*/  IMAD.MOV.U32 R0, RZ, RZ, R11 ;  /* 0x000000ffff007224 */ /* 0x001fca00078e000b */
[----:B------:R0:W-:Y:S04]  /*1a460*/  STL [R1+0x1c0], R0 ;  /* 0x0001c00001007387 */ /* 0x0001e80000100800 */
[----:B------:R-:W4:Y:S01]  /*1a470*/  LDL.LU.64 R10, [R1+0x160] ;  /* 0x00016000010a7983 */ /* 0x000f220000300a00 */
[----:B0-----:R-:W-:-:S03]  /*1a480*/  MOV R0, R25 ;  /* 0x0000001900007202 */ /* 0x001fc60000000f00 */
[----:B------:R-:W-:Y:S04]  /*1a490*/  STL [R1+0x3d8], R8 ;  /* 0x0003d80801007387 */ /* 0x000fe80000100800 */
[----:B------:R0:W-:Y:S02]  /*1a4a0*/  STL [R1+0x1bc], R0 ;  /* 0x0001bc0001007387 */ /* 0x0001e40000100800 */
[----:B0-----:R-:W-:Y:S02]  /*1a4b0*/  IMAD.MOV.U32 R0, RZ, RZ, R9 ;  /* 0x000000ffff007224 */ /* 0x001fe400078e0009 */
[----:B------:R-:W4:Y:S04]  /*1a4c0*/  LDL.LU.64 R8, [R1+0x158] ;  /* 0x0001580001087983 */ /* 0x000f280000300a00 */
        /* <DEDUP_REMOVED lines=9> */
[----:B------:R1:W-:Y:S04]  /*1a560*/  STL [R1+0x3e4], R4 ;  /* 0x0003e40401007387 */ /* 0x0003e80000100800 */
[----:B------:R-:W-:Y:S01]  /*1a570*/  STL [R1+0x3e8], R28 ;  /* 0x0003e81c01007387 */ /* 0x000fe20000100800 */
[----:B0-----:R-:W-:-:S05]  /*1a580*/  IMAD.MOV.U32 R0, RZ, RZ, R5 ;  /* 0x000000ffff007224 */ /* 0x001fca00078e0005 */
[----:B------:R0:W-:Y:S04]  /*1a590*/  STL [R1+0x1dc], R0 ;  /* 0x0001dc0001007387 */ /* 0x0001e80000100800 */
[----:B-1----:R-:W3:Y:S01]  /*1a5a0*/  LDL.LU.64 R4, [R1+0x140] ;  /* 0x0001400001047983 */ /* 0x002ee20000300a00 */
[----:B0-----:R-:W-:-:S03]  /*1a5b0*/  IMAD.MOV.U32 R0, RZ, RZ, R29 ;  /* 0x000000ffff007224 */ /* 0x001fc600078e001d */
[----:B--2---:R-:W-:Y:S04]  /*1a5c0*/  STL [R1+0x3ec], R20 ;  /* 0x0003ec1401007387 */ /* 0x004fe80000100800 */
[----:B------:R0:W-:Y:S04]  /*1a5d0*/  STL [R1+0x1e4], R0 ;  /* 0x0001e40001007387 */ /* 0x0001e80000100800 */
[----:B------:R-:W2:Y:S01]  /*1a5e0*/  LDL.LU.64 R28, [R1+0x138] ;  /* 0x00013800011c7983 */ /* 0x000ea20000300a00 */
        /* <DEDUP_REMOVED lines=16> */
[----:B0-----:R-:W-:-:S05]  /*1a6f0*/  IMAD.MOV.U32 R0, RZ, RZ, R19 ;  /* 0x000000ffff007224 */ /* 0x001fca00078e0013 */
[----:B------:R0:W-:Y:S04]  /*1a700*/  STL [R1+0x20c], R0 ;  /* 0x00020c0001007387 */ /* 0x0001e80000100800 */
[----:B------:R1:W-:Y:S04]  /*1a710*/  STL [R1+0x400], R10 ;  /* 0x0004000a01007387 */ /* 0x0003e80000100800 */
[----:B------:R-:W4:Y:S01]  /*1a720*/  LDL.LU.64 R24, [R1+0x110] ;  /* 0x0001100001187983 */ /* 0x000f220000300a00 */
[----:B0-----:R-:W-:-:S03]  /*1a730*/  IMAD.MOV.U32 R0, RZ, RZ, R11 ;  /* 0x000000ffff007224 */ /* 0x001fc600078e000b */
[----:B-1----:R-:W4:Y:S04]  /*1a740*/  LDL.LU.64 R10, [R1+0x108] ;  /* 0x00010800010a7983 */ /* 0x002f280000300a00 */
[----:B------:R0:W-:Y:S04]  /*1a750*/  STL [R1+0x214], R0 ;  /* 0x0002140001007387 */ /* 0x0001e80000100800 */
[----:B------:R1:W-:Y:S04]  /*1a760*/  STL [R1+0x404], R8 ;  /* 0x0004040801007387 */ /* 0x0003e80000100800 */
[----:B------:R-:W4:Y:S01]  /*1a770*/  LDL.LU.64 R22, [R1+0x100] ;  /* 0x0001000001167983 */ /* 0x000f220000300a00 */
[----:B0-----:R-:W-:-:S03]  /*1a780*/  IMAD.MOV.U32 R0, RZ, RZ, R9 ;  /* 0x000000ffff007224 */ /* 0x001fc600078e0009 */
[----:B------:R-:W-:Y:S04]  /*1a790*/  STL [R1+0x40c], R6 ;  /* 0x00040c0601007387 */ /* 0x000fe80000100800 */
[----:B------:R0:W-:Y:S04]  /*1a7a0*/  STL [R1+0x37c], R0 ;  /* 0x00037c0001007387 */ /* 0x0001e80000100800 */
[----:B-1----:R-:W4:Y:S01]  /*1a7b0*/  LDL.LU.64 R8, [R1+0xf8] ;  /* 0x0000f80001087983 */ /* 0x002f220000300a00 */
[----:B0-----:R-:W-:-:S03]  /*1a7c0*/  IMAD.MOV.U32 R0, RZ, RZ, R7 ;  /* 0x000000ffff007224 */ /* 0x001fc600078e0007 */
[----:B---3--:R-:W-:Y:S04]  /*1a7d0*/  STL [R1+0x414], R16 ;  /* 0x0004141001007387 */ /* 0x008fe80000100800 */
[----:B------:R0:W-:Y:S04]  /*1a7e0*/  STL [R1+0x384], R0 ;  /* 0x0003840001007387 */ /* 0x0001e80000100800 */
[----:B------:R-:W3:Y:S04]  /*1a7f0*/  LDL.LU.64 R6, [R1+0xf0] ;  /* 0x0000f00001067983 */ /* 0x000ee80000300a00 */
[----:B------:R-:W3:Y:S01]  /*1a800*/  LDL.LU.64 R18, [R1+0xe8] ;  /* 0x0000e80001127983 */ /* 0x000ee20000300a00 */
[----:B0-----:R-:W-:-:S05]  /*1a810*/  IMAD.MOV.U32 R0, RZ, RZ, R17 ;  /* 0x000000ffff007224 */ /* 0x001fca00078e0011 */
[----:B------:R0:W-:Y:S04]  /*1a820*/  STL [R1+0x38c], R0 ;  /* 0x00038c0001007387 */ /* 0x0001e80000100800 */
[----:B------:R1:W-:Y:S01]  /*1a830*/  STL [R1+0x41c], R4 ;  /* 0x00041c0401007387 */ /* 0x0003e20000100800 */
[----:B0-----:R-:W-:-:S03]  /*1a840*/  IMAD.MOV.U32 R0, RZ, RZ, R5 ;  /* 0x000000ffff007224 */ /* 0x001fc600078e0005 */
[----:B-1----:R-:W3:Y:S04]  /*1a850*/  LDL.LU.64 R4, [R1+0xe0] ;  /* 0x0000e00001047983 */ /* 0x002ee80000300a00 */
[----:B------:R2:W-:Y:S02]  /*1a860*/  STL [R1+0x394], R0 ;  /* 0x0003940001007387 */ /* 0x0005e40000100800 */
[----:B--2---:R-:W-:Y:S02]  /*1a870*/  MOV R0, R29 ;  /* 0x0000001d00007202 */ /* 0x004fe40000000f00 */
[----:B------:R0:W-:Y:S04]  /*1a880*/  STL [R1+0x424], R28 ;  /* 0x0004241c01007387 */ /* 0x0001e80000100800 */
[----:B0-----:R-:W2:Y:S04]  /*1a890*/  LDL.LU.64 R28, [R1+0xd8] ;  /* 0x0000d800011c7983 */ /* 0x001ea80000300a00 */
[----:B------:R0:W-:Y:S04]  /*1a8a0*/  STL [R1+0x39c], R0 ;  /* 0x00039c0001007387 */ /* 0x0001e80000100800 */
[----:B----4-:R1:W-:Y:S04]  /*1a8b0*/  STL [R1+0x42c], R20 ;  /* 0x00042c1401007387 */ /* 0x0103e80000100800 */
[----:B------:R-:W4:Y:S01]  /*1a8c0*/  LDL.LU.64 R16, [R1+0xd0] ;  /* 0x0000d00001107983 */ /* 0x000f220000300a00 */
[----:B0-----:R-:W-:-:S03]  /*1a8d0*/  IMAD.MOV.U32 R0, RZ, RZ, R21 ;  /* 0x000000ffff007224 */ /* 0x001fc600078e0015 */
[----:B------:R-:W-:Y:S04]  /*1a8e0*/  STL [R1+0x434], R14 ;  /* 0x0004340e01007387 */ /* 0x000fe80000100800 */
[----:B------:R0:W-:Y:S04]  /*1a8f0*/  STL [R1+0x408], R0 ;  /* 0x0004080001007387 */ /* 0x0001e80000100800 */
[----:B-1----:R-:W4:Y:S01]  /*1a900*/  LDL.LU.64 R20, [R1+0xc8] ;  /* 0x0000c80001147983 */ /* 0x002f220000300a00 */
[----:B0-----:R-:W-:-:S03]  /*1a910*/  IMAD.MOV.U32 R0, RZ, RZ, R15 ;  /* 0x000000ffff007224 */ /* 0x001fc600078e000f */
[----:B------:R-:W-:Y:S04]  /*1a920*/  STL [R1+0x43c], R12 ;  /* 0x00043c0c01007387 */ /* 0x000fe80000100800 */
[----:B------:R0:W-:Y:S04]  /*1a930*/  STL [R1+0x410], R0 ;  /* 0x0004100001007387 */ /* 0x0001e80000100800 */
[----:B------:R-:W4:Y:S01]  /*1a940*/  LDL.LU.64 R14, [R1+0xc0] ;  /* 0x0000c000010e7983 */ /* 0x000f220000300a00 */
[----:B0-----:R-:W-:-:S03]  /*1a950*/  IMAD.MOV.U32 R0, RZ, RZ, R13 ;  /* 0x000000ffff007224 */ /* 0x001fc600078e000d */
[----:B------:R-:W4:Y:S04]  /*1a960*/  LDL.LU.64 R12, [R1+0xb8] ;  /* 0x0000b800010c7983 */ /* 0x000f280000300a00 */
[----:B------:R0:W-:Y:S04]  /*1a970*/  STL [R1+0x418], R0 ;  /* 0x0004180001007387 */ /* 0x0001e80000100800 */
[----:B------:R-:W-:Y:S01]  /*1a980*/  STL [R1+0x444], R26 ;  /* 0x0004441a01007387 */ /* 0x000fe20000100800 */
[----:B0-----:R-:W-:-:S03]  /*1a990*/  IMAD.MOV.U32 R0, RZ, RZ, R27 ;  /* 0x000000ffff007224 */ /* 0x001fc600078e001b */
[----:B------:R-:W-:Y:S04]  /*1a9a0*/  STL [R1+0x44c], R24 ;  /* 0x00044c1801007387 */ /* 0x000fe80000100800 */
[----:B------:R0:W-:Y:S02]  /*1a9b0*/  STL [R1+0x420], R0 ;  /* 0x0004200001007387 */ /* 0x0001e40000100800 */
[----:B0-----:R-:W-:Y:S02]  /*1a9c0*/  IMAD.MOV.U32 R0, RZ, RZ, R25 ;  /* 0x000000ffff007224 */ /* 0x001fe400078e0019 */
[----:B------:R-:W-:Y:S04]  /*1a9d0*/  STL [R1+0x454], R10 ;  /* 0x0004540a01007387 */ /* 0x000fe80000100800 */
[----:B------:R0:W-:Y:S02]  /*1a9e0*/  STL [R1+0x428], R0 ;  /* 0x0004280001007387 */ /* 0x0001e40000100800 */
[----:B0-----:R-:W-:-:S02]  /*1a9f0*/  IMAD.MOV.U32 R0, RZ, RZ, R11 ;  /* 0x000000ffff007224 */ /* 0x001fc400078e000b */
[----:B------:R-:W-:Y:S04]  /*1aa00*/  STL [R1+0x45c], R22 ;  /* 0x00045c1601007387 */ /* 0x000fe80000100800 */
[----:B------:R0:W-:Y:S04]  /*1aa10*/  STL [R1+0x430], R0 ;  /* 0x0004300001007387 */ /* 0x0001e80000100800 */
[----:B------:R-:W4:Y:S01]  /*1aa20*/  LDL.LU.64 R10, [R1+0xb0] ;  /* 0x0000b000010a7983 */ /* 0x000f220000300a00 */
[----:B0-----:R-:W-:-:S03]  /*1aa30*/  IMAD.MOV.U32 R0, RZ, RZ, R23 ;  /* 0x000000ffff007224 */ /* 0x001fc600078e0017 */
[----:B------:R-:W-:Y:S04]  /*1aa40*/  STL [R1+0x464], R8 ;  /* 0x0004640801007387 */ /* 0x000fe80000100800 */
[----:B------:R0:W-:Y:S02]  /*1aa50*/  STL [R1+0x438], R0 ;  /* 0x0004380001007387 */ /* 0x0001e40000100800 */
[----:B0-----:R-:W-:Y:S02]  /*1aa60*/  IMAD.MOV.U32 R0, RZ, RZ, R9 ;  /* 0x000000ffff007224 */ /* 0x001fe400078e0009 */
[----:B------:R-:W4:Y:S04]  /*1aa70*/  LDL.LU.64 R8, [R1+0xa8] ;  /* 0x0000a80001087983 */ /* 0x000f280000300a00 */
[----:B------:R0:W-:Y:S04]  /*1aa80*/  STL [R1+0x440], R0 ;  /* 0x0004400001007387 */ /* 0x0001e80000100800 */
[----:B---3--:R1:W-:Y:S04]  /*1aa90*/  STL [R1+0x46c], R6 ;  /* 0x00046c0601007387 */ /* 0x0083e80000100800 */
[----:B------:R-:W-:Y:S01]  /*1aaa0*/  STL [R1+0x478], R18 ;  /* 0x0004781201007387 */ /* 0x000fe20000100800 */
[----:B0-----:R-:W-:-:S05]  /*1aab0*/  IMAD.MOV.U32 R0, RZ, RZ, R7 ;  /* 0x000000ffff007224 */ /* 0x001fca00078e0007 */
[----:B------:R0:W-:Y:S04]  /*1aac0*/  STL [R1+0x448], R0 ;  /* 0x0004480001007387 */ /* 0x0001e80000100800 */
[----:B-1----:R-:W3:Y:S04]  /*1aad0*/  LDL.LU.64 R6, [R1+0xa0] ;  /* 0x0000a00001067983 */ /* 0x002ee80000300a00 */
[----:B------:R-:W-:Y:S01]  /*1aae0*/  STL [R1+0x47c], R4 ;  /* 0x00047c0401007387 */ /* 0x000fe20000100800 */
[----:B0-----:R-:W-:-:S05]  /*1aaf0*/  IMAD.MOV.U32 R0, RZ, RZ, R19 ;  /* 0x000000ffff007224 */ /* 0x001fca00078e0013 */
[----:B------:R0:W-:Y:S02]  /*1ab00*/  STL [R1+0x450], R0 ;  /* 0x0004500001007387 */ /* 0x0001e40000100800 */
[----:B0-----:R-:W-:Y:S02]  /*1ab10*/  IMAD.MOV.U32 R0, RZ, RZ, R5 ;  /* 0x000000ffff007224 */ /* 0x001fe400078e0005 */
[----:B------:R-:W3:Y:S04]  /*1ab20*/  LDL.LU.64 R4, [R1+0x98] ;  /* 0x0000980001047983 */ /* 0x000ee80000300a00 */
[----:B------:R2:W-:Y:S02]  /*1ab30*/  STL [R1+0x458], R0 ;  /* 0x0004580001007387 */ /* 0x0005e40000100800 */
[----:B--2---:R-:W-:-:S02]  /*1ab40*/  IMAD.MOV.U32 R0, RZ, RZ, R29 ;  /* 0x000000ffff007224 */ /* 0x004fc400078e001d */
[----:B------:R0:W-:Y:S04]  /*1ab50*/  STL [R1+0x484], R28 ;  /* 0x0004841c01007387 */ /* 0x0001e80000100800 */
[----:B----4-:R-:W-:Y:S04]  /*1ab60*/  STL [R1+0x48c], R16 ;  /* 0x00048c1001007387 */ /* 0x010fe80000100800 */
[----:B------:R1:W-:Y:S04]  /*1ab70*/  STL [R1+0x460], R0 ;  /* 0x0004600001007387 */ /* 0x0003e80000100800 */
[----:B0-----:R-:W2:Y:S01]  /*1ab80*/  LDL.LU.64 R28, [R1+0x90] ;  /* 0x00009000011c7983 */ /* 0x001ea20000300a00 */
[----:B-1----:R-:W-:-:S03]  /*1ab90*/  IMAD.MOV.U32 R0, RZ, RZ, R17 ;  /* 0x000000ffff007224 */ /* 0x002fc600078e0011 */
[----:B------:R-:W-:Y:S04]  /*1aba0*/  STL [R1+0x494], R20 ;  /* 0x0004941401007387 */ /* 0x000fe80000100800 */
[----:B------:R0:W-:Y:S02]  /*1abb0*/  STL [R1+0x468], R0 ;  /* 0x0004680001007387 */ /* 0x0001e40000100800 */
[----:B0-----:R-:W-:Y:S02]  /*1abc0*/  IMAD.MOV.U32 R0, RZ, RZ, R21 ;  /* 0x000000ffff007224 */ /* 0x001fe400078e0015 */
[----:B------:R-:W4:Y:S04]  /*1abd0*/  LDL.LU.64 R20, [R1+0x88] ;  /* 0x0000880001147983 */ /* 0x000f280000300a00 */
[----:B------:R0:W-:Y:S04]  /*1abe0*/  STL [R1+0x474], R0 ;  /* 0x0004740001007387 */ /* 0x0001e80000100800 */
[----:B------:R-:W-:Y:S01]  /*1abf0*/  STL [R1+0x49c], R14 ;  /* 0x00049c0e01007387 */ /* 0x000fe20000100800 */
[----:B0-----:R-:W-:-:S03]  /*1ac00*/  IMAD.MOV.U32 R0, RZ, RZ, R15 ;  /* 0x000000ffff007224 */ /* 0x001fc600078e000f */
[----:B------:R-:W-:Y:S04]  /*1ac10*/  STL [R1+0x4a4], R12 ;  /* 0x0004a40c01007387 */ /* 0x000fe80000100800 */
[----:B------:R-:W-:Y:S04]  /*1ac20*/  STL [R1+0x480], R0 ;  /* 0x0004800001007387 */ /* 0x000fe80000100800 */
[----:B------:R-:W2:Y:S04]  /*1ac30*/  LDL.LU.64 R26, [R1+0x70] ;  /* 0x00007000011a7983 */ /* 0x000ea80000300a00 */
[----:B--2---:R0:W-:Y:S04]  /*1ac40*/  STL.64 [R1+0x700], R26 ;  /* 0x0007001a01007387 */ /* 0x0041e80000100a00 */
[----:B0-----:R-:W2:Y:S01]  /*1ac50*/  LDL.LU.64 R26, [R1+0x78] ;  /* 0x00007800011a7983 */ /* 0x001ea20000300a00 */
[----:B------:R-:W-:-:S03]  /*1ac60*/  MOV R0, R13 ;  /* 0x0000000d00007202 */ /* 0x000fc60000000f00 */
[----:B--2---:R0:W-:Y:S04]  /*1ac70*/  STL.64 [R1+0x708], R26 ;  /* 0x0007081a01007387 */ /* 0x0041e80000100a00 */
[----:B0-----:R-:W2:Y:S04]  /*1ac80*/  LDL.LU.64 R26, [R1+0x80] ;  /* 0x00008000011a7983 */ /* 0x001ea80000300a00 */
[----:B------:R-:W2:Y:S04]  /*1ac90*/  LDL.LU.64 R2, [R1+0x68] ;  /* 0x0000680001027983 */ /* 0x000ea80000300a00 */
[----:B------:R0:W-:Y:S04]  /*1aca0*/  STL [R1+0x488], R0 ;  /* 0x0004880001007387 */ /* 0x0001e80000100800 */
[----:B------:R-:W-:Y:S04]  /*1acb0*/  STL [R1+0x4ac], R10 ;  /* 0x0004ac0a01007387 */ /* 0x000fe80000100800 */
[----:B------:R-:W2:Y:S04]  /*1acc0*/  LDL.LU.64 R24, [R1+0x60] ;  /* 0x0000600001187983 */ /* 0x000ea80000300a00 */
[----:B------:R-:W2:Y:S01]  /*1acd0*/  LDL.LU.64 R22, [R1+0x58] ;  /* 0x0000580001167983 */ /* 0x000ea20000300a00 */
[----:B0-----:R-:W-:-:S05]  /*1ace0*/  IMAD.MOV.U32 R0, RZ, RZ, R11 ;  /* 0x000000ffff007224 */ /* 0x001fca00078e000b */
[----:B------:R0:W-:Y:S04]  /*1acf0*/  STL [R1+0x490], R0 ;  /* 0x0004900001007387 */ /* 0x0001e80000100800 */
[----:B------:R-:W-:Y:S04]  /*1ad00*/  STL [R1+0x4b4], R8 ;  /* 0x0004b40801007387 */ /* 0x000fe80000100800 */
[----:B------:R-:W2:Y:S04]  /*1ad10*/  LDL.LU.64 R18, [R1+0x50] ;  /* 0x0000500001127983 */ /* 0x000ea80000300a00 */
[----:B------:R-:W2:Y:S01]  /*1ad20*/  LDL.LU.64 R16, [R1+0x48] ;  /* 0x0000480001107983 */ /* 0x000ea20000300a00 */
[----:B0-----:R-:W-:-:S05]  /*1ad30*/  IMAD.MOV.U32 R0, RZ, RZ, R9 ;  /* 0x000000ffff007224 */ /* 0x001fca00078e0009 */
[----:B------:R0:W-:Y:S04]  /*1ad40*/  STL [R1+0x498], R0 ;  /* 0x0004980001007387 */ /* 0x0001e80000100800 */
[----:B---3--:R-:W-:Y:S04]  /*1ad50*/  STL [R1+0x4bc], R6 ;  /* 0x0004bc0601007387 */ /* 0x008fe80000100800 */
[----:B------:R-:W3:Y:S04]  /*1ad60*/  LDL.LU.64 R14, [R1+0x40] ;  /* 0x00004000010e7983 */ /* 0x000ee80000300a00 */
[----:B------:R-:W3:Y:S01]  /*1ad70*/  LDL.LU.64 R12, [R1+0x38] ;  /* 0x00003800010c7983 */ /* 0x000ee20000300a00 */
[----:B0-----:R-:W-:-:S05]  /*1ad80*/  IMAD.MOV.U32 R0, RZ, RZ, R7 ;  /* 0x000000ffff007224 */ /* 0x001fca00078e0007 */
[----:B------:R0:W-:Y:S04]  /*1ad90*/  STL [R1+0x4a0], R0 ;  /* 0x0004a00001007387 */ /* 0x0001e80000100800 */
[----:B------:R1:W-:Y:S04]  /*1ada0*/  STL [R1+0x4c4], R4 ;  /* 0x0004c40401007387 */ /* 0x0003e80000100800 */
[----:B------:R-:W3:Y:S04]  /*1adb0*/  LDL.LU.64 R10, [R1+0x30] ;  /* 0x00003000010a7983 */ /* 0x000ee80000300a00 */
[----:B------:R-:W3:Y:S01]  /*1adc0*/  LDL.LU.64 R8, [R1+0x28] ;  /* 0x0000280001087983 */ /* 0x000ee20000300a00 */
[----:B0-----:R-:W-:-:S05]  /*1add0*/  IMAD.MOV.U32 R0, RZ, RZ, R5 ;  /* 0x000000ffff007224 */ /* 0x001fca00078e0005 */
[----:B------:R0:W-:Y:S04]  /*1ade0*/  STL [R1+0x4a8], R0 ;  /* 0x0004a80001007387 */ /* 0x0001e80000100800 */
[----:B------:R4:W-:Y:S04]  /*1adf0*/  STL [R1+0x4cc], R28 ;  /* 0x0004cc1c01007387 */ /* 0x0009e80000100800 */
[----:B------:R-:W3:Y:S04]  /*1ae00*/  LDL.LU.64 R6, [R1+0x20] ;  /* 0x0000200001067983 */ /* 0x000ee80000300a00 */
[----:B-1----:R-:W3:Y:S01]  /*1ae10*/  LDL.LU.64 R4, [R1+0x18] ;  /* 0x0000180001047983 */ /* 0x002ee20000300a00 */
[----:B0-----:R-:W-:-:S05]  /*1ae20*/  IMAD.MOV.U32 R0, RZ, RZ, R29 ;  /* 0x000000ffff007224 */ /* 0x001fca00078e001d */
[----:B------:R0:W-:Y:S04]  /*1ae30*/  STL [R1+0x4b0], R0 ;  /* 0x0004b00001007387 */ /* 0x0001e80000100800 */
[----:B----4-:R1:W-:Y:S04]  /*1ae40*/  STL [R1+0x4d4], R20 ;  /* 0x0004d41401007387 */ /* 0x0103e80000100800 */
[----:B------:R-:W4:Y:S01]  /*1ae50*/  LDL.LU.64 R28, [R1+0x10] ;  /* 0x00001000011c7983 */ /* 0x000f220000300a00 */
[----:B0-----:R-:W-:-:S03]  /*1ae60*/  IMAD.MOV.U32 R0, RZ, RZ, R21 ;  /* 0x000000ffff007224 */ /* 0x001fc600078e0015 */
[----:B-1----:R-:W3:Y:S04]  /*1ae70*/  LDL.LU.64 R20, [R1+0x8] ;  /* 0x0000080001147983 */ /* 0x002ee80000300a00 */
[----:B------:R0:W-:Y:S04]  /*1ae80*/  STL [R1+0x4b8], R0 ;  /* 0x0004b80001007387 */ /* 0x0001e80000100800 */
[----:B--2---:R1:W-:Y:S01]  /*1ae90*/  STL [R1+0x4dc], R26 ;  /* 0x0004dc1a01007387 */ /* 0x0043e20000100800 */
[----:B0-----:R-:W-:-:S03]  /*1aea0*/  IMAD.MOV.U32 R0, RZ, RZ, R27 ;  /* 0x000000ffff007224 */ /* 0x001fc600078e001b */
[----:B-1----:R-:W2:Y:S04]  /*1aeb0*/  LDL.LU.64 R26, [R1+0x708] ;  /* 0x00070800011a7983 */ /* 0x002ea80000300a00 */
[----:B--2---:R-:W-:Y:S04]  /*1aec0*/  STL [R1+0x4e4], R26 ;  /* 0x0004e41a01007387 */ /* 0x004fe80000100800 */
[----:B------:R0:W-:Y:S02]  /*1aed0*/  STL [R1+0x4c0], R0 ;  /* 0x0004c00001007387 */ /* 0x0001e40000100800 */
[----:B0-----:R-:W-:-:S02]  /*1aee0*/  IMAD.MOV.U32 R0, RZ, RZ, R27 ;  /* 0x000000ffff007224 */ /* 0x001fc400078e001b */
[----:B------:R-:W2:Y:S04]  /*1aef0*/  LDL.LU.64 R26, [R1+0x700] ;  /* 0x00070000011a7983 */ /* 0x000ea80000300a00 */
[----:B--2---:R-:W-:Y:S04]  /*1af00*/  STL [R1+0x4ec], R26 ;  /* 0x0004ec1a01007387 */ /* 0x004fe80000100800 */
[----:B------:R0:W-:Y:S02]  /*1af10*/  STL [R1+0x4c8], R0 ;  /* 0x0004c80001007387 */ /* 0x0001e40000100800 */
[----:B0-----:R-:W-:-:S02]  /*1af20*/  IMAD.MOV.U32 R0, RZ, RZ, R27 ;  /* 0x000000ffff007224 */ /* 0x001fc400078e001b */
[----:B------:R-:W2:Y:S04]  /*1af30*/  LDL.LU.64 R26, [R1+0x6f8] ;  /* 0x0006f800011a7983 */ /* 0x000ea80000300a00 */
[----:B------:R0:W-:Y:S04]  /*1af40*/  STL [R1+0x4d0], R0 ;  /* 0x0004d00001007387 */ /* 0x0001e80000100800 */
[----:B0-----:R0:W5:Y:S04]  /*1af50*/  LDL.LU R0, [R1+0x6f4] ;  /* 0x0006f40001007983 */ /* 0x0011680000300800 */
[----:B------:R1:W-:Y:S04]  /*1af60*/  STL [R1+0x4f4], R2 ;  /* 0x0004f40201007387 */ /* 0x0003e80000100800 */
[----:B-1----:R0:W5:Y:S04]  /*1af70*/  LDL.LU R2, [R1+0x6f0] ;  /* 0x0006f00001027983 */ /* 0x0021680000300800 */
[----:B------:R-:W-:Y:S04]  /*1af80*/  STL [R1+0x4fc], R24 ;  /* 0x0004fc1801007387 */ /* 0x000fe80000100800 */
[----:B------:R1:W-:Y:S02]  /*1af90*/  STL [R1+0x4d8], R3 ;  /* 0x0004d80301007387 */ /* 0x0003e40000100800 */
[----:B-1----:R-:W-:-:S02]  /*1afa0*/  IMAD.MOV.U32 R3, RZ, RZ, R25 ;  /* 0x000000ffff037224 */ /* 0x002fc400078e0019 */
[----:B------:R-:W2:Y:S04]  /*1afb0*/  LDL.LU.64 R24, [R1+0x6e8] ;  /* 0x0006e80001187983 */ /* 0x000ea80000300a00 */
        /* <DEDUP_REMOVED lines=12> */
[----:B---3--:R-:W-:Y:S04]  /*1b080*/  STL [R1+0x51c], R14 ;  /* 0x00051c0e01007387 */ /* 0x008fe80000100800 */
[----:B------:R1:W-:Y:S02]  /*1b090*/  STL [R1+0x4f8], R3 ;  /* 0x0004f80301007387 */ /* 0x0003e40000100800 */
[----:B-1----:R-:W-:-:S02]  /*1b0a0*/  IMAD.MOV.U32 R3, RZ, RZ, R15 ;  /* 0x000000ffff037224 */ /* 0x002fc400078e000f */
[----:B------:R-:W3:Y:S04]  /*1b0b0*/  LDL.LU.64 R14, [R1+0x6c8] ;  /* 0x0006c800010e7983 */ /* 0x000ee80000300a00 */
[----:B------:R-:W-:Y:S04]  /*1b0c0*/  STL [R1+0x524], R12 ;  /* 0x0005240c01007387 */ /* 0x000fe80000100800 */
[----:B------:R1:W-:Y:S02]  /*1b0d0*/  STL [R1+0x500], R3 ;  /* 0x0005000301007387 */ /* 0x0003e40000100800 */
[----:B-1----:R-:W-:-:S02]  /*1b0e0*/  IMAD.MOV.U32 R3, RZ, RZ, R13 ;  /* 0x000000ffff037224 */ /* 0x002fc400078e000d */
[----:B------:R-:W2:Y:S04]  /*1b0f0*/  LDL.LU.64 R12, [R1+0x6c0] ;  /* 0x0006c000010c7983 */ /* 0x000ea80000300a00 */
[----:B------:R-:W-:Y:S04]  /*1b100*/  STL [R1+0x52c], R10 ;  /* 0x00052c0a01007387 */ /* 0x000fe80000100800 */
[----:B------:R1:W-:Y:S02]  /*1b110*/  STL [R1+0x508], R3 ;  /* 0x0005080301007387 */ /* 0x0003e40000100800 */
[----:B-1----:R-:W-:-:S02]  /*1b120*/  MOV R3, R11 ;  /* 0x0000000b00037202 */ /* 0x002fc40000000f00 */
        /* <DEDUP_REMOVED lines=13> */
[----:B----4-:R-:W-:Y:S04]  /*1b200*/  STL [R1+0x54c], R28 ;  /* 0x00054c1c01007387 */ /* 0x010fe80000100800 */
[----:B------:R1:W-:Y:S02]  /*1b210*/  STL [R1+0x528], R3 ;  /* 0x0005280301007387 */ /* 0x0003e40000100800 */
[----:B-1----:R-:W-:-:S02]  /*1b220*/  IMAD.MOV.U32 R3, RZ, RZ, R29 ;  /* 0x000000ffff037224 */ /* 0x002fc400078e001d */
[----:B------:R-:W4:Y:S04]  /*1b230*/  LDL.LU.64 R28, [R1+0x698] ;  /* 0x00069800011c7983 */ /* 0x000f280000300a00 */
[----:B------:R-:W-:Y:S04]  /*1b240*/  STL [R1+0x554], R20 ;  /* 0x0005541401007387 */ /* 0x000fe80000100800 */
[----:B------:R1:W-:Y:S02]  /*1b250*/  STL [R1+0x530], R3 ;  /* 0x0005300301007387 */ /* 0x0003e40000100800 */
[----:B-1----:R-:W-:-:S02]  /*1b260*/  IMAD.MOV.U32 R3, RZ, RZ, R21 ;  /* 0x000000ffff037224 */ /* 0x002fc400078e0015 */
[----:B------:R-:W2:Y:S01]  /*1b270*/  LDL.LU.64 R20, [R1+0x690] ;  /* 0x0006900001147983 */ /* 0x000ea20000300a00 */
[----:B------:R-:W-:-:S04]  /*1b280*/  UIADD3 UR5, UPT, UPT, UR5, -0x1, URZ ;  /* 0xffffffff05057890 */ /* 0x000fc8000fffe0ff */
[----:B------:R-:W-:Y:S01]  /*1b290*/  UISETP.NE.U32.AND UP0, UPT, UR5, URZ, UPT ;  /* 0x000000ff0500728c */ /* 0x000fe2000bf05070 */
[----:B--2---:R-:W-:Y:S04]  /*1b2a0*/  STL [R1+0x558], R20 ;  /* 0x0005581401007387 */ /* 0x004fe80000100800 */
[----:B------:R1:W-:Y:S02]  /*1b2b0*/  STL [R1+0x538], R3 ;  /* 0x0005380301007387 */ /* 0x0003e40000100800 */
[----:B-1----:R-:W-:Y:S02]  /*1b2c0*/  IMAD.MOV.U32 R3, RZ, RZ, R21 ;  /* 0x000000ffff037224 */ /* 0x002fe400078e0015 */
[----:B------:R-:W2:Y:S04]  /*1b2d0*/  LDL.LU.64 R20, [R1+0x688] ;  /* 0x0006880001147983 */ /* 0x000ea80000300a00 */
[----:B------:R1:W-:Y:S04]  /*1b2e0*/  STL [R1+0x540], R3 ;  /* 0x0005400301007387 */ /* 0x0003e80000100800 */
[----:B----4-:R-:W-:Y:S04]  /*1b2f0*/  STL [R1+0x55c], R28 ;  /* 0x00055c1c01007387 */ /* 0x010fe80000100800 */
[----:B------:R-:W-:Y:S04]  /*1b300*/  STL [R1+0x548], R29 ;  /* 0x0005481d01007387 */ /* 0x000fe80000100800 */
[----:B------:R4:W-:Y:S04]  /*1b310*/  STL [R1+0x560], R4 ;  /* 0x0005600401007387 */ /* 0x0009e80000100800 */
        /* <DEDUP_REMOVED lines=9> */
[----:B---3--:R0:W-:Y:S04]  /*1b3b0*/  STL [R1+0x578], R14 ;  /* 0x0005780e01007387 */ /* 0x0081e80000100800 */
[----:B------:R0:W-:Y:S04]  /*1b3c0*/  STL [R1+0x1b0], R15 ;  /* 0x0001b00f01007387 */ /* 0x0001e80000100800 */
[----:B------:R0:W-:Y:S01]  /*1b3d0*/  STL [R1+0x580], R16 ;  /* 0x0005801001007387 */ /* 0x0001e20000100800 */
[----:B-1----:R-:W4:Y:S03]  /*1b3e0*/  LDC R3, c[0x0][0x3a8] ;  /* 0x0000ea00ff037b82 */ /* 0x002f260000000800 */
        /* <DEDUP_REMOVED lines=8> */
[----:B------:R0:W-:Y:S01]  /*1b470*/  STL [R1+0x5a0], R27 ;  /* 0x0005a01b01007387 */ /* 0x0001e20000100800 */
[----:B------:R-:W-:Y:S01]  /*1b480*/  UIADD3 UR8, UPT, UPT, UR8, -0x40, URZ ;  /* 0xffffffc008087890 */ /* 0x000fe2000fffe0ff */
[----:B----4-:R-:W-:-:S04]  /*1b490*/  IMAD.SHL.U32 R4, R3, 0x40, RZ ;  /* 0x0000004003047824 */ /* 0x010fc800078e00ff */
[----:B--2---:R-:W-:Y:S01]  /*1b4a0*/  IMAD.WIDE R4, R4, 0x2, R20 ;  /* 0x0000000204047825 */ /* 0x004fe200078e0214 */
[----:B0-----:R-:W-:Y:S06]  /*1b4b0*/  BRA.U UP0, `(.L_x_2) ;  /* 0xffffff19009c7547 */ /* 0x001fec000b83ffff */
[----:B------:R-:W2:Y:S04]  /*1b4c0*/  LDL.LU R7, [R1+0x5cc] ;  /* 0x0005cc0001077983 */ /* 0x000ea80000300800 */
[----:B------:R-:W3:Y:S04]  /*1b4d0*/  LDL.LU R6, [R1+0x5ec] ;  /* 0x0005ec0001067983 */ /* 0x000ee80000300800 */
[----:B---3--:R0:W-:Y:S04]  /*1b4e0*/  STL [R1+0x690], R6 ;  /* 0x0006900601007387 */ /* 0x0081e80000100800 */
[----:B0-----:R-:W2:Y:S04]  /*1b4f0*/  LDL.LU R6, [R1+0x5bc] ;  /* 0x0005bc0001067983 */ /* 0x001ea80000300800 */
[----:B------:R-:W3:Y:S04]  /*1b500*/  LDL.LU R5, [R1+0x60c] ;  /* 0x00060c0001057983 */ /* 0x000ee80000300800 */
[----:B---3--:R0:W-:Y:S04]  /*1b510*/  STL [R1+0x68c], R5 ;  /* 0x00068c0501007387 */ /* 0x0081e80000100800 */
[----:B0-----:R-:W3:Y:S04]  /*1b520*/  LDL.LU R5, [R1+0x5dc] ;  /* 0x0005dc0001057983 */ /* 0x001ee80000300800 */
[----:B------:R-:W4:Y:S01]  /*1b530*/  LDL.LU R4, [R1+0x61c] ;  /* 0x00061c0001047983 */ /* 0x000f220000300800 */
[----:B--2---:R-:W-:-:S03]  /*1b540*/  F2FP.BF16.F32.PACK_AB R7, R6, R7 ;  /* 0x000000070607723e */ /* 0x004fc600000010ff */
[----:B----4-:R0:W-:Y:S04]  /*1b550*/  STL [R1+0x688], R4 ;  /* 0x0006880401007387 */ /* 0x0101e80000100800 */
[----:B0-----:R-:W2:Y:S04]  /*1b560*/  LDL.LU R4, [R1+0x5fc] ;  /* 0x0005fc0001047983 */ /* 0x001ea80000300800 */
[----:B-----5:R-:W4:Y:S04]  /*1b570*/  LDL.LU R0, [R1+0x62c] ;  /* 0x00062c0001007983 */ /* 0x020f280000300800 */
        /* <DEDUP_REMOVED lines=24> */
[----:B------:R-:W3:Y:S02]  /*1b700*/  LDL.LU R6, [R1+0x690] ;  /* 0x0006900001067983 */ /* 0x000ee40000300800 */
[----:B---3--:R-:W-:-:S02]  /*1b710*/  F2FP.BF16.F32.PACK_AB R6, R5, R6 ;  /* 0x000000060506723e */ /* 0x008fc400000010ff */
[----:B------:R-:W2:Y:S02]  /*1b720*/  LDL.LU R5, [R1+0x68c] ;  /* 0x00068c0001057983 */ /* 0x000ea40000300800 */
[----:B--2---:R-:W-:Y:S02]  /*1b730*/  F2FP.BF16.F32.PACK_AB R5, R4, R5 ;  /* 0x000000050405723e */ /* 0x004fe400000010ff */
[----:B------:R-:W4:Y:S01]  /*1b740*/  LDL.LU R4, [R1+0x688] ;  /* 0x0006880001047983 */ /* 0x000f220000300800 */
[----:B------:R-:W-:Y:S02]  /*1b750*/  F2FP.BF16.F32.PACK_AB R17, R16, R17 ;  /* 0x000000111011723e */ /* 0x000fe400000010ff */
[----:B------:R-:W-:Y:S02]  /*1b760*/  F2FP.BF16.F32.PACK_AB R11, R2, R11 ;  /* 0x0000000b020b723e */ /* 0x000fe400000010ff */
[----:B------:R-:W-:Y:S02]  /*1b770*/  F2FP.BF16.F32.PACK_AB R10, R26, R10 ;  /* 0x0000000a1a0a723e */ /* 0x000fe400000010ff */
[----:B------:R-:W-:-:S02]  /*1b780*/  F2FP.BF16.F32.PACK_AB R9, R27, R9 ;  /* 0x000000091b09723e */ /* 0x000fc400000010ff */
[----:B------:R-:W-:Y:S02]  /*1b790*/  F2FP.BF16.F32.PACK_AB R8, R24, R8 ;  /* 0x000000081808723e */ /* 0x000fe400000010ff */
[----:B------:R-:W-:Y:S02]  /*1b7a0*/  F2FP.BF16.F32.PACK_AB R15, R25, R15 ;  /* 0x0000000f190f723e */ /* 0x000fe400000010ff */
[----:B------:R-:W-:Y:S02]  /*1b7b0*/  F2FP.BF16.F32.PACK_AB R14, R20, R14 ;  /* 0x0000000e140e723e */ /* 0x000fe400000010ff */
[----:B------:R-:W-:Y:S02]  /*1b7c0*/  F2FP.BF16.F32.PACK_AB R13, R21, R13 ;  /* 0x0000000d150d723e */ /* 0x000fe400000010ff */
[----:B------:R-:W-:Y:S02]  /*1b7d0*/  F2FP.BF16.F32.PACK_AB R12, R22, R12 ;  /* 0x0000000c160c723e */ /* 0x000fe400000010ff */
[----:B------:R-:W-:-:S02]  /*1b7e0*/  F2FP.BF16.F32.PACK_AB R19, R23, R19 ;  /* 0x000000131713723e */ /* 0x000fc400000010ff */
[----:B------:R-:W-:Y:S02]  /*1b7f0*/  F2FP.BF16.F32.PACK_AB R18, R18, R3 ;  /* 0x000000031212723e */ /* 0x000fe400000010ff */
[----:B------:R-:W-:Y:S02]  /*1b800*/  F2FP.BF16.F32.PACK_AB R16, R28, R29 ;  /* 0x0000001d1c10723e */ /* 0x000fe400000010ff */
[----:B----4-:R-:W-:-:S07]  /*1b810*/  F2FP.BF16.F32.PACK_AB R4, R4, R0 ;  /* 0x000000000404723e */ /* 0x010fce00000010ff */
.L_x_1:
[----:B0-----:R-:W2:Y:S01]  /*1b820*/  LDL.LU R2, [R1+0x640] ;  /* 0x0006400001027983 */ /* 0x001ea20000300800 */
[----:B------:R-:W0:Y:S01]  /*1b830*/  S2R R27, SR_TID.X ;  /* 0x00000000001b7919 */ /* 0x000e220000002100 */
[----:B------:R-:W1:Y:S01]  /*1b840*/  S2R R20, SR_CgaCtaId ;  /* 0x0000000000147919 */ /* 0x000e620000008800 */
[----:B------:R-:W-:Y:S01]  /*1b850*/  MOV R3, 0x400 ;  /* 0x0000040000037802 */ /* 0x000fe20000000f00 */
[----:B------:R-:W3:Y:S01]  /*1b860*/  LDCU UR4, c[0x0][0x3b4] ;  /* 0x00007680ff0477ac */ /* 0x000ee20008000800 */
[----:B------:R-:W4:Y:S01]  /*1b870*/  LDL.LU R22, [R1+0x63c] ;  /* 0x00063c0001167983 */ /* 0x000f220000300800 */
[----:B------:R-:W5:Y:S01]  /*1b880*/  LDCU.128 UR12, c[0x0][0x390] ;  /* 0x00007200ff0c77ac */ /* 0x000f620008000c00 */
[C---:B0-----:R-:W-:Y:S01]  /*1b890*/  IMAD.SHL.U32 R0, R27.reuse, 0x80, RZ ;  /* 0x000000801b007824 */ /* 0x041fe200078e00ff */
[----:B------:R-:W-:Y:S04]  /*1b8a0*/  BAR.SYNC.DEFER_BLOCKING 0x0 ;  /* 0x0000000000007b1d */ /* 0x000fe80000010000 */
[----:B--2---:R-:W-:Y:S01]  /*1b8b0*/  LOP3.LUT R21, R2, 0xc00, R0, 0xf8, !PT ;  /* 0x00000c0002157812 */ /* 0x004fe200078ef800 */
[C---:B------:R-:W-:Y:S01]  /*1b8c0*/  IMAD.SHL.U32 R2, R27.reuse, 0x4, RZ ;  /* 0x000000041b027824 */ /* 0x040fe200078e00ff */
[----:B-1----:R-:W-:Y:S01]  /*1b8d0*/  LEA R0, R20, R3, 0x18 ;  /* 0x0000000314007211 */ /* 0x002fe200078ec0ff */
[C---:B------:R-:W-:Y:S01]  /*1b8e0*/  IMAD.SHL.U32 R20, R27.reuse, 0x200, RZ ;  /* 0x000002001b147824 */ /* 0x040fe200078e00ff */
[----:B------:R-:W-:-:S02]  /*1b8f0*/  LOP3.LUT R3, R27, 0x20, RZ, 0xc0, !PT ;  /* 0x000000201b037812 */ /* 0x000fc400078ec0ff */
[----:B------:R-:W-:Y:S02]  /*1b900*/  LOP3.LUT R2, R21, 0x70, R2, 0x78, !PT ;  /* 0x0000007015027812 */ /* 0x000fe400078e7802 */
[----:B------:R-:W-:Y:S01]  /*1b910*/  LOP3.LUT R20, R20, 0xc00, RZ, 0xc0, !PT ;  /* 0x00000c0014147812 */ /* 0x000fe200078ec0ff */
[----:B------:R-:W-:-:S03]  /*1b920*/  IMAD R3, R3, 0x10, R0 ;  /* 0x0000001003037824 */ /* 0x000fc600078e0200 */
[----:B----4-:R-:W-:Y:S01]  /*1b930*/  LOP3.LUT R20, R20, 0x1f0, R22, 0xf8, !PT ;  /* 0x000001f014147812 */ /* 0x010fe200078ef816 */
[----:B------:R-:W-:Y:S01]  /*1b940*/  IMAD.IADD R3, R2, 0x1, R3 ;  /* 0x0000000102037824 */ /* 0x000fe200078e0203 */
[----:B------:R-:W3:Y:S02]  /*1b950*/  LDL.LU R22, [R1+0x644] ;  /* 0x0006440001167983 */ /* 0x000ee40000300800 */
[----:B------:R-:W-:Y:S02]  /*1b960*/  LOP3.LUT R21, R20, 0x20, R27, 0x78, !PT ;  /* 0x0000002014157812 */ /* 0x000fe400078e781b */
[----:B------:R-:W-:Y:S03]  /*1b970*/  STS.128 [R3], R16 ;  /* 0x0000001003007388 */ /* 0x000fe60000000c00 */
[----:B------:R-:W-:Y:S01]  /*1b980*/  IMAD.IADD R25, R0, 0x1, R21 ;  /* 0x0000000100197824 */ /* 0x000fe200078e0215 */
[----:B------:R-:W-:Y:S04]  /*1b990*/  STS.128 [R3+0x100], R12 ;  /* 0x0001000c03007388 */ /* 0x000fe80000000c00 */
[----:B------:R-:W-:Y:S04]  /*1b9a0*/  STS.128 [R3+0x80], R8 ;  /* 0x0000800803007388 */ /* 0x000fe80000000c00 */
[----:B------:R-:W-:Y:S01]  /*1b9b0*/  STS.128 [R3+0x180], R4 ;  /* 0x0001800403007388 */ /* 0x000fe20000000c00 */
[----:B------:R-:W-:Y:S06]  /*1b9c0*/  BAR.SYNC.DEFER_BLOCKING 0x0 ;  /* 0x0000000000007b1d */ /* 0x000fec0000010000 */
[----:B------:R-:W0:Y:S01]  /*1b9d0*/  LDS.128 R16, [R25] ;  /* 0x0000000019107984 */ /* 0x000e220000000c00 */
[----:B------:R-:W1:Y:S01]  /*1b9e0*/  S2R R23, SR_TID.X ;  /* 0x0000000000177919 */ /* 0x000e620000002100 */
[----:B------:R-:W-:-:S02]  /*1b9f0*/  LOP3.LUT R21, R21, 0x40, RZ, 0x3c, !PT ;  /* 0x0000004015157812 */ /* 0x000fc400078e3cff */
[----:B------:R-:W-:Y:S04]  /*1ba00*/  LDS.128 R8, [R25+0x200] ;  /* 0x0002000019087984 */ /* 0x000fe80000000c00 */
[----:B0-----:R0:W-:Y:S04]  /*1ba10*/  STL [R1+0x698], R18 ;  /* 0x0006981201007387 */ /* 0x0011e80000100800 */
[----:B0-----:R-:W2:Y:S01]  /*1ba20*/  LDL.LU R18, [R1+0x470] ;  /* 0x0004700001127983 */ /* 0x001ea20000300800 */
[----:B------:R-:W-:Y:S01]  /*1ba30*/  IMAD.IADD R26, R0, 0x1, R21 ;  /* 0x00000001001a7824 */ /* 0x000fe200078e0215 */
[----:B-1----:R-:W-:-:S02]  /*1ba40*/  SHF.R.U32.HI R29, RZ, 0x4, R23 ;  /* 0x00000004ff1d7819 */ /* 0x002fc40000011617 */
[----:B------:R0:W-:Y:S02]  /*1ba50*/  STL [R1+0x690], R19 ;  /* 0x0006901301007387 */ /* 0x0001e40000100800 */
[----:B------:R-:W-:Y:S02]  /*1ba60*/  SGXT.U32 R29, R29, 0x2 ;  /* 0x000000021d1d781a */ /* 0x000fe40000000000 */
[----:B------:R-:W1:Y:S04]  /*1ba70*/  LDS.128 R12, [R26] ;  /* 0x000000001a0c7984 */ /* 0x000e680000000c00 */
[----:B------:R-:W4:Y:S01]  /*1ba80*/  LDS.128 R4, [R26+0x200] ;  /* 0x000200001a047984 */ /* 0x000f220000000c00 */
[----:B0-----:R-:W0:Y:S03]  /*1ba90*/  LDC R19, c[0x0][0x3b8] ;  /* 0x0000ee00ff137b82 */ /* 0x001e260000000800 */
[----:B-1----:R-:W-:Y:S04]  /*1baa0*/  STL [R1+0x694], R15 ;  /* 0x0006940f01007387 */ /* 0x002fe80000100800 */
[----:B------:R-:W-:Y:S04]  /*1bab0*/  STL [R1+0x68c], R11 ;  /* 0x00068c0b01007387 */ /* 0x000fe80000100800 */
[----:B----4-:R-:W-:Y:S01]  /*1bac0*/  STL [R1+0x688], R7 ;  /* 0x0006880701007387 */ /* 0x010fe20000100800 */
[C---:B---3--:R-:W-:Y:S01]  /*1bad0*/  IMAD R20, R22.reuse, UR4, RZ ;  /* 0x0000000416147c24 */ /* 0x048fe2000f8e02ff */
[----:B-----5:R-:W-:-:S04]  /*1bae0*/  ISETP.GE.AND P0, PT, R22, UR14, PT ;  /* 0x0000000e16007c0c */ /* 0x020fc8000bf06270 */
[----:B------:R-:W-:Y:S02]  /*1baf0*/  LEA R0, P2, R20, UR12, 0x1 ;  /* 0x0000000c14007c11 */ /* 0x000fe4000f8408ff */
[C---:B--2---:R-:W-:Y:S02]  /*1bb00*/  LOP3.LUT R2, R18.reuse, R29, RZ, 0xfc, !PT ;  /* 0x0000001d12027212 */ /* 0x044fe400078efcff */
[--C-:B------:R-:W-:Y:S02]  /*1bb10*/  LOP3.LUT R24, R18, 0x4, R29.reuse, 0xfe, !PT ;  /* 0x0000000412187812 */ /* 0x100fe400078efe1d */
[C---:B------:R-:W-:Y:S01]  /*1bb20*/  ISETP.LT.AND P1, PT, R2.reuse, UR15, !P0 ;  /* 0x0000000f02007c0c */ /* 0x040fe2000c721270 */
[-C--:B0-----:R-:W-:Y:S01]  /*1bb30*/  IMAD R3, R2, R19.reuse, RZ ;  /* 0x0000001302037224 */ /* 0x081fe200078e02ff */
[----:B------:R-:W-:Y:S01]  /*1bb40*/  LEA.HI.X.SX32 R2, R20, UR13, 0x1, P2 ;  /* 0x0000000d14027c11 */ /* 0x000fe200090f0eff */
[----:B------:R-:W-:Y:S01]  /*1bb50*/  IMAD R23, R24, R19, RZ ;  /* 0x0000001318177224 */ /* 0x000fe200078e02ff */
[----:B------:R-:W-:-:S02]  /*1bb60*/  LOP3.LUT R22, R18, 0x40, R29, 0xfe, !PT ;  /* 0x0000004012167812 */ /* 0x000fc400078efe1d */
[C---:B------:R-:W-:Y:S02]  /*1bb70*/  LEA R20, P2, R3.reuse, R0, 0x1 ;  /* 0x0000000003147211 */ /* 0x040fe400078408ff */
[----:B------:R-:W-:Y:S02]  /*1bb80*/  ISETP.LT.AND P4, PT, R24, UR15, !P0 ;  /* 0x0000000f18007c0c */ /* 0x000fe4000c781270 */
[----:B------:R-:W-:Y:S02]  /*1bb90*/  LEA.HI.X.SX32 R21, R3, R2, 0x1, P2 ;  /* 0x0000000203157211 */ /* 0x000fe400010f0eff */
[----:B------:R-:W-:Y:S02]  /*1bba0*/  ISETP.LT.AND P5, PT, R22, UR15, !P0 ;  /* 0x0000000f16007c0c */ /* 0x000fe4000c7a1270 */
[----:B------:R-:W-:Y:S01]  /*1bbb0*/  LOP3.LUT R24, R18, 0x8, R29, 0xfe, !PT ;  /* 0x0000000812187812 */ /* 0x000fe200078efe1d */
[----:B------:R0:W-:Y:S01]  /*1bbc0*/  @P1 STG.E.U16 desc[UR10][R20.64], R16 ;  /* 0x0000001014001986 */ /* 0x0001e2000c10150a */
[----:B------:R-:W-:-:S02]  /*1bbd0*/  LEA R22, P1, R23, R0, 0x1 ;  /* 0x0000000017167211 */ /* 0x000fc400078208ff */
[--C-:B------:R-:W-:Y:S02]  /*1bbe0*/  LOP3.LUT R26, R18, 0xc, R29.reuse, 0xfe, !PT ;  /* 0x0000000c121a7812 */ /* 0x100fe400078efe1d */
[----:B------:R-:W-:Y:S02]  /*1bbf0*/  LEA.HI.X.SX32 R23, R23, R2, 0x1, P1 ;  /* 0x0000000217177211 */ /* 0x000fe400008f0eff */
[C---:B------:R-:W-:Y:S01]  /*1bc00*/  ISETP.LT.AND P2, PT, R24.reuse, UR15, !P0 ;  /* 0x0000000f18007c0c */ /* 0x040fe2000c741270 */
[-C--:B------:R-:W-:Y:S01]  /*1bc10*/  IMAD R24, R24, R19.reuse, RZ ;  /* 0x0000001318187224 */ /* 0x080fe200078e02ff */
[----:B------:R-:W-:Y:S01]  /*1bc20*/  ISETP.LT.AND P3, PT, R26, UR15, !P0 ;  /* 0x0000000f1a007c0c */ /* 0x000fe2000c761270 */
[----:B------:R1:W-:Y:S01]  /*1bc30*/  @P4 STG.E.U16 desc[UR10][R22.64], R12 ;  /* 0x0000000c16004986 */ /* 0x0003e2000c10150a */
[--C-:B------:R-:W-:Y:S01]  /*1bc40*/  LOP3.LUT R25, R18, 0x10, R29.reuse, 0xfe, !PT ;  /* 0x0000001012197812 */ /* 0x100fe200078efe1d */
[----:B0-----:R-:W-:Y:S01]  /*1bc50*/  IMAD R21, R26, R19, RZ ;  /* 0x000000131a157224 */ /* 0x001fe200078e02ff */
[----:B------:R-:W-:-:S02]  /*1bc60*/  LOP3.LUT R26, R18, 0x14, R29, 0xfe, !PT ;  /* 0x00000014121a7812 */ /* 0x000fc400078efe1d */
[C---:B------:R-:W-:Y:S01]  /*1bc70*/  ISETP.LT.AND P4, PT, R25.reuse, UR15, !P0 ;  /* 0x0000000f19007c0c */ /* 0x040fe2000c781270 */
[----:B------:R-:W-:Y:S01]  /*1bc80*/  IMAD R25, R25, R19, RZ ;  /* 0x0000001319197224 */ /* 0x000fe200078e02ff */
[----:B------:R-:W-:-:S04]  /*1bc90*/  LEA R20, P6, R21, R0, 0x1 ;  /* 0x0000000015147211 */ /* 0x000fc800078c08ff */
[----:B------:R-:W-:Y:S02]  /*1bca0*/  LEA.HI.X.SX32 R21, R21, R2, 0x1, P6 ;  /* 0x0000000215157211 */ /* 0x000fe400030f0eff */
[----:B-1----:R-:W-:-:S04]  /*1bcb0*/  LEA R22, P1, R24, R0, 0x1 ;  /* 0x0000000018167211 */ /* 0x002fc800078208ff */
[----:B------:R-:W-:Y:S01]  /*1bcc0*/  LEA.HI.X.SX32 R23, R24, R2, 0x1, P1 ;  /* 0x0000000218177211 */ /* 0x000fe200008f0eff */
[C---:B------:R-:W-:Y:S01]  /*1bcd0*/  IMAD R24, R26.reuse, R19, RZ ;  /* 0x000000131a187224 */ /* 0x040fe200078e02ff */
[----:B------:R-:W-:Y:S02]  /*1bce0*/  ISETP.LT.AND P1, PT, R26, UR15, !P0 ;  /* 0x0000000f1a007c0c */ /* 0x000fe4000c721270 */
[----:B------:R-:W-:Y:S01]  /*1bcf0*/  PRMT R26, R16, 0x7632, R26 ;  /* 0x00007632101a7816 */ /* 0x000fe2000000001a */
[----:B------:R0:W-:Y:S01]  /*1bd00*/  @P2 STG.E.U16 desc[UR10][R22.64], R8 ;  /* 0x0000000816002986 */ /* 0x0001e2000c10150a */
[----:B------:R-:W-:-:S03]  /*1bd10*/  LOP3.LUT R16, R18, 0x18, R29, 0xfe, !PT ;  /* 0x0000001812107812 */ /* 0x000fc600078efe1d */
[----:B------:R1:W-:Y:S01]  /*1bd20*/  @P3 STG.E.U16 desc[UR10][R20.64], R4 ;  /* 0x0000000414003986 */ /* 0x0003e2000c10150a */
[CC--:B0-----:R-:W-:Y:S02]  /*1bd30*/  LEA R22, P2, R25.reuse, R0.reuse, 0x1 ;  /* 0x0000000019167211 */ /* 0x0c1fe400078408ff */
[----:B-1----:R-:W-:Y:S02]  /*1bd40*/  LEA R20, P3, R24, R0, 0x1 ;  /* 0x0000000018147211 */ /* 0x002fe400078608ff */
[-C--:B------:R-:W-:Y:S01]  /*1bd50*/  LEA.HI.X.SX32 R23, R25, R2.reuse, 0x1, P2 ;  /* 0x0000000219177211 */ /* 0x080fe200010f0eff */
[----:B------:R-:W-:Y:S01]  /*1bd60*/  IMAD R25, R16, R19, RZ ;  /* 0x0000001310197224 */ /* 0x000fe200078e02ff */
[----:B------:R-:W-:Y:S02]  /*1bd70*/  LEA.HI.X.SX32 R21, R24, R2, 0x1, P3 ;  /* 0x0000000218157211 */ /* 0x000fe400018f0eff */
[----:B------:R-:W-:Y:S01]  /*1bd80*/  ISETP.LT.AND P3, PT, R16, UR15, !P0 ;  /* 0x0000000f10007c0c */ /* 0x000fe2000c761270 */
[----:B------:R0:W-:Y:S01]  /*1bd90*/  @P4 STG.E.U16 desc[UR10][R22.64], R26 ;  /* 0x0000001a16004986 */ /* 0x0001e2000c10150a */
[----:B------:R-:W-:-:S02]  /*1bda0*/  LOP3.LUT R16, R18, 0x1c, R29, 0xfe, !PT ;  /* 0x0000001c12107812 */ /* 0x000fc400078efe1d */
[----:B------:R-:W-:Y:S02]  /*1bdb0*/  PRMT R24, R12, 0x7632, R24 ;  /* 0x000076320c187816 */ /* 0x000fe40000000018 */
[C---:B------:R-:W-:Y:S01]  /*1bdc0*/  ISETP.LT.AND P4, PT, R16.reuse, UR15, !P0 ;  /* 0x0000000f10007c0c */ /* 0x040fe2000c781270 */
[----:B------:R-:W-:Y:S01]  /*1bdd0*/  IMAD R16, R16, R19, RZ ;  /* 0x0000001310107224 */ /* 0x000fe200078e02ff */
[----:B------:R-:W-:Y:S01]  /*1bde0*/  PRMT R4, R8, 0x7632, R4 ;  /* 0x0000763208047816 */ /* 0x000fe20000000004 */
[----:B------:R1:W-:Y:S01]  /*1bdf0*/  @P1 STG.E.U16 desc[UR10][R20.64], R24 ;  /* 0x0000001814001986 */ /* 0x0003e2000c10150a */
[----:B------:R-:W-:Y:S02]  /*1be00*/  LOP3.LUT R8, R18, 0x20, R29, 0xfe, !PT ;  /* 0x0000002012087812 */ /* 0x000fe400078efe1d */
[----:B------:R-:W-:Y:S02]  /*1be10*/  PRMT R28, R4, 0x7632, R28 ;  /* 0x00007632041c7816 */ /* 0x000fe4000000001c */
[----:B0-----:R-:W-:-:S02]  /*1be20*/  LEA R22, P1, R25, R0, 0x1 ;  /* 0x0000000019167211 */ /* 0x001fc400078208ff */
[----:B------:R-:W-:Y:S02]  /*1be30*/  LOP3.LUT R12, R18, 0x24, R29, 0xfe, !PT ;  /* 0x00000024120c7812 */ /* 0x000fe400078efe1d */
[----:B------:R-:W-:Y:S02]  /*1be40*/  LEA.HI.X.SX32 R23, R25, R2, 0x1, P1 ;  /* 0x0000000219177211 */ /* 0x000fe400008f0eff */
[C---:B------:R-:W-:Y:S01]  /*1be50*/  ISETP.LT.AND P2, PT, R8.reuse, UR15, !P0 ;  /* 0x0000000f08007c0c */ /* 0x040fe2000c741270 */
[-C--:B------:R-:W-:Y:S01]  /*1be60*/  IMAD R8, R8, R19.reuse, RZ ;  /* 0x0000001308087224 */ /* 0x080fe200078e02ff */
[----:B-1----:R-:W-:Y:S01]  /*1be70*/  LEA R20, P6, R16, R0, 0x1 ;  /* 0x0000000010147211 */ /* 0x002fe200078c08ff */
[----:B------:R0:W-:Y:S01]  /*1be80*/  @P3 STG.E.U16 desc[UR10][R22.64], R4 ;  /* 0x0000000416003986 */ /* 0x0001e2000c10150a */
[C---:B------:R-:W-:Y:S01]  /*1be90*/  ISETP.LT.AND P1, PT, R12.reuse, UR15, !P0 ;  /* 0x0000000f0c007c0c */ /* 0x040fe2000c721270 */
[----:B------:R-:W-:Y:S01]  /*1bea0*/  IMAD R12, R12, R19, RZ ;  /* 0x000000130c0c7224 */ /* 0x000fe200078e02ff */
[----:B------:R-:W-:-:S02]  /*1beb0*/  LEA.HI.X.SX32 R21, R16, R2, 0x1, P6 ;  /* 0x0000000210157211 */ /* 0x000fc400030f0eff */
[----:B------:R-:W-:Y:S02]  /*1bec0*/  LOP3.LUT R25, R18, 0x44, R29, 0xfe, !PT ;  /* 0x0000004412197812 */ /* 0x000fe400078efe1d */
[-C--:B------:R-:W-:Y:S01]  /*1bed0*/  LEA R24, P6, R12, R0.reuse, 0x1 ;  /* 0x000000000c187211 */ /* 0x080fe200078c08ff */
[----:B------:R1:W-:Y:S01]  /*1bee0*/  @P4 STG.E.U16 desc[UR10][R20.64], R28 ;  /* 0x0000001c14004986 */ /* 0x0003e2000c10150a */
[C---:B0-----:R-:W-:Y:S02]  /*1bef0*/  LEA R22, P3, R8.reuse, R0, 0x1 ;  /* 0x0000000008167211 */ /* 0x041fe400078608ff */
[--C-:B------:R-:W-:Y:S02]  /*1bf00*/  SHF.R.U32.HI R4, RZ, 0x4, R27.reuse ;  /* 0x00000004ff047819 */ /* 0x100fe4000001161b */
[-C--:B------:R-:W-:Y:S02]  /*1bf10*/  LEA.HI.X.SX32 R23, R8, R2.reuse, 0x1, P3 ;  /* 0x0000000208177211 */ /* 0x080fe400018f0eff */
[----:B------:R-:W-:Y:S01]  /*1bf20*/  ISETP.LT.AND P3, PT, R25, UR15, !P0 ;  /* 0x0000000f19007c0c */ /* 0x000fe2000c761270 */
[----:B-1----:R-:W0:Y:S01]  /*1bf30*/  LDC R28, c[0x0][0x3b8] ;  /* 0x0000ee00ff1c7b82 */ /* 0x002e220000000800 */
[----:B------:R-:W-:Y:S01]  /*1bf40*/  SHF.R.U32.HI R20, RZ, 0x4, R27 ;  /* 0x00000004ff147819 */ /* 0x000fe2000001161b */
[----:B------:R1:W-:Y:S01]  /*1bf50*/  @P2 STG.E.U16 desc[UR10][R22.64], R17 ;  /* 0x0000001116002986 */ /* 0x0003e2000c10150a */
[----:B------:R-:W-:-:S02]  /*1bf60*/  LEA.HI.X.SX32 R25, R12, R2, 0x1, P6 ;  /* 0x000000020c197211 */ /* 0x000fc400030f0eff */
[----:B------:R-:W-:-:S03]  /*1bf70*/  SGXT.U32 R20, R20, 0x2 ;  /* 0x000000021414781a */ /* 0x000fc60000000000 */
[----:B------:R2:W-:Y:S01]  /*1bf80*/  @P1 STG.E.U16 desc[UR10][R24.64], R13 ;  /* 0x0000000d18001986 */ /* 0x0005e2000c10150a */
[C-C-:B------:R-:W-:Y:S02]  /*1bf90*/  LOP3.LUT R15, R18.reuse, 0x58, R20.reuse, 0xfe, !PT ;  /* 0x00000058120f7812 */ /* 0x140fe400078efe14 */
[C-C-:B------:R-:W-:Y:S02]  /*1bfa0*/  LOP3.LUT R11, R18.reuse, 0x5c, R20.reuse, 0xfe, !PT ;  /* 0x0000005c120b7812 */ /* 0x140fe400078efe14 */
[C-C-:B------:R-:W-:Y:S01]  /*1bfb0*/  LOP3.LUT R7, R18.reuse, 0x60, R20.reuse, 0xfe, !PT ;  /* 0x0000006012077812 */ /* 0x140fe200078efe14 */
[----:B------:R-:W-:Y:S01]  /*1bfc0*/  STL [R1], R15 ;  /* 0x0000000f01007387 */ /* 0x000fe20000100800 */
[C-C-:B------:R-:W-:Y:S01]  /*1bfd0*/  LOP3.LUT R21, R18.reuse, 0x28, R20.reuse, 0xfe, !PT ;  /* 0x0000002812157812 */ /* 0x140fe200078efe14 */
[----:B-1----:R-:W1:Y:S01]  /*1bfe0*/  LDC R23, c[0x0][0x3b8] ;  /* 0x0000ee00ff177b82 */ /* 0x002e620000000800 */
[C-C-:B------:R-:W-:Y:S01]  /*1bff0*/  LOP3.LUT R16, R18.reuse, 0x2c, R20.reuse, 0xfe, !PT ;  /* 0x0000002c12107812 */ /* 0x140fe200078efe14 */
[----:B------:R-:W-:Y:S01]  /*1c000*/  STL [R1+0x4], R11 ;  /* 0x0000040b01007387 */ /* 0x000fe20000100800 */
[--C-:B------:R-:W-:Y:S01]  /*1c010*/  LOP3.LUT R22, R18, 0x78, R20.reuse, 0xfe, !PT ;  /* 0x0000007812167812 */ /* 0x100fe200078efe14 */
[----:B--2---:R-:W-:Y:S01]  /*1c020*/  VIADD R24, R4, 0x3c ;  /* 0x0000003c04187836 */ /* 0x004fe20000000000 */
[C---:B------:R-:W-:Y:S01]  /*1c030*/  ISETP.LT.AND P1, PT, R21.reuse, UR15, !P0 ;  /* 0x0000000f15007c0c */ /* 0x040fe2000c721270 */
[----:B------:R2:W-:Y:S01]  /*1c040*/  STL [R1+0x8], R7 ;  /* 0x0000080701007387 */ /* 0x0005e20000100800 */
[----:B------:R-:W-:Y:S01]  /*1c050*/  ISETP.LT.AND P4, PT, R16, UR15, !P0 ;  /* 0x0000000f10007c0c */ /* 0x000fe2000c781270 */
[-C--:B0-----:R-:W-:Y:S01]  /*1c060*/  IMAD R21, R21, R28.reuse, RZ ;  /* 0x0000001c15157224 */ /* 0x081fe200078e02ff */
[--C-:B------:R-:W-:Y:S01]  /*1c070*/  LOP3.LUT R26, R18, 0x30, R20.reuse, 0xfe, !PT ;  /* 0x00000030121a7812 */ /* 0x100fe200078efe14 */
[----:B------:R-:W-:Y:S01]  /*1c080*/  IMAD R16, R16, R28, RZ ;  /* 0x0000001c10107224 */ /* 0x000fe200078e02ff */
[----:B------:R-:W-:-:S02]  /*1c090*/  LOP3.LUT R8, R18, 0x48, R20, 0xfe, !PT ;  /* 0x0000004812087812 */ /* 0x000fc400078efe14 */
[C-C-:B------:R-:W-:Y:S02]  /*1c0a0*/  LOP3.LUT R12, R18.reuse, 0x4c, R20.reuse, 0xfe, !PT ;  /* 0x0000004c120c7812 */ /* 0x140fe400078efe14 */
[C-C-:B------:R-:W-:Y:S02]  /*1c0b0*/  LOP3.LUT R27, R18.reuse, 0x50, R20.reuse, 0xfe, !PT ;  /* 0x00000050121b7812 */ /* 0x140fe400078efe14 */
[C-C-:B--2---:R-:W-:Y:S02]  /*1c0c0*/  LOP3.LUT R7, R18.reuse, 0x6c, R20.reuse, 0xfe, !PT ;  /* 0x0000006c12077812 */ /* 0x144fe400078efe14 */
[C-C-:B------:R-:W-:Y:S02]  /*1c0d0*/  LOP3.LUT R29, R18.reuse, 0x54, R20.reuse, 0xfe, !PT ;  /* 0x00000054121d7812 */ /* 0x140fe400078efe14 */
[C-C-:B------:R-:W-:Y:S01]  /*1c0e0*/  LOP3.LUT R15, R18.reuse, 0x64, R20.reuse, 0xfe, !PT ;  /* 0x00000064120f7812 */ /* 0x140fe200078efe14 */
[----:B------:R0:W-:Y:S01]  /*1c0f0*/  STL [R1+0x14], R7 ;  /* 0x0000140701007387 */ /* 0x0001e20000100800 */
[----:B------:R-:W-:-:S02]  /*1c100*/  LOP3.LUT R19, R18, 0x68, R20, 0xfe, !PT ;  /* 0x0000006812137812 */ /* 0x000fc400078efe14 */
[C-C-:B------:R-:W-:Y:S01]  /*1c110*/  LOP3.LUT R11, R18.reuse, 0x70, R20.reuse, 0xfe, !PT ;  /* 0x00000070120b7812 */ /* 0x140fe200078efe14 */
[----:B------:R2:W-:Y:S01]  /*1c120*/  STL [R1+0x20], R22 ;  /* 0x0000201601007387 */ /* 0x0005e20000100800 */
[C-C-:B------:R-:W-:Y:S02]  /*1c130*/  LOP3.LUT R25, R18.reuse, 0x38, R20.reuse, 0xfe, !PT ;  /* 0x0000003812197812 */ /* 0x140fe400078efe14 */
[C---:B------:R-:W-:Y:S02]  /*1c140*/  LOP3.LUT R28, R18.reuse, 0x34, R20, 0xfe, !PT ;  /* 0x00000034121c7812 */ /* 0x040fe400078efe14 */
[C---:B------:R-:W-:Y:S02]  /*1c150*/  LOP3.LUT R4, R18.reuse, 0x7c, R4, 0xfe, !PT ;  /* 0x0000007c12047812 */ /* 0x040fe400078efe04 */
[C---:B0-----:R-:W-:Y:S02]  /*1c160*/  LOP3.LUT R7, R18.reuse, 0x74, R20, 0xfe, !PT ;  /* 0x0000007412077812 */ /* 0x041fe400078efe14 */
[----:B------:R-:W-:-:S02]  /*1c170*/  LOP3.LUT R24, R18, R24, RZ, 0xfc, !PT ;  /* 0x0000001812187212 */ /* 0x000fc400078efcff */
[----:B------:R-:W3:Y:S01]  /*1c180*/  LDL.LU R18, [R1+0x698] ;  /* 0x0006980001127983 */ /* 0x000ee20000300800 */
[CC--:B------:R-:W-:Y:S02]  /*1c190*/  LEA R20, P2, R21.reuse, R0.reuse, 0x1 ;  /* 0x0000000015147211 */ /* 0x0c0fe400078408ff */
[----:B--2---:R-:W-:Y:S02]  /*1c1a0*/  LEA R22, P6, R16, R0, 0x1 ;  /* 0x0000000010167211 */ /* 0x004fe400078c08ff */
[-C--:B------:R-:W-:Y:S02]  /*1c1b0*/  LEA.HI.X.SX32 R21, R21, R2.reuse, 0x1, P2 ;  /* 0x0000000215157211 */ /* 0x080fe400010f0eff */
[C---:B------:R-:W-:Y:S01]  /*1c1c0*/  ISETP.LT.AND P2, PT, R26.reuse, UR15, !P0 ;  /* 0x0000000f1a007c0c */ /* 0x040fe2000c741270 */
[----:B-1----:R-:W-:Y:S01]  /*1c1d0*/  IMAD R26, R26, R23, RZ ;  /* 0x000000171a1a7224 */ /* 0x002fe200078e02ff */
[----:B------:R-:W-:Y:S02]  /*1c1e0*/  LEA.HI.X.SX32 R23, R16, R2, 0x1, P6 ;  /* 0x0000000210177211 */ /* 0x000fe400030f0eff */
[----:B------:R-:W0:Y:S01]  /*1c1f0*/  LDC R16, c[0x0][0x3b8] ;  /* 0x0000ee00ff107b82 */ /* 0x000e220000000800 */
[----:B------:R-:W-:Y:S01]  /*1c200*/  @P1 STG.E.U16 desc[UR10][R20.64], R9 ;  /* 0x0000000914001986 */ /* 0x000fe2000c10150a */
[----:B------:R-:W-:-:S03]  /*1c210*/  ISETP.LT.AND P1, PT, R28, UR15, !P0 ;  /* 0x0000000f1c007c0c */ /* 0x000fc6000c721270 */
[----:B------:R1:W-:Y:S03]  /*1c220*/  @P4 STG.E.U16 desc[UR10][R22.64], R5 ;  /* 0x0000000516004986 */ /* 0x0003e6000c10150a */
[----:B-1----:R-:W1:Y:S01]  /*1c230*/  LDC R23, c[0x0][0x3b8] ;  /* 0x0000ee00ff177b82 */ /* 0x002e620000000800 */
[----:B0-----:R-:W-:-:S05]  /*1c240*/  IMAD R28, R28, R16, RZ ;  /* 0x000000101c1c7224 */ /* 0x001fca00078e02ff */
[----:B------:R-:W-:-:S04]  /*1c250*/  LEA R20, P4, R28, R0, 0x1 ;  /* 0x000000001c147211 */ /* 0x000fc800078808ff */
[----:B------:R-:W-:Y:S02]  /*1c260*/  LEA.HI.X.SX32 R21, R28, R2, 0x1, P4 ;  /* 0x000000021c157211 */ /* 0x000fe400020f0eff */
[----:B------:R-:W0:Y:S01]  /*1c270*/  LDC R28, c[0x0][0x3b8] ;  /* 0x0000ee00ff1c7b82 */ /* 0x000e220000000800 */
[C---:B------:R-:W-:Y:S02]  /*1c280*/  LEA R16, P6, R26.reuse, R0, 0x1 ;  /* 0x000000001a107211 */ /* 0x040fe400078c08ff */
[----:B------:R-:W-:Y:S02]  /*1c290*/  PRMT R5, R17, 0x7632, R5 ;  /* 0x0000763211057816 */ /* 0x000fe40000000005 */
[----:B------:R-:W-:Y:S02]  /*1c2a0*/  LEA.HI.X.SX32 R17, R26, R2, 0x1, P6 ;  /* 0x000000021a117211 */ /* 0x000fe400030f0eff */
[C---:B------:R-:W-:Y:S01]  /*1c2b0*/  ISETP.LT.AND P6, PT, R25.reuse, UR15, !P0 ;  /* 0x0000000f19007c0c */ /* 0x040fe2000c7c1270 */
[----:B-1----:R-:W-:Y:S01]  /*1c2c0*/  IMAD R25, R25, R23, RZ ;  /* 0x0000001719197224 */ /* 0x002fe200078e02ff */
[----:B------:R-:W-:Y:S01]  /*1c2d0*/  PRMT R13, R13, 0x7632, R13 ;  /* 0x000076320d0d7816 */ /* 0x000fe2000000000d */
[----:B------:R1:W-:Y:S01]  /*1c2e0*/  @P2 STG.E.U16 desc[UR10][R16.64], R5 ;  /* 0x0000000510002986 */ /* 0x0003e2000c10150a */
[----:B------:R-:W-:-:S02]  /*1c2f0*/  ISETP.LT.AND P2, PT, R24, UR15, !P0 ;  /* 0x0000000f18007c0c */ /* 0x000fc4000c741270 */
[----:B------:R-:W-:Y:S01]  /*1c300*/  PRMT R9, R9, 0x7632, R9 ;  /* 0x0000763209097816 */ /* 0x000fe20000000009 */
[----:B------:R2:W-:Y:S04]  /*1c310*/  @P1 STG.E.U16 desc[UR10][R20.64], R13 ;  /* 0x0000000d14001986 */ /* 0x0005e8000c10150a */
[----:B------:R-:W4:Y:S01]  /*1c320*/  LDL.LU R26, [R1] ;  /* 0x00000000011a7983 */ /* 0x000f220000300800 */
[----:B-1----:R-:W-:-:S03]  /*1c330*/  LEA R16, P4, R25, R0, 0x1 ;  /* 0x0000000019107211 */ /* 0x002fc600078808ff */
[----:B------:R-:W5:Y:S01]  /*1c340*/  LDL.LU R22, [R1+0x4] ;  /* 0x0000040001167983 */ /* 0x000f620000300800 */
[----:B0-----:R-:W-:Y:S01]  /*1c350*/  IMAD R24, R24, R28, RZ ;  /* 0x0000001c18187224 */ /* 0x001fe200078e02ff */
[----:B------:R-:W-:Y:S02]  /*1c360*/  LEA.HI.X.SX32 R17, R25, R2, 0x1, P4 ;  /* 0x0000000219117211 */ /* 0x000fe400020f0eff */
[----:B------:R-:W5:Y:S01]  /*1c370*/  LDL.LU R23, [R1+0x8] ;  /* 0x0000080001177983 */ /* 0x000f620000300800 */
[----:B------:R-:W-:Y:S02]  /*1c380*/  ISETP.LT.AND P4, PT, R8, UR15, !P0 ;  /* 0x0000000f08007c0c */ /* 0x000fe4000c781270 */
[----:B------:R-:W-:Y:S01]  /*1c390*/  LEA R3, R28, R3, 0x6 ;  /* 0x000000031c037211 */ /* 0x000fe200078e30ff */
[----:B------:R0:W-:Y:S01]  /*1c3a0*/  @P6 STG.E.U16 desc[UR10][R16.64], R9 ;  /* 0x0000000910006986 */ /* 0x0001e2000c10150a */
[----:B------:R-:W-:Y:S02]  /*1c3b0*/  LEA R8, P1, R24, R0, 0x1 ;  /* 0x0000000018087211 */ /* 0x000fe400078208ff */
[----:B--2---:R-:W-:Y:S01]  /*1c3c0*/  PRMT R13, R5, 0x7632, R13 ;  /* 0x00007632050d7816 */ /* 0x004fe2000000000d */
[----:B------:R-:W-:Y:S01]  /*1c3d0*/  IMAD R5, R28, 0x4, R3 ;  /* 0x000000041c057824 */ /* 0x000fe200078e0203 */
[----:B------:R-:W2:Y:S01]  /*1c3e0*/  LDL.LU R25, [R1+0x14] ;  /* 0x0000140001197983 */ /* 0x000ea20000300800 */
[----:B0-----:R-:W-:-:S02]  /*1c3f0*/  LEA.HI.X.SX32 R9, R24, R2, 0x1, P1 ;  /* 0x0000000218097211 */ /* 0x001fc400008f0eff */
[----:B------:R-:W-:-:S03]  /*1c400*/  LEA R16, P6, R3, R0, 0x1 ;  /* 0x0000000003107211 */ /* 0x000fc600078c08ff */
[----:B------:R0:W-:Y:S01]  /*1c410*/  @P2 STG.E.U16 desc[UR10][R8.64], R13 ;  /* 0x0000000d08002986 */ /* 0x0001e2000c10150a */
[----:B------:R-:W-:Y:S01]  /*1c420*/  LEA.HI.X.SX32 R17, R3, R2, 0x1, P6 ;  /* 0x0000000203117211 */ /* 0x000fe200030f0eff */
[----:B------:R-:W-:Y:S01]  /*1c430*/  IMAD R3, R28, 0x4, R5 ;  /* 0x000000041c037824 */ /* 0x000fe200078e0205 */
[----:B------:R-:W-:Y:S02]  /*1c440*/  ISETP.LT.AND P1, PT, R12, UR15, !P0 ;  /* 0x0000000f0c007c0c */ /* 0x000fe4000c721270 */
[----:B0-----:R-:W-:-:S04]  /*1c450*/  LEA R8, P6, R5, R0, 0x1 ;  /* 0x0000000005087211 */ /* 0x001fc800078c08ff */
[----:B------:R-:W-:Y:S01]  /*1c460*/  LEA.HI.X.SX32 R9, R5, R2, 0x1, P6 ;  /* 0x0000000205097211 */ /* 0x000fe200030f0eff */
[----:B------:R-:W-:Y:S01]  /*1c470*/  IMAD R5, R28, 0x4, R3 ;  /* 0x000000041c057824 */ /* 0x000fe200078e0203 */
[----:B------:R-:W-:-:S04]  /*1c480*/  LEA R12, P6, R3, R0, 0x1 ;  /* 0x00000000030c7211 */ /* 0x000fc800078c08ff */
[----:B------:R-:W-:Y:S01]  /*1c490*/  LEA.HI.X.SX32 R13, R3, R2, 0x1, P6 ;  /* 0x00000002030d7211 */ /* 0x000fe200030f0eff */
[----:B------:R-:W-:Y:S01]  /*1c4a0*/  IMAD R3, R28, 0x4, R5 ;  /* 0x000000041c037824 */ /* 0x000fe200078e0205 */
[----:B------:R-:W-:Y:S01]  /*1c4b0*/  ISETP.LT.AND P2, PT, R27, UR15, !P0 ;  /* 0x0000000f1b007c0c */ /* 0x000fe2000c741270 */
[----:B---3--:R-:W-:Y:S04]  /*1c4c0*/  @P5 STG.E.U16 desc[UR10][R16.64], R18 ;  /* 0x0000001210005986 */ /* 0x008fe8000c10150a */
[----:B------:R0:W-:Y:S01]  /*1c4d0*/  @P3 STG.E.U16 desc[UR10][R8.64], R14 ;  /* 0x0000000e08003986 */ /* 0x0001e2000c10150a */
[----:B------:R-:W-:-:S03]  /*1c4e0*/  ISETP.LT.AND P5, PT, R29, UR15, !P0 ;  /* 0x0000000f1d007c0c */ /* 0x000fc6000c7a1270 */
[----:B------:R1:W-:Y:S01]  /*1c4f0*/  @P4 STG.E.U16 desc[UR10][R12.64], R10 ;  /* 0x0000000a0c004986 */ /* 0x0003e2000c10150a */
[----:B0-----:R-:W-:-:S04]  /*1c500*/  LEA R8, P6, R5, R0, 0x1 ;  /* 0x0000000005087211 */ /* 0x001fc800078c08ff */
[----:B------:R-:W-:Y:S01]  /*1c510*/  LEA.HI.X.SX32 R9, R5, R2, 0x1, P6 ;  /* 0x0000000205097211 */ /* 0x000fe200030f0eff */
[----:B------:R-:W-:Y:S01]  /*1c520*/  IMAD R5, R28, 0x4, R3 ;  /* 0x000000041c057824 */ /* 0x000fe200078e0203 */
[----:B-1----:R-:W-:-:S03]  /*1c530*/  LEA R12, P6, R3, R0, 0x1 ;  /* 0x00000000030c7211 */ /* 0x002fc600078c08ff */
[----:B------:R0:W-:Y:S01]  /*1c540*/  @P1 STG.E.U16 desc[UR10][R8.64], R6 ;  /* 0x0000000608001986 */ /* 0x0001e2000c10150a */
[----:B------:R-:W-:Y:S02]  /*1c550*/  LEA.HI.X.SX32 R13, R3, R2, 0x1, P6 ;  /* 0x00000002030d7211 */ /* 0x000fe400030f0eff */
[----:B------:R-:W-:Y:S02]  /*1c560*/  PRMT R18, R18, 0x7632, R18 ;  /* 0x0000763212127816 */ /* 0x000fe40000000012 */
[----:B------:R-:W-:Y:S02]  /*1c570*/  PRMT R14, R14, 0x7632, R14 ;  /* 0x000076320e0e7816 */ /* 0x000fe4000000000e */
[----:B0-----:R-:W-:-:S04]  /*1c580*/  LEA R8, P6, R5, R0, 0x1 ;  /* 0x0000000005087211 */ /* 0x001fc800078c08ff */
[----:B------:R-:W-:Y:S01]  /*1c590*/  LEA.HI.X.SX32 R9, R5, R2, 0x1, P6 ;  /* 0x0000000205097211 */ /* 0x000fe200030f0eff */
[----:B------:R0:W-:Y:S01]  /*1c5a0*/  @P2 STG.E.U16 desc[UR10][R12.64], R18 ;  /* 0x000000120c002986 */ /* 0x0001e2000c10150a */
[----:B------:R-:W-:-:S03]  /*1c5b0*/  ISETP.LT.AND P2, PT, R15, UR15, !P0 ;  /* 0x0000000f0f007c0c */ /* 0x000fc6000c741270 */
[----:B------:R1:W-:Y:S01]  /*1c5c0*/  @P5 STG.E.U16 desc[UR10][R8.64], R14 ;  /* 0x0000000e08005986 */ /* 0x0003e2000c10150a */
[----:B------:R-:W-:-:S03]  /*1c5d0*/  ISETP.LT.AND P5, PT, R19, UR15, !P0 ;  /* 0x0000000f13007c0c */ /* 0x000fc6000c7a1270 */
[----:B------:R-:W3:Y:S04]  /*1c5e0*/  LDL.LU R15, [R1+0x694] ;  /* 0x00069400010f7983 */ /* 0x000ee80000300800 */
[----:B------:R-:W2:Y:S01]  /*1c5f0*/  LDL.LU R19, [R1+0x690] ;  /* 0x0006900001137983 */ /* 0x000ea20000300800 */
[----:B------:R-:W-:-:S04]  /*1c600*/  IMAD R3, R28, 0x4, R5 ;  /* 0x000000041c037824 */ /* 0x000fc800078e0205 */
[----:B------:R-:W-:Y:S01]  /*1c610*/  IMAD R5, R28, 0x4, R3 ;  /* 0x000000041c057824 */ /* 0x000fe200078e0203 */
[C---:B0-----:R-:W-:Y:S02]  /*1c620*/  LEA R12, P6, R3.reuse, R0, 0x1 ;  /* 0x00000000030c7211 */ /* 0x041fe400078c08ff */
[----:B----4-:R-:W-:Y:S02]  /*1c630*/  ISETP.LT.AND P3, PT, R26, UR15, !P0 ;  /* 0x0000000f1a007c0c */ /* 0x010fe4000c761270 */
[----:B------:R-:W-:Y:S01]  /*1c640*/  LEA.HI.X.SX32 R13, R3, R2, 0x1, P6 ;  /* 0x00000002030d7211 */ /* 0x000fe200030f0eff */
[----:B------:R-:W-:Y:S01]  /*1c650*/  IMAD R3, R28, 0x4, R5 ;  /* 0x000000041c037824 */ /* 0x000fe200078e0205 */
[----:B------:R-:W-:Y:S01]  /*1c660*/  LEA R16, P6, R5, R0, 0x1 ;  /* 0x0000000005107211 */ /* 0x000fe200078c08ff */
[----:B------:R-:W4:Y:S01]  /*1c670*/  LDL.LU R26, [R1+0x20] ;  /* 0x00002000011a7983 */ /* 0x000f220000300800 */
[----:B------:R-:W-:Y:S02]  /*1c680*/  PRMT R6, R10, 0x7632, R6 ;  /* 0x000076320a067816 */ /* 0x000fe40000000006 */
[----:B-----5:R-:W-:-:S02]  /*1c690*/  ISETP.LT.AND P4, PT, R22, UR15, !P0 ;  /* 0x0000000f16007c0c */ /* 0x020fc4000c781270 */
[----:B------:R-:W-:Y:S01]  /*1c6a0*/  LEA.HI.X.SX32 R17, R5, R2, 0x1, P6 ;  /* 0x0000000205117211 */ /* 0x000fe200030f0eff */
[C---:B------:R-:W-:Y:S01]  /*1c6b0*/  IMAD R5, R28.reuse, 0x4, R3 ;  /* 0x000000041c057824 */ /* 0x040fe200078e0203 */
[----:B------:R-:W-:Y:S01]  /*1c6c0*/  ISETP.LT.AND P1, PT, R23, UR15, !P0 ;  /* 0x0000000f17007c0c */ /* 0x000fe2000c721270 */
[----:B------:R-:W-:Y:S01]  /*1c6d0*/  @P3 STG.E.U16 desc[UR10][R12.64], R6 ;  /* 0x000000060c003986 */ /* 0x000fe2000c10150a */
[-C--:B------:R-:W-:Y:S02]  /*1c6e0*/  LEA R20, P3, R3, R0.reuse, 0x1 ;  /* 0x0000000003147211 */ /* 0x080fe400078608ff */
[----:B------:R-:W-:Y:S02]  /*1c6f0*/  LEA R22, P6, R5, R0, 0x1 ;  /* 0x0000000005167211 */ /* 0x000fe400078c08ff */
[----:B------:R-:W-:Y:S01]  /*1c700*/  LEA.HI.X.SX32 R21, R3, R2, 0x1, P3 ;  /* 0x0000000203157211 */ /* 0x000fe200018f0eff */
[----:B------:R-:W-:Y:S01]  /*1c710*/  IMAD R3, R28, 0x4, R5 ;  /* 0x000000041c037824 */ /* 0x000fe200078e0205 */
[----:B-1----:R-:W-:-:S02]  /*1c720*/  PRMT R9, R6, 0x7632, R9 ;  /* 0x0000763206097816 */ /* 0x002fc40000000009 */
[----:B------:R-:W-:Y:S01]  /*1c730*/  LEA.HI.X.SX32 R23, R5, R2, 0x1, P6 ;  /* 0x0000000205177211 */ /* 0x000fe200030f0eff */
[----:B------:R-:W-:Y:S02]  /*1c740*/  IMAD R5, R28, 0x4, R3 ;  /* 0x000000041c057824 */ /* 0x000fe400078e0203 */
[----:B------:R0:W-:Y:S01]  /*1c750*/  @P4 STG.E.U16 desc[UR10][R16.64], R9 ;  /* 0x0000000910004986 */ /* 0x0001e2000c10150a */
[----:B------:R-:W-:-:S03]  /*1c760*/  ISETP.LT.AND P3, PT, R11, UR15, !P0 ;  /* 0x0000000f0b007c0c */ /* 0x000fc6000c761270 */
[----:B------:R-:W5:Y:S04]  /*1c770*/  LDL.LU R11, [R1+0x68c] ;  /* 0x00068c00010b7983 */ /* 0x000f680000300800 */
[----:B--2---:R-:W-:Y:S04]  /*1c780*/  @P1 STG.E.U16 desc[UR10][R20.64], R19 ;  /* 0x0000001314001986 */ /* 0x004fe8000c10150a */
[----:B---3--:R1:W-:Y:S01]  /*1c790*/  @P2 STG.E.U16 desc[UR10][R22.64], R15 ;  /* 0x0000000f16002986 */ /* 0x0083e2000c10150a */
[----:B0-----:R-:W-:-:S04]  /*1c7a0*/  LEA R16, P2, R5, R0, 0x1 ;  /* 0x0000000005107211 */ /* 0x001fc800078408ff */
[----:B------:R-:W-:Y:S02]  /*1c7b0*/  LEA.HI.X.SX32 R17, R5, R2, 0x1, P2 ;  /* 0x0000000205117211 */ /* 0x000fe400010f0eff */
[----:B------:R-:W-:Y:S02]  /*1c7c0*/  ISETP.LT.AND P2, PT, R7, UR15, !P0 ;  /* 0x0000000f07007c0c */ /* 0x000fe4000c741270 */
[----:B------:R-:W2:Y:S01]  /*1c7d0*/  LDL.LU R7, [R1+0x688] ;  /* 0x0006880001077983 */ /* 0x000ea20000300800 */
[C---:B------:R-:W-:Y:S01]  /*1c7e0*/  IMAD R13, R28.reuse, 0x4, R5 ;  /* 0x000000041c0d7824 */ /* 0x040fe200078e0205 */
[----:B------:R-:W-:Y:S02]  /*1c7f0*/  ISETP.LT.AND P4, PT, R25, UR15, !P0 ;  /* 0x0000000f19007c0c */ /* 0x000fe4000c781270 */
[----:B------:R-:W-:Y:S01]  /*1c800*/  LEA R8, P1, R3, R0, 0x1 ;  /* 0x0000000003087211 */ /* 0x000fe200078208ff */
[----:B------:R-:W-:-:S03]  /*1c810*/  IMAD R25, R28, 0x4, R13 ;  /* 0x000000041c197824 */ /* 0x000fc600078e020d */
[----:B------:R-:W-:Y:S01]  /*1c820*/  LEA.HI.X.SX32 R9, R3, R2, 0x1, P1 ;  /* 0x0000000203097211 */ /* 0x000fe200008f0eff */
[----:B------:R-:W-:Y:S01]  /*1c830*/  IMAD R3, R28, 0x4, R25 ;  /* 0x000000041c037824 */ /* 0x000fe200078e0219 */
[----:B------:R-:W-:-:S04]  /*1c840*/  LEA R12, P1, R13, R0, 0x1 ;  /* 0x000000000d0c7211 */ /* 0x000fc800078208ff */
[----:B------:R-:W-:Y:S02]  /*1c850*/  LEA.HI.X.SX32 R13, R13, R2, 0x1, P1 ;  /* 0x000000020d0d7211 */ /* 0x000fe400008f0eff */
[----:B-1----:R-:W-:Y:S01]  /*1c860*/  LEA R22, P1, R3, R0, 0x1 ;  /* 0x0000000003167211 */ /* 0x002fe200078208ff */
[----:B------:R-:W-:-:S03]  /*1c870*/  IMAD R27, R4, R28, RZ ;  /* 0x0000001c041b7224 */ /* 0x000fc600078e02ff */
[----:B------:R-:W-:Y:S02]  /*1c880*/  LEA.HI.X.SX32 R23, R3, R2, 0x1, P1 ;  /* 0x0000000203177211 */ /* 0x000fe400008f0eff */
[----:B----4-:R-:W-:Y:S02]  /*1c890*/  ISETP.LT.AND P1, PT, R26, UR15, !P0 ;  /* 0x0000000f1a007c0c */ /* 0x010fe4000c721270 */
[----:B------:R-:W-:Y:S02]  /*1c8a0*/  ISETP.LT.AND P0, PT, R4, UR15, !P0 ;  /* 0x0000000f04007c0c */ /* 0x000fe4000c701270 */
[----:B------:R-:W-:Y:S02]  /*1c8b0*/  LEA R20, P6, R25, R0, 0x1 ;  /* 0x0000000019147211 */ /* 0x000fe400078c08ff */
[----:B------:R-:W-:Y:S02]  /*1c8c0*/  PRMT R6, R19, 0x7632, R6 ;  /* 0x0000763213067816 */ /* 0x000fe40000000006 */
[----:B------:R-:W-:-:S02]  /*1c8d0*/  LEA.HI.X.SX32 R21, R25, R2, 0x1, P6 ;  /* 0x0000000219157211 */ /* 0x000fc400030f0eff */
[----:B------:R-:W-:Y:S02]  /*1c8e0*/  LEA R24, P6, R27, R0, 0x1 ;  /* 0x000000001b187211 */ /* 0x000fe400078c08ff */
[----:B------:R-:W-:Y:S01]  /*1c8f0*/  PRMT R10, R15, 0x7632, R10 ;  /* 0x000076320f0a7816 */ /* 0x000fe2000000000a */
[----:B-----5:R0:W-:Y:S01]  /*1c900*/  @P5 STG.E.U16 desc[UR10][R8.64], R11 ;  /* 0x0000000b08005986 */ /* 0x0201e2000c10150a */
[----:B------:R-:W-:Y:S02]  /*1c910*/  PRMT R0, R11, 0x7632, R0 ;  /* 0x000076320b007816 */ /* 0x000fe40000000000 */
[----:B------:R-:W-:Y:S01]  /*1c920*/  LEA.HI.X.SX32 R25, R27, R2, 0x1, P6 ;  /* 0x000000021b197211 */ /* 0x000fe200030f0eff */
[----:B--2---:R0:W-:Y:S04]  /*1c930*/  @P4 STG.E.U16 desc[UR10][R16.64], R7 ;  /* 0x0000000710004986 */ /* 0x0041e8000c10150a */
[----:B------:R0:W-:Y:S04]  /*1c940*/  @P3 STG.E.U16 desc[UR10][R12.64], R6 ;  /* 0x000000060c003986 */ /* 0x0001e8000c10150a */
[----:B------:R0:W-:Y:S04]  /*1c950*/  @P2 STG.E.U16 desc[UR10][R20.64], R10 ;  /* 0x0000000a14002986 */ /* 0x0001e8000c10150a */
[----:B------:R0:W-:Y:S01]  /*1c960*/  @P1 STG.E.U16 desc[UR10][R22.64], R0 ;  /* 0x0000000016001986 */ /* 0x0001e2000c10150a */
[----:B------:R-:W-:Y:S05]  /*1c970*/  @!P0 EXIT ;  /* 0x000000000000894d */ /* 0x000fea0003800000 */
[----:B0-----:R-:W-:-:S05]  /*1c980*/  PRMT R12, R7, 0x7632, R12 ;  /* 0x00007632070c7816 */ /* 0x001fca000000000c */
[----:B------:R-:W-:Y:S01]  /*1c990*/  STG.E.U16 desc[UR10][R24.64], R12 ;  /* 0x0000000c18007986 */ /* 0x000fe2000c10150a */
[----:B------:R-:W-:Y:S05]  /*1c9a0*/  EXIT ;  /* 0x000000000000794d */ /* 0x000fea0003800000 */
.L_x_3:
[----:B------:R-:W-:-:S00]  /*1c9b0*/  BRA `(.L_x_3) ;  /* 0xfffffffc00fc7947 */ /* 0x000fc0000383ffff */
[----:B------:R-:W-:-:S00]  /*1c9c0*/  NOP ;  /* 0x0000000000007918 */ /* 0x000fc00000000000 */
        /* <DEDUP_REMOVED lines=11> */
.L_x_4:


//--------------------- .nv.shared.matmul_kernel  --------------------------
	.section	.nv.shared.matmul_kernel,"aw",@nobits
	.sectionflags	@""
	.align	16
	.zero		1024


//--------------------- .nv.shared.reserved.0     --------------------------
	.section	.nv.shared.reserved.0,"aw",@nobits
	.weak		__nv_reservedSMEM_offset_0_alias
	.size		__nv_reservedSMEM_offset_0_alias, 0, 64
	.other		__nv_reservedSMEM_offset_0_alias,@"STO_CUDA_RESERVED_SHARED STV_DEFAULT"
__nv_reservedSMEM_offset_0_alias:
	.zero		0
	.zero		64


//--------------------- .nv.constant0.matmul_kernel --------------------------
	.section	.nv.constant0.matmul_kernel,"a",@progbits
	.sectionflags	@""
	.align	4
.nv.constant0.matmul_kernel:
	.zero		976


//--------------------- SYMBOLS --------------------------

	.type		.nv.reservedSmem.offset0,@object
	.size		.nv.reservedSmem.offset0,0x4
	.type		.nv.reservedSmem.cap,@object
	.size		.nv.reservedSmem.cap,0x4
